def matmul_kernel(
    a_ptr,
    b_ptr,
    c_ptr,
    M,
    N,
    K,
    stride_am,
    stride_ak,
    stride_bk,
    stride_bn,
    stride_cm,
    stride_cn,
    BLOCK_M: tl.constexpr,
    BLOCK_N: tl.constexpr,
    BLOCK_K: tl.constexpr,
    GROUP_M: tl.constexpr,
):
    pid = tl.program_id(axis=0)
    num_pid_m = tl.cdiv(M, BLOCK_M)
    num_pid_n = tl.cdiv(N, BLOCK_N)
    num_pid_in_group = GROUP_M * num_pid_n
    group_id = pid // num_pid_in_group
    first_pid_m = group_id * GROUP_M
    group_size_m = min(num_pid_m - first_pid_m, GROUP_M)
    pid_m = first_pid_m + ((pid % num_pid_in_group) % group_size_m)
    pid_n = (pid % num_pid_in_group) // group_size_m

    offs_am = (pid_m * BLOCK_M + tl.arange(0, BLOCK_M)) % M
    offs_bn = (pid_n * BLOCK_N + tl.arange(0, BLOCK_N)) % N
    offs_k = tl.arange(0, BLOCK_K)
    a_ptrs = a_ptr + offs_am[:, None] * stride_am + offs_k[None, :] * stride_ak
    b_ptrs = b_ptr + offs_k[:, None] * stride_bk + offs_bn[None, :] * stride_bn

    acc = tl.zeros((BLOCK_M, BLOCK_N), dtype=tl.float32)
    for kk in range(0, tl.cdiv(K, BLOCK_K)):
        a = tl.load(a_ptrs, mask=offs_k[None, :] < K - kk * BLOCK_K, other=0.0)
        b = tl.load(b_ptrs, mask=offs_k[:, None] < K - kk * BLOCK_K, other=0.0)
        acc = tl.dot(a, b, acc)
        a_ptrs += BLOCK_K * stride_ak
        b_ptrs += BLOCK_K * stride_bk

    c = acc.to(c_ptr.dtype.element_ty)
    offs_cm = pid_m * BLOCK_M + tl.arange(0, BLOCK_M)
    offs_cn = pid_n * BLOCK_N + tl.arange(0, BLOCK_N)
    c_ptrs = c_ptr + offs_cm[:, None] * stride_cm + offs_cn[None, :] * stride_cn
    mask = (offs_cm[:, None] < M) & (offs_cn[None, :] < N)
    tl.store(c_ptrs, c, mask=mask)

# config = {"BLOCK_K": 32, "BLOCK_M": 64, "BLOCK_N": 512, "GROUP_M": 4, "arch": "sm_100", "dtype": "bf16", "num_ctas": 1, "num_stages": 3, "num_warps": 4}
# arch = sm_100


// ===== COMPILED SASS (sm_100a) =====

	.target	sm_100a

	.elftype	@"ET_EXEC"


//--------------------- .note.nv.tkinfo           --------------------------
	.section	.note.nv.tkinfo,"",@"SHT_NOTE"
	.sectionflags	@"SHF_NOTE_NV_TKINFO"
	.tkinfo
        /*0018*/ 	.word	0x00000081
        /*0030*/ 	.string	""
        /*0030*/ 	.string	"ptxas-blackwell"
        /*0030*/ 	.string	"Cuda compilation tools, release 12.9, V12.9.86"
        /*0030*/ 	.string	"Build cuda_12.9.r12.9/compiler.36037853_0"
        /*0030*/ 	.string	"-v  -suppress-debug-info  -lineinfo  -arch sm_100a "



//--------------------- .note.nv.cuver            --------------------------
	.section	.note.nv.cuver,"",@"SHT_NOTE"
	.sectionflags	@"SHF_NOTE_NV_CUVER"
        /*0018*/ 	.short	0x0001
        /*001a*/ 	.short	0x0064
        /*001c*/ 	.short	0x0001
        /*001e*/ 	.short	0x0000
        /*0020*/ 	.short	0x0001
        /*0022*/ 	.short	0x0000


//--------------------- .nv.info                  --------------------------
	.section	.nv.info,"",@"SHT_CUDA_INFO"
	.align	4


	//----- nvinfo : EIATTR_REGCOUNT
	.align		4
        /*0000*/ 	.byte	0x04, 0x2f
        /*0002*/ 	.short	(.L_4 - .L_3)
	.align		4
.L_3:
        /*0004*/ 	.word	index@(matmul_kernel)
        /*0008*/ 	.word	0x000000a8


	//----- nvinfo : EIATTR_FRAME_SIZE
	.align		4
.L_4:
        /*000c*/ 	.byte	0x04, 0x11
        /*000e*/ 	.short	(.L_6 - .L_5)
	.align		4
.L_5:
        /*0010*/ 	.word	index@($__internal_2_$__cuda_sm10x_tcgen05_guardrail_trap_unallocated_columns_being_dealloced)
        /*0014*/ 	.word	0x000005e0


	//----- nvinfo : EIATTR_FRAME_SIZE
	.align		4
.L_6:
        /*0018*/ 	.byte	0x04, 0x11
        /*001a*/ 	.short	(.L_8 - .L_7)
	.align		4
.L_7:
        /*001c*/ 	.word	index@($__internal_1_$__cuda_sm10x_tcgen05_guardrail_trap_phase_invalid_during_alloc)
        /*0020*/ 	.word	0x000005e0


	//----- nvinfo : EIATTR_FRAME_SIZE
	.align		4
.L_8:
        /*0024*/ 	.byte	0x04, 0x11
        /*0026*/ 	.short	(.L_10 - .L_9)
	.align		4
.L_9:
        /*0028*/ 	.word	index@($__internal_0_$__cuda_sm10x_tcgen05_guardrail_trap_col_being_dealloced_not_returned_by_alloc)
        /*002c*/ 	.word	0x000005e0


	//----- nvinfo : EIATTR_FRAME_SIZE
	.align		4
.L_10:
        /*0030*/ 	.byte	0x04, 0x11
        /*0032*/ 	.short	(.L_12 - .L_11)
	.align		4
.L_11:
        /*0034*/ 	.word	index@(matmul_kernel)
        /*0038*/ 	.word	0x000005e0


	//----- nvinfo : EIATTR_MIN_STACK_SIZE
	.align		4
.L_12:
        /*003c*/ 	.byte	0x04, 0x12
        /*003e*/ 	.short	(.L_14 - .L_13)
	.align		4
.L_13:
        /*0040*/ 	.word	index@(matmul_kernel)
        /*0044*/ 	.word	0x000005e0
.L_14:


//--------------------- .nv.info.matmul_kernel    --------------------------
	.section	.nv.info.matmul_kernel,"",@"SHT_CUDA_INFO"
	.sectionflags	@""
	.align	4


	//----- nvinfo : EIATTR_CUDA_API_VERSION
	.align		4
        /*0000*/ 	.byte	0x04, 0x37
        /*0002*/ 	.short	(.L_16 - .L_15)
.L_15:
        /*0004*/ 	.word	0x00000081


	//----- nvinfo : EIATTR_KPARAM_INFO
	.align		4
.L_16:
        /*0008*/ 	.byte	0x04, 0x17
        /*000a*/ 	.short	(.L_18 - .L_17)
.L_17:
        /*000c*/ 	.word	0x00000000
        /*0010*/ 	.short	0x000d
        /*0012*/ 	.short	0x0048
        /*0014*/ 	.byte	0x00, 0xf4, 0x21, 0x00


	//----- nvinfo : EIATTR_KPARAM_INFO
	.align		4
.L_18:
        /*0018*/ 	.byte	0x04, 0x17
        /*001a*/ 	.short	(.L_20 - .L_19)
.L_19:
        /*001c*/ 	.word	0x00000000
        /*0020*/ 	.short	0x000c
        /*0022*/ 	.short	0x0040
        /*0024*/ 	.byte	0x00, 0xf4, 0x21, 0x00


	//----- nvinfo : EIATTR_KPARAM_INFO
	.align		4
.L_20:
        /*0028*/ 	.byte	0x04, 0x17
        /*002a*/ 	.short	(.L_22 - .L_21)
.L_21:
        /*002c*/ 	.word	0x00000000
        /*0030*/ 	.short	0x000b
        /*0032*/ 	.short	0x0038
        /*0034*/ 	.byte	0x00, 0xf0, 0x11, 0x00


	//----- nvinfo : EIATTR_KPARAM_INFO
	.align		4
.L_22:
        /*0038*/ 	.byte	0x04, 0x17
        /*003a*/ 	.short	(.L_24 - .L_23)
.L_23:
        /*003c*/ 	.word	0x00000000
        /*0040*/ 	.short	0x000a
        /*0042*/ 	.short	0x0034
        /*0044*/ 	.byte	0x00, 0xf0, 0x11, 0x00


	//----- nvinfo : EIATTR_KPARAM_INFO
	.align		4
.L_24:
        /*0048*/ 	.byte	0x04, 0x17
        /*004a*/ 	.short	(.L_26 - .L_25)
.L_25:
        /*004c*/ 	.word	0x00000000
        /*0050*/ 	.short	0x0009
        /*0052*/ 	.short	0x0030
        /*0054*/ 	.byte	0x00, 0xf0, 0x11, 0x00


	//----- nvinfo : EIATTR_KPARAM_INFO
	.align		4
.L_26:
        /*0058*/ 	.byte	0x04, 0x17
        /*005a*/ 	.short	(.L_28 - .L_27)
.L_27:
        /*005c*/ 	.word	0x00000000
        /*0060*/ 	.short	0x0008
        /*0062*/ 	.short	0x002c
        /*0064*/ 	.byte	0x00, 0xf0, 0x11, 0x00


	//----- nvinfo : EIATTR_KPARAM_INFO
	.align		4
.L_28:
        /*0068*/ 	.byte	0x04, 0x17
        /*006a*/ 	.short	(.L_30 - .L_29)
.L_29:
        /*006c*/ 	.word	0x00000000
        /*0070*/ 	.short	0x0007
        /*0072*/ 	.short	0x0028
        /*0074*/ 	.byte	0x00, 0xf0, 0x11, 0x00


	//----- nvinfo : EIATTR_KPARAM_INFO
	.align		4
.L_30:
        /*0078*/ 	.byte	0x04, 0x17
        /*007a*/ 	.short	(.L_32 - .L_31)
.L_31:
        /*007c*/ 	.word	0x00000000
        /*0080*/ 	.short	0x0006
        /*0082*/ 	.short	0x0024
        /*0084*/ 	.byte	0x00, 0xf0, 0x11, 0x00


	//----- nvinfo : EIATTR_KPARAM_INFO
	.align		4
.L_32:
        /*0088*/ 	.byte	0x04, 0x17
        /*008a*/ 	.short	(.L_34 - .L_33)
.L_33:
        /*008c*/ 	.word	0x00000000
        /*0090*/ 	.short	0x0005
        /*0092*/ 	.short	0x0020
        /*0094*/ 	.byte	0x00, 0xf0, 0x11, 0x00


	//----- nvinfo : EIATTR_KPARAM_INFO
	.align		4
.L_34:
        /*0098*/ 	.byte	0x04, 0x17
        /*009a*/ 	.short	(.L_36 - .L_35)
.L_35:
        /*009c*/ 	.word	0x00000000
        /*00a0*/ 	.short	0x0004
        /*00a2*/ 	.short	0x001c
        /*00a4*/ 	.byte	0x00, 0xf0, 0x11, 0x00


	//----- nvinfo : EIATTR_KPARAM_INFO
	.align		4
.L_36:
        /*00a8*/ 	.byte	0x04, 0x17
        /*00aa*/ 	.short	(.L_38 - .L_37)
.L_37:
        /*00ac*/ 	.word	0x00000000
        /*00b0*/ 	.short	0x0003
        /*00b2*/ 	.short	0x0018
        /*00b4*/ 	.byte	0x00, 0xf0, 0x11, 0x00


	//----- nvinfo : EIATTR_KPARAM_INFO
	.align		4
.L_38:
        /*00b8*/ 	.byte	0x04, 0x17
        /*00ba*/ 	.short	(.L_40 - .L_39)
.L_39:
        /*00bc*/ 	.word	0x00000000
        /*00c0*/ 	.short	0x0002
        /*00c2*/ 	.short	0x0010
        /*00c4*/ 	.byte	0x00, 0xf4, 0x21, 0x00


	//----- nvinfo : EIATTR_KPARAM_INFO
	.align		4
.L_40:
        /*00c8*/ 	.byte	0x04, 0x17
        /*00ca*/ 	.short	(.L_42 - .L_41)
.L_41:
        /*00cc*/ 	.word	0x00000000
        /*00d0*/ 	.short	0x0001
        /*00d2*/ 	.short	0x0008
        /*00d4*/ 	.byte	0x00, 0xf4, 0x21, 0x00


	//----- nvinfo : EIATTR_KPARAM_INFO
	.align		4
.L_42:
        /*00d8*/ 	.byte	0x04, 0x17
        /*00da*/ 	.short	(.L_44 - .L_43)
.L_43:
        /*00dc*/ 	.word	0x00000000
        /*00e0*/ 	.short	0x0000
        /*00e2*/ 	.short	0x0000
        /*00e4*/ 	.byte	0x00, 0xf4, 0x21, 0x00


	//----- nvinfo : EIATTR_AT_ENTRY_FRAGMENTS
	.align		4
.L_44:
        /*00e8*/ 	.byte	0x04, 0x4f
        /*00ea*/ 	.short	(.L_46 - .L_45)


	//   ....[0]....
.L_45:
        /*00ec*/ 	.word	0x00000004


	//----- nvinfo : EIATTR_RESERVED_SMEM_USED
	.align		4
.L_46:
        /*00f0*/ 	.byte	0x01, 0x41
	.zero		2


	//----- nvinfo : EIATTR_SPARSE_MMA_MASK
	.align		4
        /*00f4*/ 	.byte	0x03, 0x50
        /*00f6*/ 	.short	0x0000


	//----- nvinfo : EIATTR_TCGEN05_1CTA_USED
	.align		4
        /*00f8*/ 	.byte	0x01, 0x51
	.zero		2


	//----- nvinfo : EIATTR_MAXREG_COUNT
	.align		4
        /*00fc*/ 	.byte	0x03, 0x1b
        /*00fe*/ 	.short	0x00ff


	//----- nvinfo : EIATTR_NUM_BARRIERS
	.align		4
        /*0100*/ 	.byte	0x02, 0x4c
        /*0102*/ 	.byte	0x01
	.zero		1


	//----- nvinfo : EIATTR_ANNOTATIONS
	.align		4
        /*0104*/ 	.byte	0x04, 0x55
        /*0106*/ 	.short	(.L_48 - .L_47)


	//   ....[0]....
.L_47:
        /*0108*/ 	.word	0x00000001
        /*010c*/ 	.byte	0xa0, 0x09, 0x00, 0x00, 0x01, 0x00, 0x00, 0x00, 0xe0, 0x09, 0x00, 0x00, 0x01, 0x00, 0x00, 0x00
        /* <DEDUP_REMOVED lines=506> */
        /*20bc*/ 	.byte	0x40, 0xab, 0x01, 0x00, 0x01, 0x00, 0x00, 0x00, 0x60, 0xab, 0x01, 0x00


	//----- nvinfo : EIATTR_INT_WARP_WIDE_INSTR_OFFSETS
	.align		4
.L_48:
        /*20c8*/ 	.byte	0x04, 0x31
        /*20ca*/ 	.short	(.L_50 - .L_49)


	//   ....[0]....
.L_49:
        /*20cc*/ 	.word	0x00000dd0


	//   ....[1]....
        /*20d0*/ 	.word	0x00000de0


	//   ....[2]....
        /*20d4*/ 	.word	0x00009530


	//   ....[3]....
        /*20d8*/ 	.word	0x0001aa10


	//   ....[4]....
        /*20dc*/ 	.word	0x0001aa60


	//----- nvinfo : EIATTR_COOP_GROUP_MASK_REGIDS
	.align		4
.L_50:
        /*20e0*/ 	.byte	0x04, 0x29
        /*20e2*/ 	.short	(.L_52 - .L_51)


	//   ....[0]....
.L_51:
        /*20e4*/ 	.word	0xffffffff


	//   ....[1]....
        /*20e8*/ 	.word	0xffffffff


	//   ....[2]....
        /*20ec*/ 	.word	0xffffffff


	//   ....[3]....
        /*20f0*/ 	.word	0xffffffff


	//----- nvinfo : EIATTR_COOP_GROUP_INSTR_OFFSETS
	.align		4
.L_52:
        /*20f4*/ 	.byte	0x04, 0x28
        /*20f6*/ 	.short	(.L_54 - .L_53)


	//   ....[0]....
.L_53:
        /*20f8*/ 	.word	0x00000080


	//   ....[1]....
        /*20fc*/ 	.word	0x00000340


	//   ....[2]....
        /*2100*/ 	.word	0x0001a8a0


	//   ....[3]....
        /*2104*/ 	.word	0x0001ab10


	//----- nvinfo : EIATTR_VRC_CTA_INIT_COUNT
	.align		4
.L_54:
        /*2108*/ 	.byte	0x02, 0x4a
        /*210a*/ 	.byte	0x80
	.zero		1


	//----- nvinfo : EIATTR_MBARRIER_INSTR_OFFSETS
	.align		4
        /*210c*/ 	.byte	0x04, 0x39
        /*210e*/ 	.short	(.L_56 - .L_55)


	//   ....[0]....
.L_55:
        /*2110*/ 	.word	0x00000f60
        /*2114*/ 	.word	0x000000ff
        /*2118*/ 	.word	0x00000000
        /*211c*/ 	.short	0x0100
        /*211e*/ 	.byte	0x0d
	.zero		1


	//   ....[1]....
        /*2120*/ 	.word	0x000095a0
        /*2124*/ 	.word	0x000000ff
        /*2128*/ 	.word	0x00012008
        /*212c*/ 	.short	0x0100
        /*212e*/ 	.byte	0x0b
	.zero		1


	//   ....[2]....
        /*2130*/ 	.word	0x0000d3d0
        /*2134*/ 	.word	0x000000ff
        /*2138*/ 	.word	0x00000000
        /*213c*/ 	.short	0x010a
        /*213e*/ 	.byte	0x0d
	.zero		1


	//   ....[3]....
        /*2140*/ 	.word	0x00011600
        /*2144*/ 	.word	0x000000ff
        /*2148*/ 	.word	0x00000000
        /*214c*/ 	.short	0x010a
        /*214e*/ 	.byte	0x0d
	.zero		1


	//   ....[4]....
        /*2150*/ 	.word	0x000116c0
        /*2154*/ 	.word	0x000000ff
        /*2158*/ 	.word	0x00012000
        /*215c*/ 	.short	0x0108
        /*215e*/ 	.byte	0x0b
	.zero		1


	//   ....[5]....
        /*2160*/ 	.word	0x00011770
        /*2164*/ 	.word	0x000000ff
        /*2168*/ 	.word	0x00012008
        /*216c*/ 	.short	0x0108
        /*216e*/ 	.byte	0x0b
	.zero		1


	//   ....[6]....
        /*2170*/ 	.word	0x0001ab50
        /*2174*/ 	.word	0x000000ff
        /*2178*/ 	.word	0x00000000
        /*217c*/ 	.short	0x010a
        /*217e*/ 	.byte	0x0d
	.zero		1


	//   ....[7]....
        /*2180*/ 	.word	0x0001ab90
        /*2184*/ 	.word	0x000000ff
        /*2188*/ 	.word	0x00000000
        /*218c*/ 	.short	0x010a
        /*218e*/ 	.byte	0x0d
	.zero		1


	//----- nvinfo : EIATTR_NUM_MBARRIERS
	.align		4
.L_56:
        /*2190*/ 	.byte	0x03, 0x38
        /*2192*/ 	.short	0x0002


	//----- nvinfo : EIATTR_EXIT_INSTR_OFFSETS
	.align		4
        /*2194*/ 	.byte	0x04, 0x1c
        /*2196*/ 	.short	(.L_58 - .L_57)


	//   ....[0]....
.L_57:
        /*2198*/ 	.word	0x0001ab20


	//----- nvinfo : EIATTR_REQNTID
	.align		4
.L_58:
        /*219c*/ 	.byte	0x04, 0x10
        /*219e*/ 	.short	(.L_60 - .L_59)
.L_59:
        /*21a0*/ 	.word	0x00000080
        /*21a4*/ 	.word	0x00000001
        /*21a8*/ 	.word	0x00000001


	//----- nvinfo : EIATTR_CRS_STACK_SIZE
	.align		4
.L_60:
        /*21ac*/ 	.byte	0x04, 0x1e
        /*21ae*/ 	.short	(.L_62 - .L_61)
.L_61:
        /*21b0*/ 	.word	0x00000000


	//----- nvinfo : EIATTR_CBANK_PARAM_SIZE
	.align		4
.L_62:
        /*21b4*/ 	.byte	0x03, 0x19
        /*21b6*/ 	.short	0x0050


	//----- nvinfo : EIATTR_PARAM_CBANK
	.align		4
        /*21b8*/ 	.byte	0x04, 0x0a
        /*21ba*/ 	.short	(.L_64 - .L_63)
	.align		4
.L_63:
        /*21bc*/ 	.word	index@(.nv.constant0.matmul_kernel)
        /*21c0*/ 	.short	0x0380
        /*21c2*/ 	.short	0x0050


	//----- nvinfo : EIATTR_SW_WAR
	.align		4
.L_64:
        /*21c4*/ 	.byte	0x04, 0x36
        /*21c6*/ 	.short	(.L_66 - .L_65)
.L_65:
        /*21c8*/ 	.word	0x00000008
.L_66:


//--------------------- .nv.compat                --------------------------
	.section	.nv.compat,"",@"SHT_CUDA_COMPAT_INFO"
	.align	4
        /*0000*/ 	.byte	0x02, 0x02, 0x02, 0x00, 0x02, 0x05, 0x05, 0x00, 0x02, 0x03, 0x00, 0x00, 0x02, 0x06, 0x01, 0x00


//--------------------- .nv.callgraph             --------------------------
	.section	.nv.callgraph,"",@"SHT_CUDA_CALLGRAPH"
	.align	4
	.sectionentsize	8
	.align		4
        /*0000*/ 	.word	0x00000000
	.align		4
        /*0004*/ 	.word	0xffffffff
	.align		4
        /*0008*/ 	.word	0x00000000
	.align		4
        /*000c*/ 	.word	0xfffffffe
	.align		4
        /*0010*/ 	.word	0x00000000
	.align		4
        /*0014*/ 	.word	0xfffffffd
	.align		4
        /*0018*/ 	.word	0x00000000
	.align		4
        /*001c*/ 	.word	0xfffffffc


//--------------------- .text.matmul_kernel       --------------------------
	.section	.text.matmul_kernel,"ax",@progbits
	.align	128
        .global         matmul_kernel
        .type           matmul_kernel,@function
        .size           matmul_kernel,(.L_x_20 - matmul_kernel)
        .other          matmul_kernel,@"STO_CUDA_ENTRY STV_DEFAULT"
matmul_kernel:
.text.matmul_kernel:
[----:B------:R-:W0:Y:S01]  /*0000*/  LDC R1, c[0x0][0x37c] ;  /* 0x0000df00ff017b82 */ /* 0x000e220000000800 */
[----:B------:R-:W1:Y:S01]  /*0010*/  S2R R0, SR_TID.X ;  /* 0x0000000000007919 */ /* 0x000e620000002100 */
[----:B0-----:R-:W-:Y:S01]  /*0020*/  VIADD R1, R1, 0xfffffa20 ;  /* 0xfffffa2001017836 */ /* 0x001fe20000000000 */
[----:B------:R-:W0:Y:S01]  /*0030*/  LDCU.64 UR20, c[0x0][0x358] ;  /* 0x00006b00ff1477ac */ /* 0x000e220008000a00 */
[----:B-1----:R-:W-:-:S13]  /*0040*/  ISETP.GE.U32.AND P0, PT, R0, 0x20, PT ;  /* 0x000000200000780c */ /* 0x002fda0003f06070 */
[----:B------:R-:W-:Y:S02]  /*0050*/  VOTEU.ANY UP0, P0 ;  /* 0x0000000000ff7886 */ /* 0x000fe40000000100 */
[----:B------:R-:W-:Y:S05]  /*0060*/  BRA.U UP0, `(.L_x_0) ;  /* 0x0000000100b87547 */ /* 0x000fea000b800000 */
[----:B------:R-:W1:Y:S01]  /*0070*/  S2UR UR6, SR_CgaCtaId ;  /* 0x00000000000679c3 */ /* 0x000e620000008800 */
[----:B------:R-:W-:Y:S01]  /*0080*/  NOP ;  /* 0x0000000000007918 */ /* 0x000fe20000000000 */
[----:B------:R-:W-:Y:S02]  /*0090*/  UMOV UR4, 0x40 ;  /* 0x0000004000047882 */ /* 0x000fe40000000000 */
[----:B-1----:R-:W-:-:S09]  /*00a0*/  ULEA UR4, UR6, UR4, 0x18 ;  /* 0x0000000406047291 */ /* 0x002fd2000f8ec0ff */
[----:B------:R-:W1:Y:S01]  /*00b0*/  LDS.U8 R0, [UR4] ;  /* 0x00000004ff007984 */ /* 0x000e620008000000 */
[----:B------:R-:W-:Y:S02]  /*00c0*/  UMOV UR4, 0x400 ;  /* 0x0000040000047882 */ /* 0x000fe40000000000 */
[----:B------:R-:W-:Y:S01]  /*00d0*/  ULEA UR4, UR6, UR4, 0x18 ;  /* 0x0000000406047291 */ /* 0x000fe2000f8ec0ff */
[----:B-1----:R-:W-:-:S13]  /*00e0*/  ISETP.NE.AND P0, PT, R0, RZ, PT ;  /* 0x000000ff0000720c */ /* 0x002fda0003f05270 */
[----:B------:R-:W-:Y:S05]  /*00f0*/  @P0 BRA `(.L_x_1) ;  /* 0x00000000007c0947 */ /* 0x000fea0003800000 */
[----:B------:R-:W-:-:S13]  /*0100*/  ELECT P0, URZ, PT ;  /* 0x0000000000ff782f */ /* 0x000fda0003800000 */
[----:B------:R-:W-:Y:S05]  /*0110*/  @!P0 BRA `(.L_x_2) ;  /* 0x0000000000848947 */ /* 0x000fea0003800000 */
[----:B------:R-:W-:Y:S01]  /*0120*/  UMOV UR5, 0x8 ;  /* 0x0000000800057882 */ /* 0x000fe20000000000 */
[----:B------:R-:W-:Y:S02]  /*0130*/  IMAD.MOV.U32 R4, RZ, RZ, 0x1 ;  /* 0x00000001ff047424 */ /* 0x000fe400078e00ff */
[----:B------:R-:W-:Y:S02]  /*0140*/  IMAD.MOV.U32 R5, RZ, RZ, 0xff ;  /* 0x000000ffff057424 */ /* 0x000fe400078e00ff */
[----:B------:R-:W-:Y:S04]  /*0150*/  DEPBAR.LE SB1, 0x36 ;  /* 0x00009d800000791a */ /* 0x000fe80000000000 */
[----:B------:R-:W1:Y:S02]  /*0160*/  UTCATOMSWS.FIND_AND_SET.ALIGN UP1, UR5, UR5 ;  /* 0x00000005000575e3 */ /* 0x000e640008020800 */
[----:B-1----:R-:W-:-:S04]  /*0170*/  PLOP3.LUT P0, PT, PT, PT, UP1, 0x80, 0x8 ;  /* 0x000000000008781c */ /* 0x002fc80003f0f018 */
[----:B------:R-:W-:-:S04]  /*0180*/  SEL R0, RZ, 0xffffffff, !P0 ;  /* 0xffffffffff007807 */ /* 0x000fc80004000000 */
[----:B------:R-:W-:Y:S01]  /*0190*/  ISETP.NE.AND P0, PT, R0, RZ, PT ;  /* 0x000000ff0000720c */ /* 0x000fe20003f05270 */
[----:B------:R-:W-:-:S12]  /*01a0*/  IMAD.U32 R0, RZ, RZ, UR5 ;  /* 0x00000005ff007e24 */ /* 0x000fd8000f8e00ff */
[----:B------:R-:W-:Y:S05]  /*01b0*/  @P0 BRA `(.L_x_3) ;  /* 0x0000000000240947 */ /* 0x000fea0003800000 */
.L_x_4:
[----:B------:R-:W-:Y:S05]  /*01c0*/  NANOSLEEP 0x64 ;  /* 0x000000640000795d */ /* 0x000fea0003800000 */
[----:B------:R-:W-:-:S05]  /*01d0*/  UMOV UR5, 0x8 ;  /* 0x0000000800057882 */ /* 0x000fca0000000000 */
[----:B------:R-:W-:Y:S04]  /*01e0*/  DEPBAR.LE SB1, 0x36 ;  /* 0x00009d800000791a */ /* 0x000fe80000000000 */
[----:B------:R-:W1:Y:S02]  /*01f0*/  UTCATOMSWS.FIND_AND_SET.ALIGN UP1, UR5, UR5 ;  /* 0x00000005000575e3 */ /* 0x000e640008020800 */
[----:B-1----:R-:W-:-:S04]  /*0200*/  PLOP3.LUT P0, PT, PT, PT, UP1, 0x80, 0x8 ;  /* 0x000000000008781c */ /* 0x002fc80003f0f018 */
[----:B------:R-:W-:-:S04]  /*0210*/  SEL R0, RZ, 0xffffffff, !P0 ;  /* 0xffffffffff007807 */ /* 0x000fc80004000000 */
[----:B------:R-:W-:Y:S01]  /*0220*/  ISETP.NE.AND P0, PT, R0, RZ, PT ;  /* 0x000000ff0000720c */ /* 0x000fe20003f05270 */
[----:B------:R-:W-:-:S12]  /*0230*/  IMAD.U32 R0, RZ, RZ, UR5 ;  /* 0x00000005ff007e24 */ /* 0x000fd8000f8e00ff */
[----:B------:R-:W-:Y:S05]  /*0240*/  @!P0 BRA `(.L_x_4) ;  /* 0xfffffffc00dc8947 */ /* 0x000fea000383ffff */
.L_x_3:
[C---:B------:R-:W-:Y:S01]  /*0250*/  VIADD R3, R0.reuse, 0x10 ;  /* 0x0000001000037836 */ /* 0x040fe20000000000 */
[----:B------:R-:W-:Y:S01]  /*0260*/  UMOV UR5, 0x50 ;  /* 0x0000005000057882 */ /* 0x000fe20000000000 */
[----:B------:R-:W-:Y:S01]  /*0270*/  SHF.L.U32 R2, R5, R0, RZ ;  /* 0x0000000005027219 */ /* 0x000fe200000006ff */
[----:B------:R-:W-:Y:S01]  /*0280*/  ULEA UR5, UR6, UR5, 0x18 ;  /* 0x0000000506057291 */ /* 0x000fe2000f8ec0ff */
[----:B------:R-:W-:Y:S01]  /*0290*/  IMAD.SHL.U32 R0, R0, 0x20, RZ ;  /* 0x0000002000007824 */ /* 0x000fe200078e00ff */
[----:B------:R-:W-:-:S04]  /*02a0*/  SHF.L.U32 R3, R4, R3, RZ ;  /* 0x0000000304037219 */ /* 0x000fc800000006ff */
[----:B------:R-:W-:-:S05]  /*02b0*/  LOP3.LUT R2, R3, R2, RZ, 0xfc, !PT ;  /* 0x0000000203027212 */ /* 0x000fca00078efcff */
[----:B------:R1:W-:Y:S04]  /*02c0*/  ATOMS.OR RZ, [UR5], R2 ;  /* 0x00000002ffff798c */ /* 0x0003e8000b000005 */
[----:B------:R1:W-:Y:S01]  /*02d0*/  STS [UR4], R0 ;  /* 0x00000000ff007988 */ /* 0x0003e20008000804 */
[----:B------:R-:W-:Y:S05]  /*02e0*/  BRA `(.L_x_2) ;  /* 0x0000000000107947 */ /* 0x000fea0003800000 */
.L_x_1:
[----:B------:R-:W-:Y:S01]  /*02f0*/  IMAD.MOV.U32 R0, RZ, RZ, -0x1 ;  /* 0xffffffffff007424 */ /* 0x000fe200078e00ff */
[----:B------:R-:W-:-:S04]  /*0300*/  MOV R2, 0x330 ;  /* 0x0000033000027802 */ /* 0x000fc80000000f00 */
[----:B------:R1:W-:Y:S03]  /*0310*/  STS [UR4], R0 ;  /* 0x00000000ff007988 */ /* 0x0003e60008000804 */
[----:B01----:R-:W-:Y:S05]  /*0320*/  CALL.REL.NOINC `($__internal_1_$__cuda_sm10x_tcgen05_guardrail_trap_phase_invalid_during_alloc) ;  /* 0x000001a800307944 */ /* 0x003fea0003c00000 */
.L_x_2:
[----:B------:R-:W-:Y:S05]  /*0330*/  WARPSYNC.ALL ;  /* 0x0000000000007948 */ /* 0x000fea0003800000 */
[----:B------:R-:W-:Y:S01]  /*0340*/  NOP ;  /* 0x0000000000007918 */ /* 0x000fe20000000000 */
.L_x_0:
[----:B------:R-:W2:Y:S01]  /*0350*/  LDC.64 R30, c[0x0][0x398] ;  /* 0x0000e600ff1e7b82 */ /* 0x000ea20000000a00 */
[----:B------:R-:W3:Y:S01]  /*0360*/  S2R R5, SR_CTAID.X ;  /* 0x0000000000057919 */ /* 0x000ee20000002500 */
[----:B------:R-:W-:Y:S01]  /*0370*/  UMOV UR11, 0x400 ;  /* 0x00000400000b7882 */ /* 0x000fe20000000000 */
[----:B------:R-:W-:Y:S01]  /*0380*/  PRMT R114, RZ, 0x7610, R114 ;  /* 0x00007610ff727816 */ /* 0x000fe20000000072 */
[----:B------:R-:W-:Y:S01]  /*0390*/  UMOV UR6, 0x1 ;  /* 0x0000000100067882 */ /* 0x000fe20000000000 */
[----:B------:R-:W4:Y:S01]  /*03a0*/  S2R R71, SR_TID.X ;  /* 0x0000000000477919 */ /* 0x000f220000002100 */
[----:B------:R-:W1:Y:S02]  /*03b0*/  LDCU.128 UR16, c[0x0][0x380] ;  /* 0x00007000ff1077ac */ /* 0x000e640008000c00 */
[----:B------:R-:W5:Y:S08]  /*03c0*/  S2UR UR4, SR_CgaCtaId ;  /* 0x00000000000479c3 */ /* 0x000f700000008800 */
[----:B------:R-:W0:Y:S01]  /*03d0*/  LDC.64 R14, c[0x0][0x3a0] ;  /* 0x0000e800ff0e7b82 */ /* 0x000e220000000a00 */
[----:B-12---:R-:W-:-:S07]  /*03e0*/  VIADD R0, R31, 0x1ff ;  /* 0x000001ff1f007836 */ /* 0x006fce0000000000 */
[----:B------:R-:W1:Y:S01]  /*03f0*/  LDC.64 R164, c[0x0][0x3a8] ;  /* 0x0000ea00ffa47b82 */ /* 0x000e620000000a00 */
[----:B------:R-:W-:Y:S01]  /*0400*/  SHF.R.S32.HI R3, RZ, 0x1f, R0 ;  /* 0x0000001fff037819 */ /* 0x000fe20000011400 */
[----:B-----5:R-:W-:-:S03]  /*0410*/  ULEA UR11, UR4, UR11, 0x18 ;  /* 0x0000000b040b7291 */ /* 0x020fc6000f8ec0ff */
[----:B------:R-:W-:Y:S02]  /*0420*/  LEA.HI R3, R3, R0, RZ, 0x9 ;  /* 0x0000000003037211 */ /* 0x000fe400078f48ff */
[----:B---3--:R-:W-:Y:S01]  /*0430*/  IABS R8, R5 ;  /* 0x0000000500087213 */ /* 0x008fe20000000000 */
[----:B------:R-:W-:Y:S01]  /*0440*/  UIADD3 UR13, UPT, UPT, UR11, 0x12000, URZ ;  /* 0x000120000b0d7890 */ /* 0x000fe2000fffe0ff */
[----:B------:R-:W-:Y:S02]  /*0450*/  SHF.R.S32.HI R3, RZ, 0x9, R3 ;  /* 0x00000009ff037819 */ /* 0x000fe40000011403 */
[----:B----4-:R-:W-:Y:S01]  /*0460*/  LOP3.LUT R115, R71, 0x3f, RZ, 0xc0, !PT ;  /* 0x0000003f47737812 */ /* 0x010fe200078ec0ff */
[----:B0-----:R-:W-:Y:S01]  /*0470*/  IMAD.MOV.U32 R112, RZ, RZ, R14 ;  /* 0x000000ffff707224 */ /* 0x001fe200078e000e */
[----:B------:R-:W-:Y:S01]  /*0480*/  SHF.R.U32.HI R116, RZ, 0x5, R71 ;  /* 0x00000005ff747819 */ /* 0x000fe20000011647 */
[----:B------:R-:W-:-:S05]  /*0490*/  IMAD.SHL.U32 R4, R3, 0x4, RZ ;  /* 0x0000000403047824 */ /* 0x000fca00078e00ff */
[-C--:B------:R-:W-:Y:S02]  /*04a0*/  IABS R7, R4.reuse ;  /* 0x0000000400077213 */ /* 0x080fe40000000000 */
[----:B------:R-:W-:Y:S02]  /*04b0*/  IABS R10, R4 ;  /* 0x00000004000a7213 */ /* 0x000fe40000000000 */
[----:B------:R-:W0:Y:S08]  /*04c0*/  I2F.RP R0, R7 ;  /* 0x0000000700007306 */ /* 0x000e300000209400 */
[----:B0-----:R-:W0:Y:S02]  /*04d0*/  MUFU.RCP R0, R0 ;  /* 0x0000000000007308 */ /* 0x001e240000001000 */
[----:B0-----:R-:W-:-:S02]  /*04e0*/  VIADD R2, R0, 0xffffffe ;  /* 0x0ffffffe00027836 */ /* 0x001fc40000000000 */
[----:B------:R-:W-:Y:S01]  /*04f0*/  IMAD.MOV R0, RZ, RZ, -R10 ;  /* 0x000000ffff007224 */ /* 0x000fe200078e0a0a */
[----:B------:R-:W-:-:S03]  /*0500*/  IABS R10, R30 ;  /* 0x0000001e000a7213 */ /* 0x000fc60000000000 */
[----:B------:R0:W2:Y:S02]  /*0510*/  F2I.FTZ.U32.TRUNC.NTZ R3, R2 ;  /* 0x0000000200037305 */ /* 0x0000a4000021f000 */
[----:B0-----:R-:W-:Y:S02]  /*0520*/  IMAD.MOV.U32 R2, RZ, RZ, RZ ;  /* 0x000000ffff027224 */ /* 0x001fe400078e00ff */
[----:B--2---:R-:W-:-:S04]  /*0530*/  IMAD.MOV R6, RZ, RZ, -R3 ;  /* 0x000000ffff067224 */ /* 0x004fc800078e0a03 */
[----:B------:R-:W-:Y:S02]  /*0540*/  IMAD R9, R6, R7, RZ ;  /* 0x0000000706097224 */ /* 0x000fe400078e02ff */
[----:B------:R-:W-:Y:S02]  /*0550*/  IMAD.MOV.U32 R6, RZ, RZ, R8 ;  /* 0x000000ffff067224 */ /* 0x000fe400078e0008 */
[----:B------:R-:W-:-:S06]  /*0560*/  IMAD.HI.U32 R3, R3, R9, R2 ;  /* 0x0000000903037227 */ /* 0x000fcc00078e0002 */
[----:B------:R-:W-:-:S04]  /*0570*/  IMAD.HI.U32 R3, R3, R6, RZ ;  /* 0x0000000603037227 */ /* 0x000fc800078e00ff */
[----:B------:R-:W-:Y:S01]  /*0580*/  IMAD R0, R3, R0, R6 ;  /* 0x0000000003007224 */ /* 0x000fe200078e0206 */
[----:B------:R-:W-:Y:S04]  /*0590*/  BAR.SYNC.DEFER_BLOCKING 0x0 ;  /* 0x0000000000007b1d */ /* 0x000fe80000010000 */
[----:B------:R-:W-:-:S13]  /*05a0*/  ISETP.GT.U32.AND P1, PT, R7, R0, PT ;  /* 0x000000000700720c */ /* 0x000fda0003f24070 */
[----:B------:R-:W-:Y:S02]  /*05b0*/  @!P1 IMAD.IADD R0, R0, 0x1, -R7 ;  /* 0x0000000100009824 */ /* 0x000fe400078e0a07 */
[----:B------:R-:W-:Y:S01]  /*05c0*/  @!P1 VIADD R3, R3, 0x1 ;  /* 0x0000000103039836 */ /* 0x000fe20000000000 */
[----:B------:R-:W-:Y:S02]  /*05d0*/  ISETP.NE.AND P1, PT, R4, RZ, PT ;  /* 0x000000ff0400720c */ /* 0x000fe40003f25270 */
[----:B------:R-:W-:Y:S02]  /*05e0*/  ISETP.GE.U32.AND P0, PT, R0, R7, PT ;  /* 0x000000070000720c */ /* 0x000fe40003f06070 */
[----:B------:R-:W-:-:S04]  /*05f0*/  LOP3.LUT R0, R5, R4, RZ, 0x3c, !PT ;  /* 0x0000000405007212 */ /* 0x000fc800078e3cff */
[----:B------:R-:W-:Y:S01]  /*0600*/  ISETP.GE.AND P2, PT, R0, RZ, PT ;  /* 0x000000ff0000720c */ /* 0x000fe20003f46270 */
[----:B------:R-:W-:-:S06]  /*0610*/  VIADD R0, R30, 0x3f ;  /* 0x0000003f1e007836 */ /* 0x000fcc0000000000 */
[----:B------:R-:W-:-:S04]  /*0620*/  @P0 VIADD R3, R3, 0x1 ;  /* 0x0000000103030836 */ /* 0x000fc80000000000 */
[----:B------:R-:W-:Y:S01]  /*0630*/  IMAD.MOV.U32 R2, RZ, RZ, R3 ;  /* 0x000000ffff027224 */ /* 0x000fe200078e0003 */
[----:B------:R-:W-:-:S03]  /*0640*/  SHF.R.S32.HI R3, RZ, 0x1f, R0 ;  /* 0x0000001fff037819 */ /* 0x000fc60000011400 */
[----:B------:R-:W-:Y:S01]  /*0650*/  @!P2 IMAD.MOV R2, RZ, RZ, -R2 ;  /* 0x000000ffff02a224 */ /* 0x000fe200078e0a02 */
[----:B------:R-:W-:Y:S02]  /*0660*/  @!P1 LOP3.LUT R2, RZ, R4, RZ, 0x33, !PT ;  /* 0x00000004ff029212 */ /* 0x000fe400078e33ff */
[----:B------:R-:W-:-:S03]  /*0670*/  LEA.HI R3, R3, R0, RZ, 0x6 ;  /* 0x0000000003037211 */ /* 0x000fc600078f30ff */
[----:B------:R-:W-:Y:S02]  /*0680*/  IMAD.SHL.U32 R6, R2, 0x4, RZ ;  /* 0x0000000402067824 */ /* 0x000fe400078e00ff */
[----:B------:R-:W-:-:S03]  /*0690*/  IMAD.MOV R2, RZ, RZ, -R2 ;  /* 0x000000ffff027224 */ /* 0x000fc600078e0a02 */
[----:B------:R-:W-:Y:S01]  /*06a0*/  LEA.HI.SX32 R3, R3, -R6, 0x1a ;  /* 0x8000000603037211 */ /* 0x000fe200078fd2ff */
[----:B------:R-:W-:-:S03]  /*06b0*/  IMAD R8, R4, R2, R5 ;  /* 0x0000000204087224 */ /* 0x000fc600078e0205 */
[----:B------:R-:W-:-:S04]  /*06c0*/  VIMNMX R11, PT, PT, R3, 0x4, PT ;  /* 0x00000004030b7848 */ /* 0x000fc80003fe0100 */
[-C--:B------:R-:W-:Y:S02]  /*06d0*/  IABS R7, R11.reuse ;  /* 0x0000000b00077213 */ /* 0x080fe40000000000 */
[----:B------:R-:W-:Y:S02]  /*06e0*/  IABS R4, R11 ;  /* 0x0000000b00047213 */ /* 0x000fe40000000000 */
[----:B------:R-:W0:Y:S08]  /*06f0*/  I2F.RP R0, R7 ;  /* 0x0000000700007306 */ /* 0x000e300000209400 */
[----:B0-----:R-:W0:Y:S02]  /*0700*/  MUFU.RCP R0, R0 ;  /* 0x0000000000007308 */ /* 0x001e240000001000 */
[----:B0-----:R-:W-:-:S02]  /*0710*/  VIADD R3, R0, 0xffffffe ;  /* 0x0ffffffe00037836 */ /* 0x001fc40000000000 */
[----:B------:R-:W-:-:S04]  /*0720*/  IMAD.MOV R0, RZ, RZ, -R4 ;  /* 0x000000ffff007224 */ /* 0x000fc800078e0a04 */
[----:B------:R-:W0:Y:S02]  /*0730*/  F2I.FTZ.U32.TRUNC.NTZ R3, R3 ;  /* 0x0000000300037305 */ /* 0x000e24000021f000 */
[----:B0-----:R-:W-:-:S04]  /*0740*/  IMAD.MOV R9, RZ, RZ, -R3 ;  /* 0x000000ffff097224 */ /* 0x001fc800078e0a03 */
[----:B------:R-:W-:Y:S01]  /*0750*/  IMAD.MOV.U32 R2, RZ, RZ, R9 ;  /* 0x000000ffff027224 */ /* 0x000fe200078e0009 */
[----:B------:R-:W-:-:S03]  /*0760*/  IABS R9, R8 ;  /* 0x0000000800097213 */ /* 0x000fc60000000000 */
[----:B------:R-:W-:Y:S02]  /*0770*/  IMAD R5, R2, R7, RZ ;  /* 0x0000000702057224 */ /* 0x000fe400078e02ff */
[----:B------:R-:W-:-:S04]  /*0780*/  IMAD.MOV.U32 R2, RZ, RZ, RZ ;  /* 0x000000ffff027224 */ /* 0x000fc800078e00ff */
[----:B------:R-:W-:Y:S02]  /*0790*/  IMAD.HI.U32 R2, R3, R5, R2 ;  /* 0x0000000503027227 */ /* 0x000fe400078e0002 */
[----:B------:R-:W0:Y:S04]  /*07a0*/  I2F.RP R3, R10 ;  /* 0x0000000a00037306 */ /* 0x000e280000209400 */
[----:B------:R-:W-:-:S04]  /*07b0*/  IMAD.HI.U32 R2, R2, R9, RZ ;  /* 0x0000000902027227 */ /* 0x000fc800078e00ff */
[----:B------:R-:W-:-:S05]  /*07c0*/  IMAD R0, R2, R0, R9 ;  /* 0x0000000002007224 */ /* 0x000fca00078e0209 */
[----:B------:R-:W-:Y:S01]  /*07d0*/  ISETP.GT.U32.AND P1, PT, R7, R0, PT ;  /* 0x000000000700720c */ /* 0x000fe20003f24070 */
[----:B0-----:R-:W0:-:S12]  /*07e0*/  MUFU.RCP R3, R3 ;  /* 0x0000000300037308 */ /* 0x001e180000001000 */
[----:B------:R-:W-:Y:S02]  /*07f0*/  @!P1 IMAD.IADD R0, R0, 0x1, -R7 ;  /* 0x0000000100009824 */ /* 0x000fe400078e0a07 */
[----:B------:R-:W-:Y:S01]  /*0800*/  @!P1 VIADD R2, R2, 0x1 ;  /* 0x0000000102029836 */ /* 0x000fe20000000000 */
[----:B------:R-:W-:Y:S02]  /*0810*/  ISETP.NE.AND P1, PT, R11, RZ, PT ;  /* 0x000000ff0b00720c */ /* 0x000fe40003f25270 */
[----:B------:R-:W-:Y:S01]  /*0820*/  ISETP.GE.U32.AND P0, PT, R0, R7, PT ;  /* 0x000000070000720c */ /* 0x000fe20003f06070 */
[----:B0-----:R-:W-:Y:S01]  /*0830*/  VIADD R4, R3, 0xffffffe ;  /* 0x0ffffffe03047836 */ /* 0x001fe20000000000 */
[----:B------:R-:W-:-:S03]  /*0840*/  LOP3.LUT R0, R8, R11, RZ, 0x3c, !PT ;  /* 0x0000000b08007212 */ /* 0x000fc600078e3cff */
[----:B------:R0:W2:Y:S01]  /*0850*/  F2I.FTZ.U32.TRUNC.NTZ R5, R4 ;  /* 0x0000000400057305 */ /* 0x0000a2000021f000 */
[----:B------:R-:W-:-:S07]  /*0860*/  ISETP.GE.AND P2, PT, R0, RZ, PT ;  /* 0x000000ff0000720c */ /* 0x000fce0003f46270 */
[----:B------:R-:W-:Y:S02]  /*0870*/  @P0 VIADD R2, R2, 0x1 ;  /* 0x0000000102020836 */ /* 0x000fe40000000000 */
[----:B0-----:R-:W-:Y:S02]  /*0880*/  IMAD.MOV.U32 R4, RZ, RZ, RZ ;  /* 0x000000ffff047224 */ /* 0x001fe400078e00ff */
[----:B------:R-:W-:Y:S01]  /*0890*/  IMAD.MOV.U32 R9, RZ, RZ, R2 ;  /* 0x000000ffff097224 */ /* 0x000fe200078e0002 */
[----:B------:R-:W-:Y:S01]  /*08a0*/  IABS R2, R31 ;  /* 0x0000001f00027213 */ /* 0x000fe20000000000 */
[----:B--2---:R-:W-:Y:S02]  /*08b0*/  IMAD.MOV R3, RZ, RZ, -R5 ;  /* 0x000000ffff037224 */ /* 0x004fe400078e0a05 */
[----:B------:R-:W-:Y:S01]  /*08c0*/  @!P2 IMAD.MOV R9, RZ, RZ, -R9 ;  /* 0x000000ffff09a224 */ /* 0x000fe200078e0a09 */
[----:B------:R-:W-:Y:S01]  /*08d0*/  @!P1 LOP3.LUT R9, RZ, R11, RZ, 0x33, !PT ;  /* 0x0000000bff099212 */ /* 0x000fe200078e33ff */
[----:B------:R-:W-:-:S04]  /*08e0*/  IMAD R3, R3, R10, RZ ;  /* 0x0000000a03037224 */ /* 0x000fc800078e02ff */
[----:B------:R-:W-:Y:S02]  /*08f0*/  IMAD.MOV R0, RZ, RZ, -R9 ;  /* 0x000000ffff007224 */ /* 0x000fe400078e0a09 */
[----:B------:R-:W-:Y:S01]  /*0900*/  IMAD.HI.U32 R4, R5, R3, R4 ;  /* 0x0000000305047227 */ /* 0x000fe200078e0004 */
[----:B------:R-:W-:-:S03]  /*0910*/  SHF.R.U32.HI R5, RZ, 0x5, R71 ;  /* 0x00000005ff057819 */ /* 0x000fc60000011647 */
[----:B------:R-:W-:Y:S01]  /*0920*/  IMAD R0, R11, R0, R8 ;  /* 0x000000000b007224 */ /* 0x000fe200078e0208 */
[----:B------:R-:W-:Y:S01]  /*0930*/  SGXT.U32 R5, R5, 0x2 ;  /* 0x000000020505781a */ /* 0x000fe20000000000 */
[----:B------:R-:W0:Y:S01]  /*0940*/  I2F.RP R8, R2 ;  /* 0x0000000200087306 */ /* 0x000e220000209400 */
[----:B------:R-:W-:Y:S02]  /*0950*/  IMAD.SHL.U32 R13, R9, 0x200, RZ ;  /* 0x00000200090d7824 */ /* 0x000fe400078e00ff */
[----:B------:R-:W-:-:S03]  /*0960*/  IMAD.IADD R0, R6, 0x1, R0 ;  /* 0x0000000106007824 */ /* 0x000fc600078e0200 */
[----:B------:R-:W-:Y:S01]  /*0970*/  LOP3.LUT R5, R13, R5, RZ, 0xfc, !PT ;  /* 0x000000050d057212 */ /* 0x000fe200078efcff */
[----:B------:R-:W-:-:S05]  /*0980*/  IMAD R12, R0, 0x40, R115 ;  /* 0x00000040000c7824 */ /* 0x000fca00078e0273 */
[----:B------:R-:W-:Y:S01]  /*0990*/  IABS R0, R12 ;  /* 0x0000000c00007213 */ /* 0x000fe20000000000 */
[----:B------:R-:W-:Y:S01]  /*09a0*/  STL [R1+0x254], R12 ;  /* 0x0002540c01007387 */ /* 0x000fe20000100800 */
[----:B------:R-:W-:Y:S01]  /*09b0*/  ISETP.GE.AND P1, PT, R12, RZ, PT ;  /* 0x000000ff0c00720c */ /* 0x000fe20003f26270 */
[----:B0-----:R-:W0:Y:S02]  /*09c0*/  MUFU.RCP R8, R8 ;  /* 0x0000000800087308 */ /* 0x001e240000001000 */
[----:B------:R-:W-:Y:S01]  /*09d0*/  IMAD.MOV.U32 R3, RZ, RZ, R0 ;  /* 0x000000ffff037224 */ /* 0x000fe200078e0000 */
[----:B------:R-:W-:Y:S03]  /*09e0*/  STL [R1+0x250], R13 ;  /* 0x0002500d01007387 */ /* 0x000fe60000100800 */
[----:B------:R-:W-:Y:S01]  /*09f0*/  IMAD.HI.U32 R4, R4, R3, RZ ;  /* 0x0000000304047227 */ /* 0x000fe200078e00ff */
[----:B------:R-:W-:Y:S03]  /*0a00*/  STL [R1+0x1a0], R14 ;  /* 0x0001a00e01007387 */ /* 0x000fe60000100800 */
[----:B------:R-:W-:-:S04]  /*0a10*/  IMAD.MOV R4, RZ, RZ, -R4 ;  /* 0x000000ffff047224 */ /* 0x000fc800078e0a04 */
[----:B------:R-:W-:Y:S02]  /*0a20*/  IMAD R3, R10, R4, R3 ;  /* 0x000000040a037224 */ /* 0x000fe400078e0203 */
[----:B------:R-:W-:Y:S02]  /*0a30*/  IMAD.SHL.U32 R4, R116, 0x200000, RZ ;  /* 0x0020000074047824 */ /* 0x000fe400078e00ff */
[----:B0-----:R-:W-:Y:S01]  /*0a40*/  VIADD R6, R8, 0xffffffe ;  /* 0x0ffffffe08067836 */ /* 0x001fe20000000000 */
[----:B------:R-:W-:Y:S01]  /*0a50*/  ISETP.GT.U32.AND P0, PT, R10, R3, PT ;  /* 0x000000030a00720c */ /* 0x000fe20003f04070 */
[----:B------:R-:W0:Y:S01]  /*0a60*/  LDS R8, [UR11] ;  /* 0x0000000bff087984 */ /* 0x000e220008000800 */
[----:B------:R-:W-:Y:S01]  /*0a70*/  LOP3.LUT R4, R4, 0x600000, RZ, 0xc0, !PT ;  /* 0x0060000004047812 */ /* 0x000fe200078ec0ff */
[----:B------:R2:W3:Y:S03]  /*0a80*/  F2I.FTZ.U32.TRUNC.NTZ R7, R6 ;  /* 0x0000000600077305 */ /* 0x0004e6000021f000 */
[----:B------:R-:W-:-:S02]  /*0a90*/  R2UR UR12, R4 ;  /* 0x00000000040c72ca */ /* 0x000fc400000e0000 */
[----:B------:R-:W-:Y:S01]  /*0aa0*/  SHF.R.U32.HI R4, RZ, 0x6, R71 ;  /* 0x00000006ff047819 */ /* 0x000fe20000011647 */
[----:B--2---:R-:W-:-:S03]  /*0ab0*/  IMAD.MOV.U32 R6, RZ, RZ, RZ ;  /* 0x000000ffff067224 */ /* 0x004fc600078e00ff */
[----:B------:R-:W-:Y:S01]  /*0ac0*/  SGXT.U32 R18, R4, 0x1 ;  /* 0x000000010412781a */ /* 0x000fe20000000000 */
[----:B------:R-:W-:Y:S02]  /*0ad0*/  @!P0 IMAD.IADD R3, R3, 0x1, -R10 ;  /* 0x0000000103038824 */ /* 0x000fe400078e0a0a */
[----:B------:R-:W-:Y:S02]  /*0ae0*/  VIADD R4, R112, 0x1f ;  /* 0x0000001f70047836 */ /* 0x000fe40000000000 */
[----:B---3--:R-:W-:Y:S01]  /*0af0*/  IMAD.MOV R11, RZ, RZ, -R7 ;  /* 0x000000ffff0b7224 */ /* 0x008fe200078e0a07 */
[----:B------:R-:W-:Y:S01]  /*0b00*/  BAR.SYNC.DEFER_BLOCKING 0x0 ;  /* 0x0000000000007b1d */ /* 0x000fe20000010000 */
[----:B------:R-:W-:Y:S02]  /*0b10*/  ISETP.GT.U32.AND P0, PT, R10, R3, PT ;  /* 0x000000030a00720c */ /* 0x000fe40003f04070 */
[----:B------:R-:W-:-:S04]  /*0b20*/  IMAD R9, R11, R2, RZ ;  /* 0x000000020b097224 */ /* 0x000fc800078e02ff */
[----:B------:R-:W-:Y:S01]  /*0b30*/  IMAD.HI.U32 R0, R7, R9, R6 ;  /* 0x0000000907007227 */ /* 0x000fe200078e0006 */
[----:B------:R-:W-:-:S04]  /*0b40*/  LOP3.LUT R9, R5, 0x1fc, RZ, 0xfc, !PT ;  /* 0x000001fc05097812 */ /* 0x000fc800078efcff */
[----:B------:R-:W-:Y:S02]  /*0b50*/  IABS R7, R9 ;  /* 0x0000000900077213 */ /* 0x000fe40000000000 */
[----:B------:R-:W-:Y:S01]  /*0b60*/  @!P0 IMAD.IADD R3, R3, 0x1, -R10 ;  /* 0x0000000103038824 */ /* 0x000fe200078e0a0a */
[----:B------:R-:W-:Y:S01]  /*0b70*/  ISETP.NE.AND P0, PT, R30, RZ, PT ;  /* 0x000000ff1e00720c */ /* 0x000fe20003f05270 */
[----:B------:R-:W-:Y:S01]  /*0b80*/  IMAD.MOV.U32 R10, RZ, RZ, R15 ;  /* 0x000000ffff0a7224 */ /* 0x000fe200078e000f */
[----:B------:R-:W-:Y:S01]  /*0b90*/  ISETP.GE.AND P2, PT, R9, RZ, PT ;  /* 0x000000ff0900720c */ /* 0x000fe20003f46270 */
[----:B------:R-:W-:Y:S02]  /*0ba0*/  IMAD.MOV.U32 R6, RZ, RZ, R3 ;  /* 0x000000ffff067224 */ /* 0x000fe400078e0003 */
[----:B------:R-:W-:Y:S01]  /*0bb0*/  IMAD.HI.U32 R3, R0, R7, RZ ;  /* 0x0000000700037227 */ /* 0x000fe200078e00ff */
[----:B0-----:R-:W-:-:S03]  /*0bc0*/  R2UR UR10, R8 ;  /* 0x00000000080a72ca */ /* 0x001fc600000e0000 */
[----:B------:R-:W-:Y:S01]  /*0bd0*/  @!P1 IMAD.MOV R6, RZ, RZ, -R6 ;  /* 0x000000ffff069224 */ /* 0x000fe200078e0a06 */
[----:B------:R-:W-:Y:S01]  /*0be0*/  LOP3.LUT P1, RZ, R71, 0x7f, RZ, 0xc0, !PT ;  /* 0x0000007f47ff7812 */ /* 0x000fe2000782c0ff */
[----:B------:R-:W-:Y:S02]  /*0bf0*/  IMAD.MOV R3, RZ, RZ, -R3 ;  /* 0x000000ffff037224 */ /* 0x000fe400078e0a03 */
[----:B------:R-:W-:Y:S02]  /*0c00*/  @!P0 LOP3.LUT R6, RZ, R30, RZ, 0x33, !PT ;  /* 0x0000001eff068212 */ /* 0x000fe400078e33ff */
[----:B------:R-:W-:Y:S01]  /*0c10*/  IMAD R32, R2, R3, R7 ;  /* 0x0000000302207224 */ /* 0x000fe200078e0207 */
[----:B------:R-:W-:Y:S01]  /*0c20*/  ISETP.GT.AND P0, PT, R4, 0x1f, PT ;  /* 0x0000001f0400780c */ /* 0x000fe20003f04270 */
[C---:B-1----:R-:W-:Y:S01]  /*0c30*/  IMAD R3, R18.reuse, R164, RZ ;  /* 0x000000a412037224 */ /* 0x042fe200078e02ff */
[----:B------:R-:W-:Y:S01]  /*0c40*/  LOP3.LUT R7, R18, 0x8, RZ, 0xfc, !PT ;  /* 0x0000000812077812 */ /* 0x000fe200078efcff */
[----:B------:R-:W-:Y:S01]  /*0c50*/  IMAD R13, R6, R10, RZ ;  /* 0x0000000a060d7224 */ /* 0x000fe200078e02ff */
[----:B------:R-:W-:Y:S01]  /*0c60*/  PRMT R6, RZ, 0x7610, R6 ;  /* 0x00007610ff067816 */ /* 0x000fe20000000006 */
[C---:B------:R-:W-:Y:S01]  /*0c70*/  IMAD R15, R164.reuse, 0x2, R3 ;  /* 0x00000002a40f7824 */ /* 0x040fe200078e0203 */
[----:B------:R-:W-:Y:S01]  /*0c80*/  ISETP.LT.AND P4, PT, R7, R112, P0 ;  /* 0x000000700700720c */ /* 0x000fe20000781270 */
[----:B------:R-:W-:Y:S01]  /*0c90*/  UIADD3 UR12, UPT, UPT, UR10, UR12, URZ ;  /* 0x0000000c0a0c7290 */ /* 0x000fe2000fffe0ff */
[----:B------:R-:W-:Y:S01]  /*0ca0*/  STL [R1+0x200], R13 ;  /* 0x0002000d01007387 */ /* 0x000fe20000100800 */
[----:B------:R-:W-:-:S03]  /*0cb0*/  IMAD R17, R164, 0x2, R15 ;  /* 0x00000002a4117824 */ /* 0x000fc600078e020f */
[----:B------:R0:W-:Y:S01]  /*0cc0*/  STL [R1+0x258], R4 ;  /* 0x0002580401007387 */ /* 0x0001e20000100800 */
[----:B------:R-:W-:-:S03]  /*0cd0*/  IMAD R19, R164, 0x2, R17 ;  /* 0x00000002a4137824 */ /* 0x000fc600078e0211 */
[----:B------:R1:W-:Y:S01]  /*0ce0*/  STL.S16 [R1+0x248], R6 ;  /* 0x0002480601007387 */ /* 0x0003e20000100600 */
[----:B0-----:R-:W-:-:S04]  /*0cf0*/  LOP3.LUT R4, R18, 0xa, RZ, 0xfc, !PT ;  /* 0x0000000a12047812 */ /* 0x001fc800078efcff */
[----:B------:R-:W-:Y:S01]  /*0d00*/  ISETP.LT.AND P3, PT, R4, R112, P0 ;  /* 0x000000700400720c */ /* 0x000fe20000761270 */
[----:B-1----:R-:W-:-:S12]  /*0d10*/  BRA.U UP0, `(.L_x_5) ;  /* 0x0000000100187547 */ /* 0x002fd8000b800000 */
[----:B------:R-:W-:Y:S01]  /*0d20*/  ELECT P5, URZ, PT ;  /* 0x0000000000ff782f */ /* 0x000fe200038a0000 */
[----:B------:R-:W-:Y:S01]  /*0d30*/  IMAD.MOV.U32 R4, RZ, RZ, 0x1 ;  /* 0x00000001ff047424 */ /* 0x000fe200078e00ff */
[----:B------:R-:W-:Y:S01]  /*0d40*/  UMOV UR5, 0x40 ;  /* 0x0000004000057882 */ /* 0x000fe20000000000 */
[----:B------:R-:W-:Y:S01]  /*0d50*/  UVIRTCOUNT.DEALLOC.SMPOOL 0x80 ;  /* 0x000000800000784c */ /* 0x000fe20000000000 */
[----:B------:R-:W-:-:S09]  /*0d60*/  ULEA UR5, UR4, UR5, 0x18 ;  /* 0x0000000504057291 */ /* 0x000fd2000f8ec0ff */
[----:B------:R0:W-:Y:S03]  /*0d70*/  @P5 STS.U8 [UR5], R4 ;  /* 0x00000004ff005988 */ /* 0x0001e60008000005 */
.L_x_5:
[----:B------:R-:W-:Y:S01]  /*0d80*/  STTM.x64 tmem[UR12], RZ ;  /* 0x000000ff000079ed */ /* 0x000fe2000834000c */
[----:B------:R-:W-:Y:S01]  /*0d90*/  STTM.x64 tmem[UR12+0x40], RZ ;  /* 0x000040ff000079ed */ /* 0x000fe2000834000c */
[----:B------:R-:W-:Y:S01]  /*0da0*/  STTM.x64 tmem[UR12+0x80], RZ ;  /* 0x000080ff000079ed */ /* 0x000fe2000834000c */
[----:B------:R-:W-:Y:S01]  /*0db0*/  STTM.x64 tmem[UR12+0xc0], RZ ;  /* 0x0000c0ff000079ed */ /* 0x000fe2000834000c */
[----:B------:R-:W1:Y:S02]  /*0dc0*/  FENCE.VIEW.ASYNC.T ;  /* 0x00000000000073c6 */ /* 0x000e640000000200 */
[----:B-1----:R-:W-:Y:S01]  /*0dd0*/  VOTEU.ALL UP1, P1 ;  /* 0x0000000000ff7886 */ /* 0x002fe20000820000 */
[----:B------:R-:W-:Y:S01]  /*0de0*/  VOTEU.ALL UP2, P1 ;  /* 0x0000000000ff7886 */ /* 0x000fe20000840000 */
[----:B------:R-:W-:Y:S02]  /*0df0*/  IMAD.MOV.U32 R11, RZ, RZ, R6 ;  /* 0x000000ffff0b7224 */ /* 0x000fe400078e0006 */
[----:B------:R-:W-:Y:S01]  /*0e00*/  IMAD R12, R164, 0x2, R19 ;  /* 0x00000002a40c7824 */ /* 0x000fe200078e0213 */
[----:B------:R-:W-:-:S04]  /*0e10*/  @!UP1 UIADD3 UR4, UPT, UPT, -UR6, 0x100000, URZ ;  /* 0x0010000006049890 */ /* 0x000fc8000fffe1ff */
[----:B------:R-:W-:Y:S02]  /*0e20*/  @!UP1 USHF.L.U32 UR5, UR4, 0xb, URZ ;  /* 0x0000000b04059899 */ /* 0x000fe400080006ff */
[----:B------:R-:W-:Y:S01]  /*0e30*/  @!UP1 USHF.L.U32 UR4, UR4, 0x1, URZ ;  /* 0x0000000104049899 */ /* 0x000fe200080006ff */
[----:B------:R-:W-:Y:S01]  /*0e40*/  BAR.SYNC.DEFER_BLOCKING 0x0 ;  /* 0x0000000000007b1d */ /* 0x000fe20000010000 */
[----:B------:R-:W-:Y:S02]  /*0e50*/  IMAD.SHL.U32 R6, R13, 0x2, RZ ;  /* 0x000000020d067824 */ /* 0x000fe400078e00ff */
[----:B------:R-:W-:-:S03]  /*0e60*/  IMAD R10, R164, 0x2, R12 ;  /* 0x00000002a40a7824 */ /* 0x000fc600078e020c */
[----:B------:R-:W-:Y:S01]  /*0e70*/  IADD3 R14, P5, PT, R6, UR16, RZ ;  /* 0x00000010060e7c10 */ /* 0x000fe2000ffbe0ff */
[----:B------:R-:W-:Y:S01]  /*0e80*/  IMAD R24, R164, 0x2, R10 ;  /* 0x00000002a4187824 */ /* 0x000fe200078e020a */
[----:B------:R-:W-:Y:S01]  /*0e90*/  STL [R1+0x260], R12 ;  /* 0x0002600c01007387 */ /* 0x000fe20000100800 */
[----:B------:R-:W-:Y:S01]  /*0ea0*/  PRMT R113, RZ, 0x7610, R113 ;  /* 0x00007610ff717816 */ /* 0x000fe20000000071 */
[----:B------:R-:W1:Y:S01]  /*0eb0*/  LDCU UR7, c[0x0][0x3b0] ;  /* 0x00007600ff0777ac */ /* 0x000e620008000800 */
[----:B------:R-:W-:Y:S01]  /*0ec0*/  LEA.HI.X.SX32 R16, R13, UR17, 0x1, P5 ;  /* 0x000000110d107c11 */ /* 0x000fe2000a8f0eff */
[----:B------:R-:W-:Y:S01]  /*0ed0*/  STL [R1+0x1bc], R10 ;  /* 0x0001bc0a01007387 */ /* 0x000fe20000100800 */
[----:B------:R-:W-:Y:S01]  /*0ee0*/  LEA R8, P6, R10, R14, 0x1 ;  /* 0x0000000e0a087211 */ /* 0x000fe200078c08ff */
[----:B------:R-:W-:Y:S02]  /*0ef0*/  IMAD R22, R164, 0x2, R24 ;  /* 0x00000002a4167824 */ /* 0x000fe400078e0218 */
[----:B------:R2:W-:Y:S01]  /*0f00*/  STL [R1+0x25c], R6 ;  /* 0x00025c0601007387 */ /* 0x0005e20000100800 */
[----:B------:R-:W-:Y:S01]  /*0f10*/  LEA.HI.X.SX32 R9, R10, R16, 0x1, P6 ;  /* 0x000000100a097211 */ /* 0x000fe200030f0eff */
[----:B------:R-:W-:-:S02]  /*0f20*/  IMAD R21, R164, 0x2, R22 ;  /* 0x00000002a4157824 */ /* 0x000fc400078e0216 */
[----:B------:R-:W-:Y:S02]  /*0f30*/  STL [R1+0x1b8], R24 ;  /* 0x0001b81801007387 */ /* 0x000fe40000100800 */
[----:B------:R-:W-:Y:S02]  /*0f40*/  IMAD R25, R164, 0x2, R21 ;  /* 0x00000002a4197824 */ /* 0x000fe400078e0215 */
[----:B------:R-:W3:Y:S02]  /*0f50*/  FENCE.VIEW.ASYNC.S ;  /* 0x00000000000073c6 */ /* 0x000ee40000000000 */
[----:B---3--:R3:W4:Y:S02]  /*0f60*/  @!UP2 SYNCS.EXCH.64 URZ, [UR13], UR4 ;  /* 0x000000040dffa5b2 */ /* 0x0087240008000100 */
[----:B----4-:R-:W-:Y:S01]  /*0f70*/  BAR.SYNC.DEFER_BLOCKING 0x0 ;  /* 0x0000000000007b1d */ /* 0x010fe20000010000 */
[----:B--2---:R-:W-:-:S04]  /*0f80*/  LEA R6, P5, R12, R14, 0x1 ;  /* 0x0000000e0c067211 */ /* 0x004fc800078a08ff */
[----:B------:R-:W-:Y:S01]  /*0f90*/  LEA.HI.X.SX32 R7, R12, R16, 0x1, P5 ;  /* 0x000000100c077211 */ /* 0x000fe200028f0eff */
[----:B------:R-:W-:Y:S01]  /*0fa0*/  STL [R1+0x1b4], R22 ;  /* 0x0001b41601007387 */ /* 0x000fe20000100800 */
[----:B------:R-:W-:Y:S01]  /*0fb0*/  IMAD R23, R164, 0x2, R25 ;  /* 0x00000002a4177824 */ /* 0x000fe200078e0219 */
[----:B------:R-:W-:Y:S02]  /*0fc0*/  LOP3.LUT R10, R18, 0x10, RZ, 0xfc, !PT ;  /* 0x00000010120a7812 */ /* 0x000fe400078efcff */
[----:B------:R-:W-:Y:S04]  /*0fd0*/  STL [R1+0x1b0], R21 ;  /* 0x0001b01501007387 */ /* 0x000fe80000100800 */
[----:B------:R2:W4:Y:S04]  /*0fe0*/  @P4 LDG.E.U16 R114, desc[UR20][R6.64] ;  /* 0x0000001406724981 */ /* 0x000528000c1e1500 */
[----:B------:R0:W3:Y:S01]  /*0ff0*/  @P3 LDG.E.U16 R11, desc[UR20][R8.64] ;  /* 0x00000014080b3981 */ /* 0x0000e2000c1e1500 */
[----:B------:R-:W-:-:S03]  /*1000*/  IMAD R20, R164, 0x2, R23 ;  /* 0x00000002a4147824 */ /* 0x000fc600078e0217 */
[----:B------:R-:W-:Y:S01]  /*1010*/  STL [R1+0x1ac], R25 ;  /* 0x0001ac1901007387 */ /* 0x000fe20000100800 */
[----:B--2---:R-:W-:Y:S01]  /*1020*/  LOP3.LUT R6, R18, 0x18, RZ, 0xfc, !PT ;  /* 0x0000001812067812 */ /* 0x004fe200078efcff */
[----:B------:R-:W-:-:S03]  /*1030*/  IMAD R13, R164, 0x2, R20 ;  /* 0x00000002a40d7824 */ /* 0x000fc600078e0214 */
[----:B------:R-:W-:Y:S02]  /*1040*/  ISETP.LT.AND P5, PT, R6, R112, P0 ;  /* 0x000000700600720c */ /* 0x000fe400007a1270 */
[C---:B------:R-:W-:Y:S02]  /*1050*/  LEA R6, P6, R13.reuse, R14, 0x1 ;  /* 0x0000000e0d067211 */ /* 0x040fe400078c08ff */
[----:B0-----:R-:W-:Y:S02]  /*1060*/  PRMT R8, RZ, 0x7610, R8 ;  /* 0x00007610ff087816 */ /* 0x001fe40000000008 */
[----:B------:R-:W-:-:S07]  /*1070*/  LEA.HI.X.SX32 R7, R13, R16, 0x1, P6 ;  /* 0x000000100d077211 */ /* 0x000fce00030f0eff */
[----:B------:R-:W2:Y:S04]  /*1080*/  @P5 LDG.E.U16 R8, desc[UR20][R6.64] ;  /* 0x0000001406085981 */ /* 0x000ea8000c1e1500 */
[----:B----4-:R-:W-:Y:S04]  /*1090*/  STL [R1+0x4c0], R114 ;  /* 0x0004c07201007387 */ /* 0x010fe80000100800 */
[----:B------:R-:W-:Y:S04]  /*10a0*/  STL [R1+0x1a8], R23 ;  /* 0x0001a81701007387 */ /* 0x000fe80000100800 */
[----:B---3--:R0:W-:Y:S01]  /*10b0*/  @P3 STL [R1+0x248], R11 ;  /* 0x0002480b01003387 */ /* 0x0081e20000100800 */
[----:B------:R-:W-:-:S02]  /*10c0*/  ISETP.LT.AND P3, PT, R10, R112, P0 ;  /* 0x000000700a00720c */ /* 0x000fc40000761270 */
[----:B------:R-:W-:-:S04]  /*10d0*/  LEA R10, P4, R21, R14, 0x1 ;  /* 0x0000000e150a7211 */ /* 0x000fc800078808ff */
[----:B0-----:R-:W-:-:S07]  /*10e0*/  LEA.HI.X.SX32 R11, R21, R16, 0x1, P4 ;  /* 0x00000010150b7211 */ /* 0x001fce00020f0eff */
[----:B------:R0:W3:Y:S01]  /*10f0*/  @P3 LDG.E.U16 R113, desc[UR20][R10.64] ;  /* 0x000000140a713981 */ /* 0x0000e2000c1e1500 */
[C---:B------:R-:W-:Y:S02]  /*1100*/  LOP3.LUT R12, R18.reuse, 0x1a, RZ, 0xfc, !PT ;  /* 0x0000001a120c7812 */ /* 0x040fe400078efcff */
[----:B------:R-:W-:Y:S01]  /*1110*/  LOP3.LUT R9, R18, 0x12, RZ, 0xfc, !PT ;  /* 0x0000001212097812 */ /* 0x000fe200078efcff */
[----:B------:R-:W-:Y:S01]  /*1120*/  IMAD R21, R164, 0x2, R13 ;  /* 0x00000002a4157824 */ /* 0x000fe200078e020d */
[-C--:B------:R-:W-:Y:S01]  /*1130*/  ISETP.LT.AND P4, PT, R12, R112.reuse, P0 ;  /* 0x000000700c00720c */ /* 0x080fe20000781270 */
[----:B------:R-:W-:Y:S01]  /*1140*/  STL [R1+0x1a4], R20 ;  /* 0x0001a41401007387 */ /* 0x000fe20000100800 */
[----:B------:R-:W-:Y:S02]  /*1150*/  ISETP.LT.AND P3, PT, R9, R112, P0 ;  /* 0x000000700900720c */ /* 0x000fe40000761270 */
[----:B------:R-:W-:Y:S02]  /*1160*/  LEA R12, P6, R21, R14, 0x1 ;  /* 0x0000000e150c7211 */ /* 0x000fe400078c08ff */
[----:B0-----:R-:W-:-:S02]  /*1170*/  PRMT R11, RZ, 0x7610, R11 ;  /* 0x00007610ff0b7816 */ /* 0x001fc4000000000b */
[----:B------:R-:W-:Y:S02]  /*1180*/  LEA.HI.X.SX32 R13, R21, R16, 0x1, P6 ;  /* 0x00000010150d7211 */ /* 0x000fe400030f0eff */
[----:B------:R-:W-:-:S03]  /*1190*/  PRMT R6, RZ, 0x7610, R6 ;  /* 0x00007610ff067816 */ /* 0x000fc60000000006 */
[----:B------:R-:W4:Y:S04]  /*11a0*/  @P4 LDG.E.U16 R11, desc[UR20][R12.64] ;  /* 0x000000140c0b4981 */ /* 0x000f28000c1e1500 */
[----:B---3--:R-:W-:Y:S04]  /*11b0*/  STL [R1+0x4d0], R113 ;  /* 0x0004d07101007387 */ /* 0x008fe80000100800 */
[----:B--2---:R0:W-:Y:S02]  /*11c0*/  STL [R1+0x230], R8 ;  /* 0x0002300801007387 */ /* 0x0041e40000100800 */
[----:B0-----:R-:W-:-:S04]  /*11d0*/  LEA R8, P5, R25, R14, 0x1 ;  /* 0x0000000e19087211 */ /* 0x001fc800078a08ff */
[----:B------:R-:W-:-:S05]  /*11e0*/  LEA.HI.X.SX32 R9, R25, R16, 0x1, P5 ;  /* 0x0000001019097211 */ /* 0x000fca00028f0eff */
[----:B------:R-:W2:Y:S01]  /*11f0*/  @P3 LDG.E.U16 R6, desc[UR20][R8.64] ;  /* 0x0000001408063981 */ /* 0x000ea2000c1e1500 */
[----:B------:R-:W-:Y:S02]  /*1200*/  LOP3.LUT R10, R18, 0xc, RZ, 0xfc, !PT ;  /* 0x0000000c120a7812 */ /* 0x000fe400078efcff */
[----:B------:R-:W-:Y:S02]  /*1210*/  ISETP.GT.U32.AND P6, PT, R2, R32, PT ;  /* 0x000000200200720c */ /* 0x000fe40003fc4070 */
[----:B------:R-:W-:Y:S01]  /*1220*/  ISETP.LT.AND P4, PT, R10, R112, P0 ;  /* 0x000000700a00720c */ /* 0x000fe20000781270 */
[----:B----4-:R0:W-:Y:S01]  /*1230*/  STL [R1+0x22c], R11 ;  /* 0x00022c0b01007387 */ /* 0x0101e20000100800 */
[----:B------:R-:W-:Y:S02]  /*1240*/  LOP3.LUT R10, R18, 0x1c, RZ, 0xfc, !PT ;  /* 0x0000001c120a7812 */ /* 0x000fe400078efcff */
[----:B------:R-:W-:Y:S01]  /*1250*/  PRMT R12, RZ, 0x7610, R12 ;  /* 0x00007610ff0c7816 */ /* 0x000fe2000000000c */
[----:B------:R-:W-:Y:S01]  /*1260*/  IMAD R21, R164, 0x2, R21 ;  /* 0x00000002a4157824 */ /* 0x000fe200078e0215 */
[----:B0-----:R-:W-:-:S05]  /*1270*/  LOP3.LUT R11, R18, 0x14, RZ, 0xfc, !PT ;  /* 0x00000014120b7812 */ /* 0x001fca00078efcff */
[----:B------:R-:W-:Y:S01]  /*1280*/  @!P6 IMAD.IADD R32, R32, 0x1, -R2 ;  /* 0x000000012020e824 */ /* 0x000fe200078e0a02 */
[----:B------:R-:W-:Y:S02]  /*1290*/  ISETP.LT.AND P3, PT, R11, R112, P0 ;  /* 0x000000700b00720c */ /* 0x000fe40000761270 */
[----:B------:R-:W-:Y:S01]  /*12a0*/  PRMT R4, RZ, 0x7610, R4 ;  /* 0x00007610ff047816 */ /* 0x000fe20000000004 */
[----:B--2---:R0:W-:Y:S02]  /*12b0*/  STL [R1+0x23c], R6 ;  /* 0x00023c0601007387 */ /* 0x0041e40000100800 */
[----:B0-----:R-:W-:-:S04]  /*12c0*/  LEA R6, P5, R24, R14, 0x1 ;  /* 0x0000000e18067211 */ /* 0x001fc800078a08ff */
[----:B------:R-:W-:Y:S02]  /*12d0*/  LEA.HI.X.SX32 R7, R24, R16, 0x1, P5 ;  /* 0x0000001018077211 */ /* 0x000fe400028f0eff */
[----:B------:R-:W-:Y:S02]  /*12e0*/  ISETP.LT.AND P5, PT, R10, R112, P0 ;  /* 0x000000700a00720c */ /* 0x000fe400007a1270 */
[-C--:B------:R-:W-:Y:S01]  /*12f0*/  LEA R10, P6, R23, R14.reuse, 0x1 ;  /* 0x0000000e170a7211 */ /* 0x080fe200078c08ff */
[----:B------:R0:W2:Y:S01]  /*1300*/  @P4 LDG.E.U16 R12, desc[UR20][R6.64] ;  /* 0x00000014060c4981 */ /* 0x0000a2000c1e1500 */
[----:B------:R-:W-:Y:S02]  /*1310*/  LEA R8, P4, R21, R14, 0x1 ;  /* 0x0000000e15087211 */ /* 0x000fe400078808ff */
[-C--:B------:R-:W-:Y:S02]  /*1320*/  LEA.HI.X.SX32 R11, R23, R16.reuse, 0x1, P6 ;  /* 0x00000010170b7211 */ /* 0x080fe400030f0eff */
[----:B------:R-:W-:-:S03]  /*1330*/  LEA.HI.X.SX32 R9, R21, R16, 0x1, P4 ;  /* 0x0000001015097211 */ /* 0x000fc600020f0eff */
[----:B------:R3:W4:Y:S01]  /*1340*/  @P3 LDG.E.U16 R4, desc[UR20][R10.64] ;  /* 0x000000140a043981 */ /* 0x000722000c1e1500 */
[----:B0-----:R-:W-:-:S06]  /*1350*/  PRMT R6, RZ, 0x7610, R6 ;  /* 0x00007610ff067816 */ /* 0x001fcc0000000006 */
[----:B------:R0:W2:Y:S01]  /*1360*/  @P5 LDG.E.U16 R6, desc[UR20][R8.64] ;  /* 0x0000001408065981 */ /* 0x0000a2000c1e1500 */
[----:B------:R-:W-:Y:S02]  /*1370*/  ISETP.GT.U32.AND P4, PT, R2, R32, PT ;  /* 0x000000200200720c */ /* 0x000fe40003f84070 */
[----:B------:R-:W-:Y:S02]  /*1380*/  LEA R122, P5, R3, R14, 0x1 ;  /* 0x0000000e037a7211 */ /* 0x000fe400078a08ff */
[----:B---3--:R-:W-:-:S09]  /*1390*/  PRMT R10, RZ, 0x7610, R10 ;  /* 0x00007610ff0a7816 */ /* 0x008fd2000000000a */
[----:B------:R-:W-:Y:S01]  /*13a0*/  @!P4 IMAD.IADD R32, R32, 0x1, -R2 ;  /* 0x000000012020c824 */ /* 0x000fe200078e0a02 */
[C---:B------:R-:W-:Y:S02]  /*13b0*/  LEA R126, P4, R15.reuse, R14, 0x1 ;  /* 0x0000000e0f7e7211 */ /* 0x040fe400078808ff */
[----:B0-----:R-:W-:Y:S02]  /*13c0*/  LOP3.LUT R8, R18, 0x16, RZ, 0xfc, !PT ;  /* 0x0000001612087812 */ /* 0x001fe400078efcff */
[-C--:B------:R-:W-:Y:S02]  /*13d0*/  LEA.HI.X.SX32 R127, R15, R16.reuse, 0x1, P4 ;  /* 0x000000100f7f7211 */ /* 0x080fe400020f0eff */
[----:B------:R-:W-:Y:S02]  /*13e0*/  LEA.HI.X.SX32 R123, R3, R16, 0x1, P5 ;  /* 0x00000010037b7211 */ /* 0x000fe400028f0eff */
[----:B------:R-:W-:Y:S01]  /*13f0*/  ISETP.LT.AND P5, PT, R8, R112, P0 ;  /* 0x000000700800720c */ /* 0x000fe200007a1270 */
[----:B----4-:R-:W-:Y:S04]  /*1400*/  STL [R1+0x238], R4 ;  /* 0x0002380401007387 */ /* 0x010fe80000100800 */
[----:B--2---:R0:W-:Y:S02]  /*1410*/  STL [R1+0x228], R6 ;  /* 0x0002280601007387 */ /* 0x0041e40000100800 */
[----:B0-----:R-:W-:-:S04]  /*1420*/  LOP3.LUT R6, R18, 0xe, RZ, 0xfc, !PT ;  /* 0x0000000e12067812 */ /* 0x001fc800078efcff */
[----:B------:R-:W-:Y:S02]  /*1430*/  ISETP.LT.AND P3, PT, R6, R112, P0 ;  /* 0x000000700600720c */ /* 0x000fe40000761270 */
[----:B------:R-:W-:-:S04]  /*1440*/  LEA R6, P4, R22, R14, 0x1 ;  /* 0x0000000e16067211 */ /* 0x000fc800078808ff */
[----:B------:R-:W-:Y:S02]  /*1450*/  LEA.HI.X.SX32 R7, R22, R16, 0x1, P4 ;  /* 0x0000001016077211 */ /* 0x000fe400020f0eff */
[----:B------:R-:W-:-:S05]  /*1460*/  LEA R8, P4, R20, R14, 0x1 ;  /* 0x0000000e14087211 */ /* 0x000fca00078808ff */
[----:B------:R0:W2:Y:S01]  /*1470*/  @P3 LDG.E.U16 R10, desc[UR20][R6.64] ;  /* 0x00000014060a3981 */ /* 0x0000a2000c1e1500 */
[----:B------:R-:W-:Y:S02]  /*1480*/  LEA.HI.X.SX32 R9, R20, R16, 0x1, P4 ;  /* 0x0000001014097211 */ /* 0x000fe400020f0eff */
[----:B0-----:R-:W-:-:S06]  /*1490*/  PRMT R6, RZ, 0x7610, R6 ;  /* 0x00007610ff067816 */ /* 0x001fcc0000000006 */
[----:B------:R0:W3:Y:S01]  /*14a0*/  @P5 LDG.E.U16 R6, desc[UR20][R8.64] ;  /* 0x0000001408065981 */ /* 0x0000e2000c1e1500 */
[----:B------:R-:W-:-:S05]  /*14b0*/  IABS R13, R5 ;  /* 0x00000005000d7213 */ /* 0x000fca0000000000 */
[----:B------:R-:W-:-:S04]  /*14c0*/  IMAD.HI.U32 R3, R0, R13, RZ ;  /* 0x0000000d00037227 */ /* 0x000fc800078e00ff */
[----:B------:R-:W-:-:S04]  /*14d0*/  IMAD.MOV R3, RZ, RZ, -R3 ;  /* 0x000000ffff037224 */ /* 0x000fc800078e0a03 */
[----:B------:R-:W-:Y:S01]  /*14e0*/  IMAD R48, R2, R3, R13 ;  /* 0x0000000302307224 */ /* 0x000fe200078e020d */
[----:B------:R-:W-:-:S04]  /*14f0*/  LEA R128, P4, R17, R14, 0x1 ;  /* 0x0000000e11807211 */ /* 0x000fc800078808ff */
[----:B------:R-:W-:Y:S01]  /*1500*/  ISETP.GT.U32.AND P3, PT, R2, R48, PT ;  /* 0x000000300200720c */ /* 0x000fe20003f64070 */
[----:B------:R-:W-:Y:S01]  /*1510*/  STL.64 [R1+0x198], R122 ;  /* 0x0001987a01007387 */ /* 0x000fe20000100a00 */
[----:B------:R-:W-:Y:S02]  /*1520*/  LOP3.LUT R3, R18, 0x1e, RZ, 0xfc, !PT ;  /* 0x0000001e12037812 */ /* 0x000fe400078efcff */
[----:B------:R-:W-:Y:S01]  /*1530*/  LEA.HI.X.SX32 R129, R17, R16, 0x1, P4 ;  /* 0x0000001011817211 */ /* 0x000fe200020f0eff */
[----:B------:R-:W-:Y:S01]  /*1540*/  STL [R1+0x244], R12 ;  /* 0x0002440c01007387 */ /* 0x000fe20000100800 */
[----:B------:R-:W-:Y:S01]  /*1550*/  IMAD R21, R164, 0x2, R21 ;  /* 0x00000002a4157824 */ /* 0x000fe200078e0215 */
[----:B------:R-:W-:Y:S02]  /*1560*/  ISETP.LT.AND P5, PT, R3, R112, P0 ;  /* 0x000000700300720c */ /* 0x000fe400007a1270 */
[----:B------:R-:W-:Y:S04]  /*1570*/  STL.64 [R1+0x190], R126 ;  /* 0x0001907e01007387 */ /* 0x000fe80000100a00 */
[----:B------:R-:W-:Y:S01]  /*1580*/  STL [R1+0x2e8], R164 ;  /* 0x0002e8a401007387 */ /* 0x000fe20000100800 */
[----:B------:R-:W-:-:S03]  /*1590*/  @!P3 IMAD.IADD R48, R48, 0x1, -R2 ;  /* 0x000000013030b824 */ /* 0x000fc600078e0a02 */
[----:B------:R-:W-:Y:S04]  /*15a0*/  STL.64 [R1+0x188], R128 ;  /* 0x0001888001007387 */ /* 0x000fe80000100a00 */
[----:B------:R-:W-:Y:S01]  /*15b0*/  STL [R1+0x2ec], R164 ;  /* 0x0002eca401007387 */ /* 0x000fe20000100800 */
[----:B0-----:R-:W-:-:S03]  /*15c0*/  PRMT R8, RZ, 0x7610, R8 ;  /* 0x00007610ff087816 */ /* 0x001fc60000000008 */
[----:B---3--:R0:W-:Y:S02]  /*15d0*/  STL [R1+0x234], R6 ;  /* 0x0002340601007387 */ /* 0x0081e40000100800 */
[----:B0-----:R-:W-:-:S04]  /*15e0*/  LEA R6, P3, R21, R14, 0x1 ;  /* 0x0000000e15067211 */ /* 0x001fc800078608ff */
[----:B------:R-:W-:-:S05]  /*15f0*/  LEA.HI.X.SX32 R7, R21, R16, 0x1, P3 ;  /* 0x0000001015077211 */ /* 0x000fca00018f0eff */
[----:B------:R0:W3:Y:S01]  /*1600*/  @P5 LDG.E.U16 R8, desc[UR20][R6.64] ;  /* 0x0000001406085981 */ /* 0x0000e2000c1e1500 */
[----:B------:R-:W-:-:S04]  /*1610*/  LOP3.LUT R4, R5, 0x8, RZ, 0xfc, !PT ;  /* 0x0000000805047812 */ /* 0x000fc800078efcff */
[----:B------:R-:W-:Y:S02]  /*1620*/  IABS R23, R4 ;  /* 0x0000000400177213 */ /* 0x000fe40000000000 */
[----:B------:R-:W-:-:S03]  /*1630*/  ISETP.GE.AND P6, PT, R4, RZ, PT ;  /* 0x000000ff0400720c */ /* 0x000fc60003fc6270 */
[----:B------:R-:W-:-:S04]  /*1640*/  IMAD.HI.U32 R4, R0, R23, RZ ;  /* 0x0000001700047227 */ /* 0x000fc800078e00ff */
[----:B------:R-:W-:-:S04]  /*1650*/  IMAD.MOV R4, RZ, RZ, -R4 ;  /* 0x000000ffff047224 */ /* 0x000fc800078e0a04 */
[----:B------:R-:W-:Y:S01]  /*1660*/  IMAD R54, R2, R4, R23 ;  /* 0x0000000402367224 */ /* 0x000fe200078e0217 */
[----:B------:R-:W-:-:S04]  /*1670*/  LOP3.LUT R4, R5, 0x10, RZ, 0xfc, !PT ;  /* 0x0000001005047812 */ /* 0x000fc800078efcff */
[----:B------:R-:W-:Y:S02]  /*1680*/  IABS R11, R4 ;  /* 0x00000004000b7213 */ /* 0x000fe40000000000 */
[----:B------:R-:W-:Y:S01]  /*1690*/  ISETP.GT.U32.AND P3, PT, R2, R54, PT ;  /* 0x000000360200720c */ /* 0x000fe20003f64070 */
[----:B--2---:R2:W-:Y:S01]  /*16a0*/  STL [R1+0x240], R10 ;  /* 0x0002400a01007387 */ /* 0x0045e20000100800 */
[----:B------:R-:W-:Y:S01]  /*16b0*/  LEA R132, P4, R19, R14, 0x1 ;  /* 0x0000000e13847211 */ /* 0x000fe200078808ff */
[----:B------:R-:W-:-:S03]  /*16c0*/  IMAD.HI.U32 R3, R0, R11, RZ ;  /* 0x0000000b00037227 */ /* 0x000fc600078e00ff */
[----:B------:R-:W-:Y:S01]  /*16d0*/  LEA.HI.X.SX32 R133, R19, R16, 0x1, P4 ;  /* 0x0000001013857211 */ /* 0x000fe200020f0eff */
[----:B------:R-:W-:Y:S01]  /*16e0*/  IMAD.MOV R3, RZ, RZ, -R3 ;  /* 0x000000ffff037224 */ /* 0x000fe200078e0a03 */
[----:B--2---:R-:W-:-:S03]  /*16f0*/  LOP3.LUT R10, R5, 0x18, RZ, 0xfc, !PT ;  /* 0x00000018050a7812 */ /* 0x004fc600078efcff */
[----:B------:R-:W-:Y:S01]  /*1700*/  STL.64 [R1+0x180], R132 ;  /* 0x0001808401007387 */ /* 0x000fe20000100a00 */
[----:B------:R-:W-:Y:S01]  /*1710*/  IABS R9, R10 ;  /* 0x0000000a00097213 */ /* 0x000fe20000000000 */
[----:B------:R-:W-:Y:S02]  /*1720*/  IMAD R56, R2, R3, R11 ;  /* 0x0000000302387224 */ /* 0x000fe400078e020b */
[----:B------:R-:W-:Y:S02]  /*1730*/  @!P3 IMAD.IADD R54, R54, 0x1, -R2 ;  /* 0x000000013636b824 */ /* 0x000fe400078e0a02 */
[----:B------:R-:W-:-:S03]  /*1740*/  IMAD.HI.U32 R3, R0, R9, RZ ;  /* 0x0000000900037227 */ /* 0x000fc600078e00ff */
[C---:B------:R-:W-:Y:S01]  /*1750*/  ISETP.GT.U32.AND P3, PT, R2.reuse, R54, PT ;  /* 0x000000360200720c */ /* 0x040fe20003f64070 */
[----:B------:R-:W-:Y:S01]  /*1760*/  IMAD.MOV R3, RZ, RZ, -R3 ;  /* 0x000000ffff037224 */ /* 0x000fe200078e0a03 */
[----:B------:R-:W-:-:S03]  /*1770*/  ISETP.GT.U32.AND P4, PT, R2, R48, PT ;  /* 0x000000300200720c */ /* 0x000fc60003f84070 */
[----:B------:R-:W-:Y:S01]  /*1780*/  IMAD R60, R2, R3, R9 ;  /* 0x00000003023c7224 */ /* 0x000fe200078e0209 */
[C---:B------:R-:W-:Y:S02]  /*1790*/  ISETP.GE.AND P5, PT, R5.reuse, RZ, PT ;  /* 0x000000ff0500720c */ /* 0x040fe40003fa6270 */
[----:B------:R-:W-:-:S05]  /*17a0*/  LOP3.LUT R11, R5, 0x28, RZ, 0xfc, !PT ;  /* 0x00000028050b7812 */ /* 0x000fca00078efcff */
[--C-:B------:R-:W-:Y:S01]  /*17b0*/  @!P3 IMAD.IADD R54, R54, 0x1, -R2.reuse ;  /* 0x000000013636b824 */ /* 0x100fe200078e0a02 */
[----:B------:R-:W-:Y:S01]  /*17c0*/  IABS R9, R11 ;  /* 0x0000000b00097213 */ /* 0x000fe20000000000 */
[----:B------:R-:W-:Y:S01]  /*17d0*/  @!P4 IMAD.IADD R48, R48, 0x1, -R2 ;  /* 0x000000013030c824 */ /* 0x000fe200078e0a02 */
[----:B------:R-:W-:Y:S01]  /*17e0*/  ISETP.GT.U32.AND P4, PT, R2, R56, PT ;  /* 0x000000380200720c */ /* 0x000fe20003f84070 */
[----:B------:R-:W-:Y:S01]  /*17f0*/  @!P6 IMAD.MOV R54, RZ, RZ, -R54 ;  /* 0x000000ffff36e224 */ /* 0x000fe200078e0a36 */
[----:B0-----:R-:W-:Y:S01]  /*1800*/  LOP3.LUT R6, R5, 0x30, RZ, 0xfc, !PT ;  /* 0x0000003005067812 */ /* 0x001fe200078efcff */
[----:B------:R-:W-:Y:S01]  /*1810*/  @!P2 IMAD.MOV R32, RZ, RZ, -R32 ;  /* 0x000000ffff20a224 */ /* 0x000fe200078e0a20 */
[----:B------:R-:W-:Y:S01]  /*1820*/  ISETP.GE.AND P2, PT, R4, RZ, PT ;  /* 0x000000ff0400720c */ /* 0x000fe20003f46270 */
[----:B------:R-:W-:Y:S01]  /*1830*/  @!P5 IMAD.MOV R48, RZ, RZ, -R48 ;  /* 0x000000ffff30d224 */ /* 0x000fe200078e0a30 */
[----:B------:R-:W-:Y:S02]  /*1840*/  ISETP.GT.U32.AND P5, PT, R2, R60, PT ;  /* 0x0000003c0200720c */ /* 0x000fe40003fa4070 */
[----:B------:R-:W-:-:S02]  /*1850*/  IABS R4, R6 ;  /* 0x0000000600047213 */ /* 0x000fc40000000000 */
[----:B------:R-:W-:Y:S02]  /*1860*/  ISETP.GE.AND P3, PT, R10, RZ, PT ;  /* 0x000000ff0a00720c */ /* 0x000fe40003f66270 */
[----:B------:R-:W-:Y:S01]  /*1870*/  LOP3.LUT R10, R5, 0x38, RZ, 0xfc, !PT ;  /* 0x00000038050a7812 */ /* 0x000fe200078efcff */
[----:B------:R-:W-:-:S05]  /*1880*/  @!P4 IMAD.IADD R56, R56, 0x1, -R2 ;  /* 0x000000013838c824 */ /* 0x000fca00078e0a02 */
[----:B------:R-:W-:Y:S01]  /*1890*/  ISETP.GT.U32.AND P4, PT, R2, R56, PT ;  /* 0x000000380200720c */ /* 0x000fe20003f84070 */
[----:B------:R-:W-:-:S05]  /*18a0*/  @!P5 IMAD.IADD R60, R60, 0x1, -R2 ;  /* 0x000000013c3cd824 */ /* 0x000fca00078e0a02 */
[----:B------:R-:W-:-:S07]  /*18b0*/  ISETP.GT.U32.AND P5, PT, R2, R60, PT ;  /* 0x0000003c0200720c */ /* 0x000fce0003fa4070 */
[----:B------:R-:W-:-:S04]  /*18c0*/  @!P4 IMAD.IADD R56, R56, 0x1, -R2 ;  /* 0x000000013838c824 */ /* 0x000fc800078e0a02 */
[----:B------:R-:W-:Y:S02]  /*18d0*/  @!P2 IMAD.MOV R56, RZ, RZ, -R56 ;  /* 0x000000ffff38a224 */ /* 0x000fe400078e0a38 */
[----:B------:R-:W-:Y:S01]  /*18e0*/  @!P5 IMAD.IADD R60, R60, 0x1, -R2 ;  /* 0x000000013c3cd824 */ /* 0x000fe200078e0a02 */
[C---:B------:R-:W-:Y:S02]  /*18f0*/  LOP3.LUT R12, R5.reuse, 0x48, RZ, 0xfc, !PT ;  /* 0x00000048050c7812 */ /* 0x040fe400078efcff */
[C---:B------:R-:W-:Y:S01]  /*1900*/  LOP3.LUT R13, R5.reuse, 0x50, RZ, 0xfc, !PT ;  /* 0x00000050050d7812 */ /* 0x040fe200078efcff */
[----:B------:R-:W-:Y:S01]  /*1910*/  @!P3 IMAD.MOV R60, RZ, RZ, -R60 ;  /* 0x000000ffff3cb224 */ /* 0x000fe200078e0a3c */
[C---:B------:R-:W-:Y:S02]  /*1920*/  LOP3.LUT R14, R5.reuse, 0x60, RZ, 0xfc, !PT ;  /* 0x00000060050e7812 */ /* 0x040fe400078efcff */
[C---:B------:R-:W-:Y:S01]  /*1930*/  LOP3.LUT R15, R5.reuse, 0x88, RZ, 0xfc, !PT ;  /* 0x00000088050f7812 */ /* 0x040fe200078efcff */
[----:B---3--:R0:W-:Y:S02]  /*1940*/  STL [R1+0x224], R8 ;  /* 0x0002240801007387 */ /* 0x0081e40000100800 */
[----:B0-----:R-:W-:-:S04]  /*1950*/  LOP3.LUT R8, R5, 0x20, RZ, 0xfc, !PT ;  /* 0x0000002005087812 */ /* 0x001fc800078efcff */
[----:B------:R-:W-:-:S05]  /*1960*/  IABS R7, R8 ;  /* 0x0000000800077213 */ /* 0x000fca0000000000 */
[----:B------:R-:W-:-:S04]  /*1970*/  IMAD.HI.U32 R3, R0, R7, RZ ;  /* 0x0000000700037227 */ /* 0x000fc800078e00ff */
[----:B------:R-:W-:-:S04]  /*1980*/  IMAD.MOV R62, RZ, RZ, -R3 ;  /* 0x000000ffff3e7224 */ /* 0x000fc800078e0a03 */
[----:B------:R-:W-:-:S05]  /*1990*/  IMAD R62, R2, R62, R7 ;  /* 0x0000003e023e7224 */ /* 0x000fca00078e0207 */
[----:B------:R-:W-:Y:S01]  /*19a0*/  ISETP.GT.U32.AND P6, PT, R2, R62, PT ;  /* 0x0000003e0200720c */ /* 0x000fe20003fc4070 */
[----:B------:R-:W-:-:S04]  /*19b0*/  IMAD.HI.U32 R3, R0, R9, RZ ;  /* 0x0000000900037227 */ /* 0x000fc800078e00ff */
[----:B------:R-:W-:Y:S02]  /*19c0*/  IMAD.MOV R3, RZ, RZ, -R3 ;  /* 0x000000ffff037224 */ /* 0x000fe400078e0a03 */
[----:B------:R-:W-:Y:S02]  /*19d0*/  IMAD.MOV.U32 R7, RZ, RZ, R4 ;  /* 0x000000ffff077224 */ /* 0x000fe400078e0004 */
[----:B------:R-:W-:Y:S01]  /*19e0*/  IMAD R64, R2, R3, R9 ;  /* 0x0000000302407224 */ /* 0x000fe200078e0209 */
[----:B------:R-:W-:Y:S01]  /*19f0*/  IABS R9, R10 ;  /* 0x0000000a00097213 */ /* 0x000fe20000000000 */
[----:B------:R-:W-:-:S04]  /*1a00*/  IMAD.HI.U32 R3, R0, R7, RZ ;  /* 0x0000000700037227 */ /* 0x000fc800078e00ff */
[----:B------:R-:W-:Y:S02]  /*1a10*/  @!P6 IMAD.IADD R62, R62, 0x1, -R2 ;  /* 0x000000013e3ee824 */ /* 0x000fe400078e0a02 */
[----:B------:R-:W-:Y:S02]  /*1a20*/  IMAD.MOV R66, RZ, RZ, -R3 ;  /* 0x000000ffff427224 */ /* 0x000fe400078e0a03 */
[----:B------:R-:W-:Y:S01]  /*1a30*/  IMAD.HI.U32 R3, R0, R9, RZ ;  /* 0x0000000900037227 */ /* 0x000fe200078e00ff */
[----:B------:R-:W-:-:S03]  /*1a40*/  ISETP.GT.U32.AND P6, PT, R2, R62, PT ;  /* 0x0000003e0200720c */ /* 0x000fc60003fc4070 */
[----:B------:R-:W-:-:S04]  /*1a50*/  IMAD.MOV R3, RZ, RZ, -R3 ;  /* 0x000000ffff037224 */ /* 0x000fc800078e0a03 */
[----:B------:R-:W-:Y:S01]  /*1a60*/  IMAD R68, R2, R3, R9 ;  /* 0x0000000302447224 */ /* 0x000fe200078e0209 */
[----:B------:R-:W-:Y:S01]  /*1a70*/  ISETP.GE.AND P4, PT, R8, RZ, PT ;  /* 0x000000ff0800720c */ /* 0x000fe20003f86270 */
[----:B------:R-:W-:Y:S01]  /*1a80*/  IMAD R66, R2, R66, R7 ;  /* 0x0000004202427224 */ /* 0x000fe200078e0207 */
[----:B------:R-:W-:-:S03]  /*1a90*/  LOP3.LUT R8, R5, 0x40, RZ, 0xfc, !PT ;  /* 0x0000004005087812 */ /* 0x000fc600078efcff */
[----:B------:R-:W-:Y:S01]  /*1aa0*/  @!P6 IMAD.IADD R62, R62, 0x1, -R2 ;  /* 0x000000013e3ee824 */ /* 0x000fe200078e0a02 */
[C---:B------:R-:W-:Y:S02]  /*1ab0*/  ISETP.GT.U32.AND P6, PT, R2.reuse, R68, PT ;  /* 0x000000440200720c */ /* 0x040fe40003fc4070 */
[----:B------:R-:W-:Y:S02]  /*1ac0*/  IABS R7, R8 ;  /* 0x0000000800077213 */ /* 0x000fe40000000000 */
[C---:B------:R-:W-:Y:S02]  /*1ad0*/  ISETP.GT.U32.AND P5, PT, R2.reuse, R66, PT ;  /* 0x000000420200720c */ /* 0x040fe40003fa4070 */
[----:B------:R-:W-:Y:S01]  /*1ae0*/  ISETP.GT.U32.AND P2, PT, R2, R64, PT ;  /* 0x000000400200720c */ /* 0x000fe20003f44070 */
[----:B------:R-:W-:Y:S01]  /*1af0*/  IMAD.HI.U32 R3, R0, R7, RZ ;  /* 0x0000000700037227 */ /* 0x000fe200078e00ff */
[----:B------:R-:W-:-:S03]  /*1b00*/  IABS R9, R12 ;  /* 0x0000000c00097213 */ /* 0x000fc60000000000 */
[----:B------:R-:W-:Y:S02]  /*1b10*/  IMAD.MOV R3, RZ, RZ, -R3 ;  /* 0x000000ffff037224 */ /* 0x000fe400078e0a03 */
[--C-:B------:R-:W-:Y:S02]  /*1b20*/  @!P6 IMAD.IADD R68, R68, 0x1, -R2.reuse ;  /* 0x000000014444e824 */ /* 0x100fe400078e0a02 */
[----:B------:R-:W-:Y:S02]  /*1b30*/  IMAD R70, R2, R3, R7 ;  /* 0x0000000302467224 */ /* 0x000fe400078e0207 */
[--C-:B------:R-:W-:Y:S01]  /*1b40*/  @!P5 IMAD.IADD R66, R66, 0x1, -R2.reuse ;  /* 0x000000014242d824 */ /* 0x100fe200078e0a02 */
[----:B------:R-:W-:Y:S01]  /*1b50*/  ISETP.GT.U32.AND P6, PT, R2, R68, PT ;  /* 0x000000440200720c */ /* 0x000fe20003fc4070 */
[----:B------:R-:W-:Y:S01]  /*1b60*/  @!P2 IMAD.IADD R64, R64, 0x1, -R2 ;  /* 0x000000014040a824 */ /* 0x000fe200078e0a02 */
[----:B------:R-:W-:Y:S01]  /*1b70*/  IABS R4, R13 ;  /* 0x0000000d00047213 */ /* 0x000fe20000000000 */
[----:B------:R-:W-:Y:S01]  /*1b80*/  IMAD.HI.U32 R3, R0, R9, RZ ;  /* 0x0000000900037227 */ /* 0x000fe200078e00ff */
[----:B------:R-:W-:-:S02]  /*1b90*/  ISETP.GT.U32.AND P3, PT, R2, R66, PT ;  /* 0x000000420200720c */ /* 0x000fc40003f64070 */
[C---:B------:R-:W-:Y:S01]  /*1ba0*/  ISETP.GT.U32.AND P2, PT, R2.reuse, R64, PT ;  /* 0x000000400200720c */ /* 0x040fe20003f44070 */
[----:B------:R-:W-:Y:S02]  /*1bb0*/  IMAD.MOV R3, RZ, RZ, -R3 ;  /* 0x000000ffff037224 */ /* 0x000fe400078e0a03 */
[----:B------:R-:W-:Y:S01]  /*1bc0*/  IMAD.MOV.U32 R7, RZ, RZ, R4 ;  /* 0x000000ffff077224 */ /* 0x000fe200078e0004 */
[----:B------:R-:W-:Y:S01]  /*1bd0*/  ISETP.GE.AND P5, PT, R11, RZ, PT ;  /* 0x000000ff0b00720c */ /* 0x000fe20003fa6270 */
[----:B------:R-:W-:Y:S02]  /*1be0*/  IMAD R72, R2, R3, R9 ;  /* 0x0000000302487224 */ /* 0x000fe400078e0209 */
[----:B------:R-:W-:-:S04]  /*1bf0*/  IMAD.HI.U32 R4, R0, R7, RZ ;  /* 0x0000000700047227 */ /* 0x000fc800078e00ff */
[----:B------:R-:W-:Y:S01]  /*1c00*/  @!P6 IMAD.IADD R68, R68, 0x1, -R2 ;  /* 0x000000014444e824 */ /* 0x000fe200078e0a02 */
[----:B------:R-:W-:Y:S01]  /*1c10*/  ISETP.GT.U32.AND P6, PT, R2, R72, PT ;  /* 0x000000480200720c */ /* 0x000fe20003fc4070 */
[----:B------:R-:W-:Y:S02]  /*1c20*/  IMAD.MOV R4, RZ, RZ, -R4 ;  /* 0x000000ffff047224 */ /* 0x000fe400078e0a04 */
[----:B------:R-:W-:Y:S01]  /*1c30*/  @!P4 IMAD.MOV R62, RZ, RZ, -R62 ;  /* 0x000000ffff3ec224 */ /* 0x000fe200078e0a3e */
[----:B------:R-:W-:Y:S01]  /*1c40*/  ISETP.GE.AND P4, PT, R6, RZ, PT ;  /* 0x000000ff0600720c */ /* 0x000fe20003f86270 */
[--C-:B------:R-:W-:Y:S01]  /*1c50*/  @!P3 IMAD.IADD R66, R66, 0x1, -R2.reuse ;  /* 0x000000014242b824 */ /* 0x100fe200078e0a02 */
[----:B------:R-:W-:Y:S01]  /*1c60*/  ISETP.GE.AND P3, PT, R10, RZ, PT ;  /* 0x000000ff0a00720c */ /* 0x000fe20003f66270 */
[----:B------:R-:W-:Y:S01]  /*1c70*/  @!P2 IMAD.IADD R64, R64, 0x1, -R2 ;  /* 0x000000014040a824 */ /* 0x000fe200078e0a02 */
[----:B------:R-:W-:Y:S01]  /*1c80*/  LOP3.LUT R10, R5, 0x58, RZ, 0xfc, !PT ;  /* 0x00000058050a7812 */ /* 0x000fe200078efcff */
[----:B------:R-:W-:-:S02]  /*1c90*/  IMAD R74, R2, R4, R7 ;  /* 0x00000004024a7224 */ /* 0x000fc400078e0207 */
[----:B------:R-:W-:Y:S01]  /*1ca0*/  @!P5 IMAD.MOV R64, RZ, RZ, -R64 ;  /* 0x000000ffff40d224 */ /* 0x000fe200078e0a40 */
[----:B------:R-:W-:Y:S02]  /*1cb0*/  IABS R3, R10 ;  /* 0x0000000a00037213 */ /* 0x000fe40000000000 */
[----:B------:R-:W-:Y:S01]  /*1cc0*/  ISETP.GT.U32.AND P5, PT, R2, R74, PT ;  /* 0x0000004a0200720c */ /* 0x000fe20003fa4070 */
[----:B------:R-:W-:Y:S01]  /*1cd0*/  @!P6 IMAD.IADD R72, R72, 0x1, -R2 ;  /* 0x000000014848e824 */ /* 0x000fe200078e0a02 */
[C---:B------:R-:W-:Y:S01]  /*1ce0*/  ISETP.GT.U32.AND P2, PT, R2.reuse, R70, PT ;  /* 0x000000460200720c */ /* 0x040fe20003f44070 */
[----:B------:R-:W-:Y:S02]  /*1cf0*/  IMAD.MOV.U32 R7, RZ, RZ, R3 ;  /* 0x000000ffff077224 */ /* 0x000fe400078e0003 */
[----:B------:R-:W-:Y:S01]  /*1d00*/  @!P4 IMAD.MOV R66, RZ, RZ, -R66 ;  /* 0x000000ffff42c224 */ /* 0x000fe200078e0a42 */
[----:B------:R-:W-:Y:S01]  /*1d10*/  ISETP.GT.U32.AND P6, PT, R2, R72, PT ;  /* 0x000000480200720c */ /* 0x000fe20003fc4070 */
[----:B------:R-:W-:Y:S01]  /*1d20*/  IMAD.HI.U32 R3, R0, R7, RZ ;  /* 0x0000000700037227 */ /* 0x000fe200078e00ff */
[----:B------:R-:W-:-:S02]  /*1d30*/  ISETP.GE.AND P4, PT, R8, RZ, PT ;  /* 0x000000ff0800720c */ /* 0x000fc40003f86270 */
[----:B------:R-:W-:Y:S01]  /*1d40*/  LOP3.LUT R8, R5, 0x68, RZ, 0xfc, !PT ;  /* 0x0000006805087812 */ /* 0x000fe200078efcff */
[----:B------:R-:W-:Y:S01]  /*1d50*/  IMAD.MOV R3, RZ, RZ, -R3 ;  /* 0x000000ffff037224 */ /* 0x000fe200078e0a03 */
[----:B------:R-:W-:Y:S01]  /*1d60*/  IABS R9, R14 ;  /* 0x0000000e00097213 */ /* 0x000fe20000000000 */
[--C-:B------:R-:W-:Y:S01]  /*1d70*/  @!P5 IMAD.IADD R74, R74, 0x1, -R2.reuse ;  /* 0x000000014a4ad824 */ /* 0x100fe200078e0a02 */
[----:B------:R-:W-:Y:S01]  /*1d80*/  IABS R6, R8 ;  /* 0x0000000800067213 */ /* 0x000fe20000000000 */
[----:B------:R-:W-:Y:S02]  /*1d90*/  IMAD R76, R2, R3, R7 ;  /* 0x00000003024c7224 */ /* 0x000fe400078e0207 */
[----:B------:R-:W-:Y:S01]  /*1da0*/  @!P2 IMAD.IADD R70, R70, 0x1, -R2 ;  /* 0x000000014646a824 */ /* 0x000fe200078e0a02 */
[----:B------:R-:W-:Y:S01]  /*1db0*/  ISETP.GT.U32.AND P5, PT, R2, R74, PT ;  /* 0x0000004a0200720c */ /* 0x000fe20003fa4070 */
[----:B------:R-:W-:-:S04]  /*1dc0*/  IMAD.HI.U32 R4, R0, R9, RZ ;  /* 0x0000000900047227 */ /* 0x000fc800078e00ff */
[----:B------:R-:W-:Y:S02]  /*1dd0*/  IMAD.MOV.U32 R7, RZ, RZ, R6 ;  /* 0x000000ffff077224 */ /* 0x000fe400078e0006 */
[----:B------:R-:W-:Y:S01]  /*1de0*/  @!P6 IMAD.IADD R72, R72, 0x1, -R2 ;  /* 0x000000014848e824 */ /* 0x000fe200078e0a02 */
[C---:B------:R-:W-:Y:S01]  /*1df0*/  ISETP.GT.U32.AND P6, PT, R2.reuse, R76, PT ;  /* 0x0000004c0200720c */ /* 0x040fe20003fc4070 */
[----:B------:R-:W-:Y:S01]  /*1e00*/  IMAD.MOV R4, RZ, RZ, -R4 ;  /* 0x000000ffff047224 */ /* 0x000fe200078e0a04 */
[----:B------:R-:W-:Y:S01]  /*1e10*/  ISETP.GT.U32.AND P2, PT, R2, R70, PT ;  /* 0x000000460200720c */ /* 0x000fe20003f44070 */
[----:B------:R-:W-:-:S04]  /*1e20*/  IMAD.HI.U32 R3, R0, R7, RZ ;  /* 0x0000000700037227 */ /* 0x000fc800078e00ff */
[----:B------:R-:W-:Y:S02]  /*1e30*/  IMAD R78, R2, R4, R9 ;  /* 0x00000004024e7224 */ /* 0x000fe400078e0209 */
[----:B------:R-:W-:Y:S02]  /*1e40*/  IMAD.MOV R3, RZ, RZ, -R3 ;  /* 0x000000ffff037224 */ /* 0x000fe400078e0a03 */
[----:B------:R-:W-:Y:S01]  /*1e50*/  @!P3 IMAD.MOV R68, RZ, RZ, -R68 ;  /* 0x000000ffff44b224 */ /* 0x000fe200078e0a44 */
[----:B------:R-:W-:Y:S01]  /*1e60*/  ISETP.GE.AND P3, PT, R12, RZ, PT ;  /* 0x000000ff0c00720c */ /* 0x000fe20003f66270 */
[--C-:B------:R-:W-:Y:S01]  /*1e70*/  @!P5 IMAD.IADD R74, R74, 0x1, -R2.reuse ;  /* 0x000000014a4ad824 */ /* 0x100fe200078e0a02 */
[C---:B------:R-:W-:Y:S01]  /*1e80*/  ISETP.GT.U32.AND P5, PT, R2.reuse, R78, PT ;  /* 0x0000004e0200720c */ /* 0x040fe20003fa4070 */
[----:B------:R-:W-:Y:S01]  /*1e90*/  IMAD R80, R2, R3, R7 ;  /* 0x0000000302507224 */ /* 0x000fe200078e0207 */
[----:B------:R-:W-:Y:S01]  /*1ea0*/  LOP3.LUT R12, R5, 0x70, RZ, 0xfc, !PT ;  /* 0x00000070050c7812 */ /* 0x000fe200078efcff */
[----:B------:R-:W-:-:S02]  /*1eb0*/  @!P6 IMAD.IADD R76, R76, 0x1, -R2 ;  /* 0x000000014c4ce824 */ /* 0x000fc400078e0a02 */
[----:B------:R-:W-:Y:S01]  /*1ec0*/  @!P2 IMAD.IADD R70, R70, 0x1, -R2 ;  /* 0x000000014646a824 */ /* 0x000fe200078e0a02 */
[----:B------:R-:W-:Y:S02]  /*1ed0*/  ISETP.GT.U32.AND P6, PT, R2, R80, PT ;  /* 0x000000500200720c */ /* 0x000fe40003fc4070 */
[----:B------:R-:W-:Y:S02]  /*1ee0*/  ISETP.GE.AND P2, PT, R13, RZ, PT ;  /* 0x000000ff0d00720c */ /* 0x000fe40003f46270 */
[----:B------:R-:W-:Y:S02]  /*1ef0*/  IABS R9, R12 ;  /* 0x0000000c00097213 */ /* 0x000fe40000000000 */
[C---:B------:R-:W-:Y:S02]  /*1f00*/  LOP3.LUT R13, R5.reuse, 0x80, RZ, 0xfc, !PT ;  /* 0x00000080050d7812 */ /* 0x040fe400078efcff */
[----:B------:R-:W-:Y:S01]  /*1f10*/  LOP3.LUT R6, R5, 0x78, RZ, 0xfc, !PT ;  /* 0x0000007805067812 */ /* 0x000fe200078efcff */
[----:B------:R-:W-:Y:S01]  /*1f20*/  IMAD.HI.U32 R3, R0, R9, RZ ;  /* 0x0000000900037227 */ /* 0x000fe200078e00ff */
[----:B------:R-:W-:-:S02]  /*1f30*/  IABS R4, R13 ;  /* 0x0000000d00047213 */ /* 0x000fc40000000000 */
[----:B------:R-:W-:Y:S01]  /*1f40*/  IABS R11, R6 ;  /* 0x00000006000b7213 */ /* 0x000fe20000000000 */
[----:B------:R-:W-:Y:S01]  /*1f50*/  @!P5 IMAD.IADD R78, R78, 0x1, -R2 ;  /* 0x000000014e4ed824 */ /* 0x000fe200078e0a02 */
[----:B------:R-:W-:Y:S01]  /*1f60*/  ISETP.GT.U32.AND P5, PT, R2, R76, PT ;  /* 0x0000004c0200720c */ /* 0x000fe20003fa4070 */
[----:B------:R-:W-:Y:S02]  /*1f70*/  IMAD.MOV R3, RZ, RZ, -R3 ;  /* 0x000000ffff037224 */ /* 0x000fe400078e0a03 */
[----:B------:R-:W-:Y:S02]  /*1f80*/  IMAD.MOV.U32 R7, RZ, RZ, R4 ;  /* 0x000000ffff077224 */ /* 0x000fe400078e0004 */
[----:B------:R-:W-:Y:S01]  /*1f90*/  @!P6 IMAD.IADD R80, R80, 0x1, -R2 ;  /* 0x000000015050e824 */ /* 0x000fe200078e0a02 */
[C---:B------:R-:W-:Y:S01]  /*1fa0*/  ISETP.GT.U32.AND P6, PT, R2.reuse, R78, PT ;  /* 0x0000004e0200720c */ /* 0x040fe20003fc4070 */
[----:B------:R-:W-:Y:S02]  /*1fb0*/  IMAD R82, R2, R3, R9 ;  /* 0x0000000302527224 */ /* 0x000fe400078e0209 */
[----:B------:R-:W-:-:S04]  /*1fc0*/  IMAD.HI.U32 R4, R0, R11, RZ ;  /* 0x0000000b00047227 */ /* 0x000fc800078e00ff */
[----:B------:R-:W-:-:S04]  /*1fd0*/  IMAD.HI.U32 R3, R0, R7, RZ ;  /* 0x0000000700037227 */ /* 0x000fc800078e00ff */
[----:B------:R-:W-:Y:S02]  /*1fe0*/  IMAD.MOV R4, RZ, RZ, -R4 ;  /* 0x000000ffff047224 */ /* 0x000fe400078e0a04 */
[----:B------:R-:W-:Y:S02]  /*1ff0*/  IMAD.MOV R3, RZ, RZ, -R3 ;  /* 0x000000ffff037224 */ /* 0x000fe400078e0a03 */
[----:B------:R-:W-:Y:S01]  /*2000*/  @!P3 IMAD.MOV R72, RZ, RZ, -R72 ;  /* 0x000000ffff48b224 */ /* 0x000fe200078e0a48 */
[----:B------:R-:W-:Y:S01]  /*2010*/  ISETP.GT.U32.AND P3, PT, R2, R80, PT ;  /* 0x000000500200720c */ /* 0x000fe20003f64070 */
[----:B------:R-:W-:Y:S01]  /*2020*/  @!P4 IMAD.MOV R70, RZ, RZ, -R70 ;  /* 0x000000ffff46c224 */ /* 0x000fe200078e0a46 */
[----:B------:R-:W-:Y:S01]  /*2030*/  ISETP.GE.AND P4, PT, R10, RZ, PT ;  /* 0x000000ff0a00720c */ /* 0x000fe20003f86270 */
[----:B------:R-:W-:Y:S02]  /*2040*/  IMAD R84, R2, R4, R11 ;  /* 0x0000000402547224 */ /* 0x000fe400078e020b */
[----:B------:R-:W-:Y:S01]  /*2050*/  @!P5 IMAD.IADD R76, R76, 0x1, -R2 ;  /* 0x000000014c4cd824 */ /* 0x000fe200078e0a02 */
[C---:B------:R-:W-:Y:S01]  /*2060*/  ISETP.GT.U32.AND P5, PT, R2.reuse, R82, PT ;  /* 0x000000520200720c */ /* 0x040fe20003fa4070 */
[----:B------:R-:W-:-:S02]  /*2070*/  IMAD R86, R2, R3, R7 ;  /* 0x0000000302567224 */ /* 0x000fc400078e0207 */
[----:B------:R-:W-:Y:S01]  /*2080*/  @!P2 IMAD.MOV R74, RZ, RZ, -R74 ;  /* 0x000000ffff4aa224 */ /* 0x000fe200078e0a4a */
[----:B------:R-:W-:Y:S01]  /*2090*/  ISETP.GT.U32.AND P2, PT, R2, R84, PT ;  /* 0x000000540200720c */ /* 0x000fe20003f44070 */
[--C-:B------:R-:W-:Y:S01]  /*20a0*/  @!P6 IMAD.IADD R78, R78, 0x1, -R2.reuse ;  /* 0x000000014e4ee824 */ /* 0x100fe200078e0a02 */
[----:B------:R-:W-:Y:S02]  /*20b0*/  ISETP.GT.U32.AND P6, PT, R2, R86, PT ;  /* 0x000000560200720c */ /* 0x000fe40003fc4070 */
[----:B------:R-:W-:Y:S01]  /*20c0*/  IABS R9, R15 ;  /* 0x0000000f00097213 */ /* 0x000fe20000000000 */
[----:B------:R-:W-:Y:S01]  /*20d0*/  @!P3 IMAD.IADD R80, R80, 0x1, -R2 ;  /* 0x000000015050b824 */ /* 0x000fe200078e0a02 */
[----:B------:R-:W-:Y:S01]  /*20e0*/  ISETP.GE.AND P3, PT, R8, RZ, PT ;  /* 0x000000ff0800720c */ /* 0x000fe20003f66270 */
[----:B------:R-:W-:Y:S01]  /*20f0*/  @!P4 IMAD.MOV R76, RZ, RZ, -R76 ;  /* 0x000000ffff4cc224 */ /* 0x000fe200078e0a4c */
[----:B------:R-:W-:Y:S01]  /*2100*/  ISETP.GE.AND P4, PT, R14, RZ, PT ;  /* 0x000000ff0e00720c */ /* 0x000fe20003f86270 */
[----:B------:R-:W-:Y:S01]  /*2110*/  @!P5 IMAD.IADD R82, R82, 0x1, -R2 ;  /* 0x000000015252d824 */ /* 0x000fe200078e0a02 */
[----:B------:R-:W-:Y:S01]  /*2120*/  LOP3.LUT R8, R5, 0x90, RZ, 0xfc, !PT ;  /* 0x0000009005087812 */ /* 0x000fe200078efcff */
[----:B------:R-:W-:-:S03]  /*2130*/  IMAD.HI.U32 R3, R0, R9, RZ ;  /* 0x0000000900037227 */ /* 0x000fc600078e00ff */
[----:B------:R-:W-:Y:S01]  /*2140*/  IABS R7, R8 ;  /* 0x0000000800077213 */ /* 0x000fe20000000000 */
[--C-:B------:R-:W-:Y:S01]  /*2150*/  @!P2 IMAD.IADD R84, R84, 0x1, -R2.reuse ;  /* 0x000000015454a824 */ /* 0x100fe200078e0a02 */
[----:B------:R-:W-:Y:S01]  /*2160*/  ISETP.GT.U32.AND P2, PT, R2, R82, PT ;  /* 0x000000520200720c */ /* 0x000fe20003f44070 */
[----:B------:R-:W-:Y:S02]  /*2170*/  @!P6 IMAD.IADD R86, R86, 0x1, -R2 ;  /* 0x000000015656e824 */ /* 0x000fe400078e0a02 */
[----:B------:R-:W-:Y:S01]  /*2180*/  IMAD.MOV R3, RZ, RZ, -R3 ;  /* 0x000000ffff037224 */ /* 0x000fe200078e0a03 */
[----:B------:R-:W-:Y:S02]  /*2190*/  LOP3.LUT R10, R5, 0x98, RZ, 0xfc, !PT ;  /* 0x00000098050a7812 */ /* 0x000fe400078efcff */
[C---:B------:R-:W-:Y:S01]  /*21a0*/  ISETP.GT.U32.AND P6, PT, R2.reuse, R86, PT ;  /* 0x000000560200720c */ /* 0x040fe20003fc4070 */
[----:B------:R-:W-:Y:S02]  /*21b0*/  IMAD R88, R2, R3, R9 ;  /* 0x0000000302587224 */ /* 0x000fe400078e0209 */
[----:B------:R-:W-:Y:S01]  /*21c0*/  IMAD.HI.U32 R3, R0, R7, RZ ;  /* 0x0000000700037227 */ /* 0x000fe200078e00ff */
[----:B------:R-:W-:-:S03]  /*21d0*/  IABS R9, R10 ;  /* 0x0000000a00097213 */ /* 0x000fc60000000000 */
[----:B------:R-:W-:Y:S01]  /*21e0*/  @!P4 IMAD.MOV R78, RZ, RZ, -R78 ;  /* 0x000000ffff4ec224 */ /* 0x000fe200078e0a4e */
[----:B------:R-:W-:Y:S01]  /*21f0*/  ISETP.GT.U32.AND P4, PT, R2, R84, PT ;  /* 0x000000540200720c */ /* 0x000fe20003f84070 */
[----:B------:R-:W-:Y:S02]  /*2200*/  IMAD.MOV R90, RZ, RZ, -R3 ;  /* 0x000000ffff5a7224 */ /* 0x000fe400078e0a03 */
[----:B------:R-:W-:Y:S01]  /*2210*/  @!P2 IMAD.IADD R82, R82, 0x1, -R2 ;  /* 0x000000015252a824 */ /* 0x000fe200078e0a02 */
[----:B------:R-:W-:Y:S01]  /*2220*/  ISETP.GE.AND P2, PT, R6, RZ, PT ;  /* 0x000000ff0600720c */ /* 0x000fe20003f46270 */
[----:B------:R-:W-:Y:S02]  /*2230*/  IMAD R90, R2, R90, R7 ;  /* 0x0000005a025a7224 */ /* 0x000fe400078e0207 */
[----:B------:R-:W-:-:S04]  /*2240*/  IMAD.HI.U32 R3, R0, R9, RZ ;  /* 0x0000000900037227 */ /* 0x000fc800078e00ff */
[--C-:B------:R-:W-:Y:S01]  /*2250*/  @!P6 IMAD.IADD R86, R86, 0x1, -R2.reuse ;  /* 0x000000015656e824 */ /* 0x100fe200078e0a02 */
[----:B------:R-:W-:Y:S01]  /*2260*/  ISETP.GT.U32.AND P6, PT, R2, R90, PT ;  /* 0x0000005a0200720c */ /* 0x000fe20003fc4070 */
[----:B------:R-:W-:Y:S02]  /*2270*/  IMAD.MOV R3, RZ, RZ, -R3 ;  /* 0x000000ffff037224 */ /* 0x000fe400078e0a03 */
[----:B------:R-:W-:Y:S02]  /*2280*/  @!P4 IMAD.IADD R84, R84, 0x1, -R2 ;  /* 0x000000015454c824 */ /* 0x000fe400078e0a02 */
[----:B------:R-:W-:Y:S01]  /*2290*/  IMAD R92, R2, R3, R9 ;  /* 0x00000003025c7224 */ /* 0x000fe200078e0209 */
[----:B------:R-:W-:Y:S01]  /*22a0*/  LOP3.LUT R6, R5, 0xa0, RZ, 0xfc, !PT ;  /* 0x000000a005067812 */ /* 0x000fe200078efcff */
[----:B------:R-:W-:-:S03]  /*22b0*/  @!P2 IMAD.MOV R84, RZ, RZ, -R84 ;  /* 0x000000ffff54a224 */ /* 0x000fc600078e0a54 */
[----:B------:R-:W-:Y:S02]  /*22c0*/  ISETP.GT.U32.AND P2, PT, R2, R92, PT ;  /* 0x0000005c0200720c */ /* 0x000fe40003f44070 */
[----:B------:R-:W-:Y:S01]  /*22d0*/  IABS R7, R6 ;  /* 0x0000000600077213 */ /* 0x000fe20000000000 */
[----:B------:R-:W-:Y:S01]  /*22e0*/  @!P6 IMAD.IADD R90, R90, 0x1, -R2 ;  /* 0x000000015a5ae824 */ /* 0x000fe200078e0a02 */
[----:B------:R-:W-:Y:S01]  /*22f0*/  ISETP.GE.AND P5, PT, R12, RZ, PT ;  /* 0x000000ff0c00720c */ /* 0x000fe20003fa6270 */
[----:B------:R-:W-:Y:S01]  /*2300*/  @!P3 IMAD.MOV R80, RZ, RZ, -R80 ;  /* 0x000000ffff50b224 */ /* 0x000fe200078e0a50 */
[----:B------:R-:W-:Y:S01]  /*2310*/  ISETP.GT.U32.AND P3, PT, R2, R88, PT ;  /* 0x000000580200720c */ /* 0x000fe20003f64070 */
[----:B------:R-:W-:Y:S01]  /*2320*/  IMAD.HI.U32 R3, R0, R7, RZ ;  /* 0x0000000700037227 */ /* 0x000fe200078e00ff */
[----:B------:R-:W-:Y:S02]  /*2330*/  ISETP.GT.U32.AND P6, PT, R2, R90, PT ;  /* 0x0000005a0200720c */ /* 0x000fe40003fc4070 */
[----:B------:R-:W-:-:S02]  /*2340*/  ISETP.GE.AND P4, PT, R13, RZ, PT ;  /* 0x000000ff0d00720c */ /* 0x000fc40003f86270 */
[C---:B------:R-:W-:Y:S02]  /*2350*/  LOP3.LUT R12, R5.reuse, 0xa8, RZ, 0xfc, !PT ;  /* 0x000000a8050c7812 */ /* 0x040fe400078efcff */
[C---:B------:R-:W-:Y:S02]  /*2360*/  LOP3.LUT R14, R5.reuse, 0xb8, RZ, 0xfc, !PT ;  /* 0x000000b8050e7812 */ /* 0x040fe400078efcff */
[----:B------:R-:W-:Y:S01]  /*2370*/  LOP3.LUT R13, R5, 0xb0, RZ, 0xfc, !PT ;  /* 0x000000b0050d7812 */ /* 0x000fe200078efcff */
[----:B------:R-:W-:Y:S01]  /*2380*/  IMAD.MOV R3, RZ, RZ, -R3 ;  /* 0x000000ffff037224 */ /* 0x000fe200078e0a03 */
[----:B------:R-:W-:Y:S01]  /*2390*/  IABS R9, R12 ;  /* 0x0000000c00097213 */ /* 0x000fe20000000000 */
[----:B------:R-:W-:Y:S01]  /*23a0*/  @!P2 IMAD.IADD R92, R92, 0x1, -R2 ;  /* 0x000000015c5ca824 */ /* 0x000fe200078e0a02 */
[----:B------:R-:W-:Y:S02]  /*23b0*/  IABS R4, R14 ;  /* 0x0000000e00047213 */ /* 0x000fe40000000000 */
[----:B------:R-:W-:Y:S01]  /*23c0*/  IABS R11, R13 ;  /* 0x0000000d000b7213 */ /* 0x000fe20000000000 */
[C---:B------:R-:W-:Y:S01]  /*23d0*/  IMAD R94, R2.reuse, R3, R7 ;  /* 0x00000003025e7224 */ /* 0x040fe200078e0207 */
[----:B------:R-:W-:Y:S01]  /*23e0*/  ISETP.GT.U32.AND P2, PT, R2, R92, PT ;  /* 0x0000005c0200720c */ /* 0x000fe20003f44070 */
[----:B------:R-:W-:-:S02]  /*23f0*/  IMAD.MOV.U32 R7, RZ, RZ, R4 ;  /* 0x000000ffff077224 */ /* 0x000fc400078e0004 */
[----:B------:R-:W-:-:S04]  /*2400*/  IMAD.HI.U32 R3, R0, R9, RZ ;  /* 0x0000000900037227 */ /* 0x000fc800078e00ff */
[----:B------:R-:W-:-:S04]  /*2410*/  IMAD.HI.U32 R4, R0, R11, RZ ;  /* 0x0000000b00047227 */ /* 0x000fc800078e00ff */
[--C-:B------:R-:W-:Y:S02]  /*2420*/  @!P3 IMAD.IADD R88, R88, 0x1, -R2.reuse ;  /* 0x000000015858b824 */ /* 0x100fe400078e0a02 */
[----:B------:R-:W-:Y:S01]  /*2430*/  @!P6 IMAD.IADD R90, R90, 0x1, -R2 ;  /* 0x000000015a5ae824 */ /* 0x000fe200078e0a02 */
[----:B------:R-:W-:Y:S01]  /*2440*/  ISETP.GE.AND P6, PT, R10, RZ, PT ;  /* 0x000000ff0a00720c */ /* 0x000fe20003fc6270 */
[----:B------:R-:W-:Y:S02]  /*2450*/  IMAD.MOV R96, RZ, RZ, -R3 ;  /* 0x000000ffff607224 */ /* 0x000fe400078e0a03 */
[----:B------:R-:W-:-:S04]  /*2460*/  IMAD.HI.U32 R3, R0, R7, RZ ;  /* 0x0000000700037227 */ /* 0x000fc800078e00ff */
[----:B------:R-:W-:Y:S02]  /*2470*/  IMAD.MOV R4, RZ, RZ, -R4 ;  /* 0x000000ffff047224 */ /* 0x000fe400078e0a04 */
[----:B------:R-:W-:Y:S01]  /*2480*/  @!P5 IMAD.MOV R82, RZ, RZ, -R82 ;  /* 0x000000ffff52d224 */ /* 0x000fe200078e0a52 */
[----:B------:R-:W-:Y:S01]  /*2490*/  ISETP.GT.U32.AND P5, PT, R2, R88, PT ;  /* 0x000000580200720c */ /* 0x000fe20003fa4070 */
[----:B------:R-:W-:Y:S01]  /*24a0*/  @!P4 IMAD.MOV R86, RZ, RZ, -R86 ;  /* 0x000000ffff56c224 */ /* 0x000fe200078e0a56 */
[----:B------:R-:W-:Y:S01]  /*24b0*/  ISETP.GE.AND P4, PT, R8, RZ, PT ;  /* 0x000000ff0800720c */ /* 0x000fe20003f86270 */
[----:B------:R-:W-:Y:S02]  /*24c0*/  IMAD.MOV R3, RZ, RZ, -R3 ;  /* 0x000000ffff037224 */ /* 0x000fe400078e0a03 */
[C---:B------:R-:W-:Y:S02]  /*24d0*/  IMAD R40, R2.reuse, R4, R11 ;  /* 0x0000000402287224 */ /* 0x040fe400078e020b */
[----:B------:R-:W-:-:S02]  /*24e0*/  IMAD R34, R2, R3, R7 ;  /* 0x0000000302227224 */ /* 0x000fc400078e0207 */
[----:B------:R-:W-:Y:S01]  /*24f0*/  @!P2 IMAD.IADD R92, R92, 0x1, -R2 ;  /* 0x000000015c5ca824 */ /* 0x000fe200078e0a02 */
[C---:B------:R-:W-:Y:S02]  /*2500*/  ISETP.GT.U32.AND P2, PT, R2.reuse, R40, PT ;  /* 0x000000280200720c */ /* 0x040fe40003f44070 */
[----:B------:R-:W-:Y:S01]  /*2510*/  LOP3.LUT R8, R5, 0xc0, RZ, 0xfc, !PT ;  /* 0x000000c005087812 */ /* 0x000fe200078efcff */
[----:B------:R-:W-:Y:S01]  /*2520*/  @!P6 IMAD.MOV R92, RZ, RZ, -R92 ;  /* 0x000000ffff5ce224 */ /* 0x000fe200078e0a5c */
[----:B------:R-:W-:Y:S02]  /*2530*/  ISETP.GT.U32.AND P6, PT, R2, R34, PT ;  /* 0x000000220200720c */ /* 0x000fe40003fc4070 */
[----:B------:R-:W-:Y:S01]  /*2540*/  IABS R45, R8 ;  /* 0x00000008002d7213 */ /* 0x000fe20000000000 */
[----:B------:R-:W-:Y:S01]  /*2550*/  @!P5 IMAD.IADD R88, R88, 0x1, -R2 ;  /* 0x000000015858d824 */ /* 0x000fe200078e0a02 */
[----:B------:R-:W-:Y:S01]  /*2560*/  ISETP.GE.AND P3, PT, R15, RZ, PT ;  /* 0x000000ff0f00720c */ /* 0x000fe20003f66270 */
[----:B------:R-:W-:Y:S01]  /*2570*/  @!P4 IMAD.MOV R90, RZ, RZ, -R90 ;  /* 0x000000ffff5ac224 */ /* 0x000fe200078e0a5a */
[----:B------:R-:W-:Y:S01]  /*2580*/  ISETP.GT.U32.AND P5, PT, R2, R94, PT ;  /* 0x0000005e0200720c */ /* 0x000fe20003fa4070 */
[----:B------:R-:W-:Y:S01]  /*2590*/  IMAD.HI.U32 R3, R0, R45, RZ ;  /* 0x0000002d00037227 */ /* 0x000fe200078e00ff */
[----:B------:R-:W-:-:S02]  /*25a0*/  ISETP.GE.AND P4, PT, R6, RZ, PT ;  /* 0x000000ff0600720c */ /* 0x000fc40003f86270 */
[----:B------:R-:W-:Y:S01]  /*25b0*/  LOP3.LUT R6, R5, 0xc8, RZ, 0xfc, !PT ;  /* 0x000000c805067812 */ /* 0x000fe200078efcff */
[--C-:B------:R-:W-:Y:S02]  /*25c0*/  @!P2 IMAD.IADD R40, R40, 0x1, -R2.reuse ;  /* 0x000000012828a824 */ /* 0x100fe400078e0a02 */
[----:B------:R-:W-:Y:S01]  /*25d0*/  IMAD.MOV R3, RZ, RZ, -R3 ;  /* 0x000000ffff037224 */ /* 0x000fe200078e0a03 */
[----:B------:R-:W-:Y:S01]  /*25e0*/  IABS R7, R6 ;  /* 0x0000000600077213 */ /* 0x000fe20000000000 */
[----:B------:R-:W-:Y:S02]  /*25f0*/  IMAD R96, R2, R96, R9 ;  /* 0x0000006002607224 */ /* 0x000fe400078e0209 */
[----:B------:R-:W-:Y:S01]  /*2600*/  @!P6 IMAD.IADD R34, R34, 0x1, -R2 ;  /* 0x000000012222e824 */ /* 0x000fe200078e0a02 */
[C---:B------:R-:W-:Y:S01]  /*2610*/  ISETP.GT.U32.AND P6, PT, R2.reuse, R40, PT ;  /* 0x000000280200720c */ /* 0x040fe20003fc4070 */
[C---:B------:R-:W-:Y:S02]  /*2620*/  IMAD R45, R2.reuse, R3, R45 ;  /* 0x00000003022d7224 */ /* 0x040fe400078e022d */
[----:B------:R-:W-:Y:S01]  /*2630*/  @!P3 IMAD.MOV R88, RZ, RZ, -R88 ;  /* 0x000000ffff58b224 */ /* 0x000fe200078e0a58 */
[----:B------:R-:W-:Y:S01]  /*2640*/  ISETP.GT.U32.AND P3, PT, R2, R96, PT ;  /* 0x000000600200720c */ /* 0x000fe20003f64070 */
[----:B------:R-:W-:-:S04]  /*2650*/  IMAD.HI.U32 R3, R0, R7, RZ ;  /* 0x0000000700037227 */ /* 0x000fc800078e00ff */
[----:B------:R-:W-:Y:S02]  /*2660*/  @!P5 IMAD.IADD R94, R94, 0x1, -R2 ;  /* 0x000000015e5ed824 */ /* 0x000fe400078e0a02 */
[----:B------:R-:W-:-:S03]  /*2670*/  IMAD.MOV R3, RZ, RZ, -R3 ;  /* 0x000000ffff037224 */ /* 0x000fc600078e0a03 */
[C---:B------:R-:W-:Y:S01]  /*2680*/  ISETP.GT.U32.AND P5, PT, R2.reuse, R94, PT ;  /* 0x0000005e0200720c */ /* 0x040fe20003fa4070 */
[----:B------:R-:W-:Y:S02]  /*2690*/  IMAD R36, R2, R3, R7 ;  /* 0x0000000302247224 */ /* 0x000fe400078e0207 */
[--C-:B------:R-:W-:Y:S02]  /*26a0*/  @!P6 IMAD.IADD R40, R40, 0x1, -R2.reuse ;  /* 0x000000012828e824 */ /* 0x100fe400078e0a02 */
[----:B------:R-:W-:Y:S01]  /*26b0*/  @!P3 IMAD.IADD R96, R96, 0x1, -R2 ;  /* 0x000000016060b824 */ /* 0x000fe200078e0a02 */
[----:B------:R-:W-:-:S04]  /*26c0*/  ISETP.GT.U32.AND P6, PT, R2, R36, PT ;  /* 0x000000240200720c */ /* 0x000fc80003fc4070 */
[----:B------:R-:W-:-:S03]  /*26d0*/  ISETP.GT.U32.AND P2, PT, R2, R96, PT ;  /* 0x000000600200720c */ /* 0x000fc60003f44070 */
[----:B------:R-:W-:Y:S01]  /*26e0*/  @!P5 IMAD.IADD R94, R94, 0x1, -R2 ;  /* 0x000000015e5ed824 */ /* 0x000fe200078e0a02 */
[----:B------:R-:W-:Y:S02]  /*26f0*/  ISETP.GE.AND P5, PT, R12, RZ, PT ;  /* 0x000000ff0c00720c */ /* 0x000fe40003fa6270 */
[C---:B------:R-:W-:Y:S01]  /*2700*/  LOP3.LUT R12, R5.reuse, 0xe0, RZ, 0xfc, !PT ;  /* 0x000000e0050c7812 */ /* 0x040fe200078efcff */
[----:B------:R-:W-:Y:S01]  /*2710*/  @!P4 IMAD.MOV R94, RZ, RZ, -R94 ;  /* 0x000000ffff5ec224 */ /* 0x000fe200078e0a5e */
[----:B------:R-:W-:Y:S01]  /*2720*/  ISETP.GT.U32.AND P4, PT, R2, R34, PT ;  /* 0x000000220200720c */ /* 0x000fe20003f84070 */
[--C-:B------:R-:W-:Y:S01]  /*2730*/  @!P6 IMAD.IADD R36, R36, 0x1, -R2.reuse ;  /* 0x000000012424e824 */ /* 0x100fe200078e0a02 */
[C---:B------:R-:W-:Y:S02]  /*2740*/  LOP3.LUT R10, R5.reuse, 0xd0, RZ, 0xfc, !PT ;  /* 0x000000d0050a7812 */ /* 0x040fe400078efcff */
[----:B------:R-:W-:Y:S02]  /*2750*/  IABS R7, R12 ;  /* 0x0000000c00077213 */ /* 0x000fe40000000000 */
[----:B------:R-:W-:Y:S01]  /*2760*/  IABS R9, R10 ;  /* 0x0000000a00097213 */ /* 0x000fe20000000000 */
[----:B------:R-:W-:Y:S01]  /*2770*/  @!P2 IMAD.IADD R96, R96, 0x1, -R2 ;  /* 0x000000016060a824 */ /* 0x000fe200078e0a02 */
[----:B------:R-:W-:Y:S01]  /*2780*/  LOP3.LUT R11, R5, 0xd8, RZ, 0xfc, !PT ;  /* 0x000000d8050b7812 */ /* 0x000fe200078efcff */
[----:B------:R-:W-:Y:S01]  /*2790*/  IMAD.HI.U32 R4, R0, R7, RZ ;  /* 0x0000000700047227 */ /* 0x000fe200078e00ff */
[----:B------:R-:W-:-:S02]  /*27a0*/  ISETP.GT.U32.AND P6, PT, R2, R36, PT ;  /* 0x000000240200720c */ /* 0x000fc40003fc4070 */
[----:B------:R-:W-:Y:S01]  /*27b0*/  ISETP.GT.U32.AND P2, PT, R2, R45, PT ;  /* 0x0000002d0200720c */ /* 0x000fe20003f44070 */
[----:B------:R-:W-:Y:S01]  /*27c0*/  IMAD.HI.U32 R3, R0, R9, RZ ;  /* 0x0000000900037227 */ /* 0x000fe200078e00ff */
[----:B------:R-:W-:Y:S02]  /*27d0*/  IABS R41, R11 ;  /* 0x0000000b00297213 */ /* 0x000fe40000000000 */
[----:B------:R-:W-:Y:S01]  /*27e0*/  ISETP.GE.AND P3, PT, R13, RZ, PT ;  /* 0x000000ff0d00720c */ /* 0x000fe20003f66270 */
[----:B------:R-:W-:Y:S02]  /*27f0*/  IMAD.MOV R4, RZ, RZ, -R4 ;  /* 0x000000ffff047224 */ /* 0x000fe400078e0a04 */
[----:B------:R-:W-:Y:S01]  /*2800*/  @!P4 IMAD.IADD R34, R34, 0x1, -R2 ;  /* 0x000000012222c824 */ /* 0x000fe200078e0a02 */
[----:B------:R-:W-:Y:S01]  /*2810*/  ISETP.GE.AND P4, PT, R14, RZ, PT ;  /* 0x000000ff0e00720c */ /* 0x000fe20003f86270 */
[----:B------:R-:W-:Y:S02]  /*2820*/  IMAD.MOV R42, RZ, RZ, -R3 ;  /* 0x000000ffff2a7224 */ /* 0x000fe400078e0a03 */
[----:B------:R-:W-:-:S04]  /*2830*/  IMAD.HI.U32 R3, R0, R41, RZ ;  /* 0x0000002900037227 */ /* 0x000fc800078e00ff */
[----:B------:R-:W-:Y:S02]  /*2840*/  IMAD R38, R2, R4, R7 ;  /* 0x0000000402267224 */ /* 0x000fe400078e0207 */
[----:B------:R-:W-:Y:S02]  /*2850*/  IMAD.MOV R3, RZ, RZ, -R3 ;  /* 0x000000ffff037224 */ /* 0x000fe400078e0a03 */
[--C-:B------:R-:W-:Y:S01]  /*2860*/  @!P6 IMAD.IADD R36, R36, 0x1, -R2.reuse ;  /* 0x000000012424e824 */ /* 0x100fe200078e0a02 */
[C---:B------:R-:W-:Y:S01]  /*2870*/  ISETP.GT.U32.AND P6, PT, R2.reuse, R38, PT ;  /* 0x000000260200720c */ /* 0x040fe20003fc4070 */
[----:B------:R-:W-:Y:S02]  /*2880*/  @!P2 IMAD.IADD R45, R45, 0x1, -R2 ;  /* 0x000000012d2da824 */ /* 0x000fe400078e0a02 */
[----:B------:R-:W-:Y:S01]  /*2890*/  IMAD R42, R2, R42, R9 ;  /* 0x0000002a022a7224 */ /* 0x000fe200078e0209 */
[----:B------:R-:W-:Y:S01]  /*28a0*/  ISETP.GE.AND P2, PT, R8, RZ, PT ;  /* 0x000000ff0800720c */ /* 0x000fe20003f46270 */
[C---:B------:R-:W-:Y:S01]  /*28b0*/  IMAD R41, R2.reuse, R3, R41 ;  /* 0x0000000302297224 */ /* 0x040fe200078e0229 */
[----:B------:R-:W-:Y:S01]  /*28c0*/  LOP3.LUT R8, R5, 0xe8, RZ, 0xfc, !PT ;  /* 0x000000e805087812 */ /* 0x000fe200078efcff */
[----:B------:R-:W-:Y:S01]  /*28d0*/  @!P5 IMAD.MOV R96, RZ, RZ, -R96 ;  /* 0x000000ffff60d224 */ /* 0x000fe200078e0a60 */
[C---:B------:R-:W-:Y:S01]  /*28e0*/  ISETP.GT.U32.AND P5, PT, R2.reuse, R45, PT ;  /* 0x0000002d0200720c */ /* 0x040fe20003fa4070 */
[----:B------:R-:W-:Y:S01]  /*28f0*/  @!P3 IMAD.MOV R40, RZ, RZ, -R40 ;  /* 0x000000ffff28b224 */ /* 0x000fe200078e0a28 */
[C---:B------:R-:W-:Y:S01]  /*2900*/  ISETP.GT.U32.AND P3, PT, R2.reuse, R42, PT ;  /* 0x0000002a0200720c */ /* 0x040fe20003f64070 */
[----:B------:R-:W-:Y:S01]  /*2910*/  @!P4 IMAD.MOV R34, RZ, RZ, -R34 ;  /* 0x000000ffff22c224 */ /* 0x000fe200078e0a22 */
[----:B------:R-:W-:-:S02]  /*2920*/  ISETP.GT.U32.AND P4, PT, R2, R41, PT ;  /* 0x000000290200720c */ /* 0x000fc40003f84070 */
[----:B------:R-:W-:Y:S02]  /*2930*/  IABS R47, R8 ;  /* 0x00000008002f7213 */ /* 0x000fe40000000000 */
[----:B------:R-:W-:Y:S01]  /*2940*/  LOP3.LUT R13, R5, 0xf0, RZ, 0xfc, !PT ;  /* 0x000000f0050d7812 */ /* 0x000fe200078efcff */
[--C-:B------:R-:W-:Y:S02]  /*2950*/  @!P6 IMAD.IADD R38, R38, 0x1, -R2.reuse ;  /* 0x000000012626e824 */ /* 0x100fe400078e0a02 */
[----:B------:R-:W-:Y:S01]  /*2960*/  IMAD.HI.U32 R3, R0, R47, RZ ;  /* 0x0000002f00037227 */ /* 0x000fe200078e00ff */
[----:B------:R-:W-:Y:S02]  /*2970*/  IABS R43, R13 ;  /* 0x0000000d002b7213 */ /* 0x000fe40000000000 */
[----:B------:R-:W-:Y:S01]  /*2980*/  ISETP.GT.U32.AND P6, PT, R2, R38, PT ;  /* 0x000000260200720c */ /* 0x000fe20003fc4070 */
[----:B------:R-:W-:Y:S02]  /*2990*/  IMAD.MOV R4, RZ, RZ, -R3 ;  /* 0x000000ffff047224 */ /* 0x000fe400078e0a03 */
[----:B------:R-:W-:-:S02]  /*29a0*/  @!P5 IMAD.IADD R45, R45, 0x1, -R2 ;  /* 0x000000012d2dd824 */ /* 0x000fc400078e0a02 */
[----:B------:R-:W-:Y:S02]  /*29b0*/  @!P3 IMAD.IADD R42, R42, 0x1, -R2 ;  /* 0x000000012a2ab824 */ /* 0x000fe400078e0a02 */
[----:B------:R-:W-:-:S04]  /*29c0*/  IMAD.HI.U32 R3, R0, R43, RZ ;  /* 0x0000002b00037227 */ /* 0x000fc800078e00ff */
[--C-:B------:R-:W-:Y:S02]  /*29d0*/  @!P4 IMAD.IADD R41, R41, 0x1, -R2.reuse ;  /* 0x000000012929c824 */ /* 0x100fe400078e0a02 */
[----:B------:R-:W-:Y:S01]  /*29e0*/  @!P2 IMAD.MOV R45, RZ, RZ, -R45 ;  /* 0x000000ffff2da224 */ /* 0x000fe200078e0a2d */
[C---:B------:R-:W-:Y:S01]  /*29f0*/  ISETP.GT.U32.AND P2, PT, R2.reuse, R42, PT ;  /* 0x0000002a0200720c */ /* 0x040fe20003f44070 */
[----:B------:R-:W-:Y:S01]  /*2a00*/  IMAD.MOV R3, RZ, RZ, -R3 ;  /* 0x000000ffff037224 */ /* 0x000fe200078e0a03 */
[----:B------:R-:W-:Y:S02]  /*2a10*/  ISETP.GT.U32.AND P4, PT, R2, R41, PT ;  /* 0x000000290200720c */ /* 0x000fe40003f84070 */
[----:B------:R-:W-:Y:S01]  /*2a20*/  ISETP.GE.AND P5, PT, R6, RZ, PT ;  /* 0x000000ff0600720c */ /* 0x000fe20003fa6270 */
[----:B------:R-:W-:Y:S01]  /*2a30*/  IMAD R43, R2, R3, R43 ;  /* 0x00000003022b7224 */ /* 0x000fe200078e022b */
[----:B------:R-:W-:Y:S01]  /*2a40*/  LOP3.LUT R6, R5, 0xf8, RZ, 0xfc, !PT ;  /* 0x000000f805067812 */ /* 0x000fe200078efcff */
[----:B------:R-:W-:-:S02]  /*2a50*/  @!P6 IMAD.IADD R38, R38, 0x1, -R2 ;  /* 0x000000012626e824 */ /* 0x000fc400078e0a02 */
[C---:B------:R-:W-:Y:S01]  /*2a60*/  IMAD R47, R2.reuse, R4, R47 ;  /* 0x00000004022f7224 */ /* 0x040fe200078e022f */
[----:B------:R-:W-:Y:S02]  /*2a70*/  ISETP.GT.U32.AND P6, PT, R2, R43, PT ;  /* 0x0000002b0200720c */ /* 0x000fe40003fc4070 */
[----:B------:R-:W-:Y:S01]  /*2a80*/  IABS R7, R6 ;  /* 0x0000000600077213 */ /* 0x000fe20000000000 */
[--C-:B------:R-:W-:Y:S01]  /*2a90*/  @!P2 IMAD.IADD R42, R42, 0x1, -R2.reuse ;  /* 0x000000012a2aa824 */ /* 0x100fe200078e0a02 */
[----:B------:R-:W-:Y:S01]  /*2aa0*/  ISETP.GT.U32.AND P2, PT, R2, R47, PT ;  /* 0x0000002f0200720c */ /* 0x000fe20003f44070 */
[----:B------:R-:W-:Y:S01]  /*2ab0*/  @!P4 IMAD.IADD R41, R41, 0x1, -R2 ;  /* 0x000000012929c824 */ /* 0x000fe200078e0a02 */
[----:B------:R-:W-:Y:S01]  /*2ac0*/  ISETP.GE.AND P4, PT, R12, RZ, PT ;  /* 0x000000ff0c00720c */ /* 0x000fe20003f86270 */
[----:B------:R-:W-:Y:S01]  /*2ad0*/  @!P5 IMAD.MOV R36, RZ, RZ, -R36 ;  /* 0x000000ffff24d224 */ /* 0x000fe200078e0a24 */
[----:B------:R-:W-:Y:S01]  /*2ae0*/  ISETP.GE.AND P5, PT, R11, RZ, PT ;  /* 0x000000ff0b00720c */ /* 0x000fe20003fa6270 */
[----:B------:R-:W-:Y:S01]  /*2af0*/  IMAD.HI.U32 R3, R0, R7, RZ ;  /* 0x0000000700037227 */ /* 0x000fe200078e00ff */
[----:B------:R-:W-:-:S02]  /*2b00*/  LOP3.LUT R12, R5, 0x110, RZ, 0xfc, !PT ;  /* 0x00000110050c7812 */ /* 0x000fc400078efcff */
[----:B------:R-:W-:Y:S02]  /*2b10*/  ISETP.GE.AND P3, PT, R10, RZ, PT ;  /* 0x000000ff0a00720c */ /* 0x000fe40003f66270 */
[----:B------:R-:W-:Y:S01]  /*2b20*/  LOP3.LUT R11, R5, 0x108, RZ, 0xfc, !PT ;  /* 0x00000108050b7812 */ /* 0x000fe200078efcff */
[----:B------:R-:W-:Y:S01]  /*2b30*/  IMAD.MOV R3, RZ, RZ, -R3 ;  /* 0x000000ffff037224 */ /* 0x000fe200078e0a03 */
[----:B------:R-:W-:Y:S01]  /*2b40*/  IABS R4, R12 ;  /* 0x0000000c00047213 */ /* 0x000fe20000000000 */
[----:B------:R-:W-:Y:S01]  /*2b50*/  @!P6 IMAD.IADD R43, R43, 0x1, -R2 ;  /* 0x000000012b2be824 */ /* 0x000fe200078e0a02 */
[----:B------:R-:W-:Y:S01]  /*2b60*/  IABS R55, R11 ;  /* 0x0000000b00377213 */ /* 0x000fe20000000000 */
[C---:B------:R-:W-:Y:S01]  /*2b70*/  IMAD R46, R2.reuse, R3, R7 ;  /* 0x00000003022e7224 */ /* 0x040fe200078e0207 */
[----:B------:R-:W-:Y:S01]  /*2b80*/  LOP3.LUT R10, R5, 0x100, RZ, 0xfc, !PT ;  /* 0x00000100050a7812 */ /* 0x000fe200078efcff */
[----:B------:R-:W-:Y:S01]  /*2b90*/  IMAD.MOV.U32 R7, RZ, RZ, R4 ;  /* 0x000000ffff077224 */ /* 0x000fe200078e0004 */
[----:B------:R-:W-:Y:S01]  /*2ba0*/  ISETP.GT.U32.AND P6, PT, R2, R43, PT ;  /* 0x0000002b0200720c */ /* 0x000fe20003fc4070 */
[----:B------:R-:W-:Y:S01]  /*2bb0*/  @!P2 IMAD.IADD R47, R47, 0x1, -R2 ;  /* 0x000000012f2fa824 */ /* 0x000fe200078e0a02 */
[----:B------:R-:W-:Y:S01]  /*2bc0*/  IABS R9, R10 ;  /* 0x0000000a00097213 */ /* 0x000fe20000000000 */
[----:B------:R-:W-:-:S04]  /*2bd0*/  IMAD.HI.U32 R4, R0, R55, RZ ;  /* 0x0000003700047227 */ /* 0x000fc800078e00ff */
[----:B------:R-:W-:Y:S01]  /*2be0*/  @!P3 IMAD.MOV R42, RZ, RZ, -R42 ;  /* 0x000000ffff2ab224 */ /* 0x000fe200078e0a2a */
[----:B------:R-:W-:Y:S01]  /*2bf0*/  ISETP.GT.U32.AND P3, PT, R2, R47, PT ;  /* 0x0000002f0200720c */ /* 0x000fe20003f64070 */
[----:B------:R-:W-:Y:S02]  /*2c00*/  IMAD.MOV R4, RZ, RZ, -R4 ;  /* 0x000000ffff047224 */ /* 0x000fe400078e0a04 */
[----:B------:R-:W-:-:S04]  /*2c10*/  IMAD.HI.U32 R3, R0, R9, RZ ;  /* 0x0000000900037227 */ /* 0x000fc800078e00ff */
[C---:B------:R-:W-:Y:S02]  /*2c20*/  IMAD R55, R2.reuse, R4, R55 ;  /* 0x0000000402377224 */ /* 0x040fe400078e0237 */
[----:B------:R-:W-:Y:S02]  /*2c30*/  IMAD.MOV R3, RZ, RZ, -R3 ;  /* 0x000000ffff037224 */ /* 0x000fe400078e0a03 */
[--C-:B------:R-:W-:Y:S01]  /*2c40*/  @!P6 IMAD.IADD R43, R43, 0x1, -R2.reuse ;  /* 0x000000012b2be824 */ /* 0x100fe200078e0a02 */
[C---:B------:R-:W-:Y:S01]  /*2c50*/  ISETP.GT.U32.AND P6, PT, R2.reuse, R55, PT ;  /* 0x000000370200720c */ /* 0x040fe20003fc4070 */
[----:B------:R-:W-:Y:S02]  /*2c60*/  IMAD R44, R2, R3, R9 ;  /* 0x00000003022c7224 */ /* 0x000fe400078e0209 */
[----:B------:R-:W-:-:S03]  /*2c70*/  @!P3 IMAD.IADD R47, R47, 0x1, -R2 ;  /* 0x000000012f2fb824 */ /* 0x000fc600078e0a02 */
[----:B------:R-:W-:Y:S01]  /*2c80*/  ISETP.GT.U32.AND P3, PT, R2, R44, PT ;  /* 0x0000002c0200720c */ /* 0x000fe20003f64070 */
[----:B------:R-:W-:Y:S01]  /*2c90*/  @!P5 IMAD.MOV R41, RZ, RZ, -R41 ;  /* 0x000000ffff29d224 */ /* 0x000fe200078e0a29 */
[----:B------:R-:W-:Y:S01]  /*2ca0*/  ISETP.GE.AND P2, PT, R8, RZ, PT ;  /* 0x000000ff0800720c */ /* 0x000fe20003f46270 */
[----:B------:R-:W-:Y:S01]  /*2cb0*/  IMAD.HI.U32 R3, R0, R7, RZ ;  /* 0x0000000700037227 */ /* 0x000fe200078e00ff */
[----:B------:R-:W-:Y:S02]  /*2cc0*/  LOP3.LUT R8, R5, 0x118, RZ, 0xfc, !PT ;  /* 0x0000011805087812 */ /* 0x000fe400078efcff */
[----:B------:R-:W-:Y:S01]  /*2cd0*/  ISETP.GT.U32.AND P5, PT, R2, R46, PT ;  /* 0x0000002e0200720c */ /* 0x000fe20003fa4070 */
[----:B------:R-:W-:Y:S01]  /*2ce0*/  @!P4 IMAD.MOV R38, RZ, RZ, -R38 ;  /* 0x000000ffff26c224 */ /* 0x000fe200078e0a26 */
[----:B------:R-:W-:Y:S01]  /*2cf0*/  ISETP.GE.AND P4, PT, R13, RZ, PT ;  /* 0x000000ff0d00720c */ /* 0x000fe20003f86270 */
[----:B------:R-:W-:Y:S01]  /*2d00*/  @!P6 IMAD.IADD R55, R55, 0x1, -R2 ;  /* 0x000000013737e824 */ /* 0x000fe200078e0a02 */
[----:B------:R-:W-:Y:S01]  /*2d10*/  IABS R49, R8 ;  /* 0x0000000800317213 */ /* 0x000fe20000000000 */
[----:B------:R-:W-:-:S02]  /*2d20*/  IMAD.MOV R3, RZ, RZ, -R3 ;  /* 0x000000ffff037224 */ /* 0x000fc400078e0a03 */
[----:B------:R-:W-:Y:S01]  /*2d30*/  @!P3 IMAD.IADD R44, R44, 0x1, -R2 ;  /* 0x000000012c2cb824 */ /* 0x000fe200078e0a02 */
[C---:B------:R-:W-:Y:S01]  /*2d40*/  ISETP.GT.U32.AND P6, PT, R2.reuse, R55, PT ;  /* 0x000000370200720c */ /* 0x040fe20003fc4070 */
[----:B------:R-:W-:Y:S02]  /*2d50*/  IMAD R50, R2, R3, R7 ;  /* 0x0000000302327224 */ /* 0x000fe400078e0207 */
[----:B------:R-:W-:-:S04]  /*2d60*/  IMAD.HI.U32 R3, R0, R49, RZ ;  /* 0x0000003100037227 */ /* 0x000fc800078e00ff */
[----:B------:R-:W-:Y:S01]  /*2d70*/  @!P2 IMAD.MOV R47, RZ, RZ, -R47 ;  /* 0x000000ffff2fa224 */ /* 0x000fe200078e0a2f */
[----:B------:R-:W-:Y:S01]  /*2d80*/  ISETP.GT.U32.AND P2, PT, R2, R44, PT ;  /* 0x0000002c0200720c */ /* 0x000fe20003f44070 */
[----:B------:R-:W-:Y:S02]  /*2d90*/  IMAD.MOV R3, RZ, RZ, -R3 ;  /* 0x000000ffff037224 */ /* 0x000fe400078e0a03 */
[--C-:B------:R-:W-:Y:S02]  /*2da0*/  @!P5 IMAD.IADD R46, R46, 0x1, -R2.reuse ;  /* 0x000000012e2ed824 */ /* 0x100fe400078e0a02 */
[----:B------:R-:W-:Y:S01]  /*2db0*/  @!P4 IMAD.MOV R43, RZ, RZ, -R43 ;  /* 0x000000ffff2bc224 */ /* 0x000fe200078e0a2b */
[C---:B------:R-:W-:Y:S01]  /*2dc0*/  ISETP.GT.U32.AND P4, PT, R2.reuse, R50, PT ;  /* 0x000000320200720c */ /* 0x040fe20003f84070 */
[C---:B------:R-:W-:Y:S01]  /*2dd0*/  IMAD R49, R2.reuse, R3, R49 ;  /* 0x0000000302317224 */ /* 0x040fe200078e0231 */
[----:B------:R-:W-:Y:S01]  /*2de0*/  ISETP.GT.U32.AND P3, PT, R2, R46, PT ;  /* 0x0000002e0200720c */ /* 0x000fe20003f64070 */
[----:B------:R-:W-:Y:S01]  /*2df0*/  @!P6 IMAD.IADD R55, R55, 0x1, -R2 ;  /* 0x000000013737e824 */ /* 0x000fe200078e0a02 */
[----:B------:R-:W-:-:S02]  /*2e00*/  LOP3.LUT R14, R5, 0x128, RZ, 0xfc, !PT ;  /* 0x00000128050e7812 */ /* 0x000fc400078efcff */
[----:B------:R-:W-:Y:S02]  /*2e10*/  ISETP.GT.U32.AND P6, PT, R2, R49, PT ;  /* 0x000000310200720c */ /* 0x000fe40003fc4070 */
[----:B------:R-:W-:Y:S02]  /*2e20*/  IABS R7, R14 ;  /* 0x0000000e00077213 */ /* 0x000fe40000000000 */
[----:B------:R-:W-:Y:S01]  /*2e30*/  LOP3.LUT R13, R5, 0x120, RZ, 0xfc, !PT ;  /* 0x00000120050d7812 */ /* 0x000fe200078efcff */
[--C-:B------:R-:W-:Y:S01]  /*2e40*/  @!P2 IMAD.IADD R44, R44, 0x1, -R2.reuse ;  /* 0x000000012c2ca824 */ /* 0x100fe200078e0a02 */
[----:B------:R-:W-:Y:S01]  /*2e50*/  ISETP.GE.AND P2, PT, R11, RZ, PT ;  /* 0x000000ff0b00720c */ /* 0x000fe20003f46270 */
[----:B------:R-:W-:Y:S01]  /*2e60*/  IMAD.HI.U32 R4, R0, R7, RZ ;  /* 0x0000000700047227 */ /* 0x000fe200078e00ff */
[----:B------:R-:W-:Y:S02]  /*2e70*/  IABS R61, R13 ;  /* 0x0000000d003d7213 */ /* 0x000fe40000000000 */
[----:B------:R-:W-:Y:S01]  /*2e80*/  ISETP.GE.AND P5, PT, R6, RZ, PT ;  /* 0x000000ff0600720c */ /* 0x000fe20003fa6270 */
[----:B------:R-:W-:-:S02]  /*2e90*/  @!P4 IMAD.IADD R50, R50, 0x1, -R2 ;  /* 0x000000013232c824 */ /* 0x000fc400078e0a02 */
[----:B------:R-:W-:Y:S01]  /*2ea0*/  @!P3 IMAD.IADD R46, R46, 0x1, -R2 ;  /* 0x000000012e2eb824 */ /* 0x000fe200078e0a02 */
[----:B------:R-:W-:Y:S01]  /*2eb0*/  ISETP.GE.AND P3, PT, R10, RZ, PT ;  /* 0x000000ff0a00720c */ /* 0x000fe20003f66270 */
[----:B------:R-:W-:Y:S01]  /*2ec0*/  IMAD.MOV R4, RZ, RZ, -R4 ;  /* 0x000000ffff047224 */ /* 0x000fe200078e0a04 */
[----:B------:R-:W-:Y:S01]  /*2ed0*/  LOP3.LUT R10, R5, 0x130, RZ, 0xfc, !PT ;  /* 0x00000130050a7812 */ /* 0x000fe200078efcff */
[----:B------:R-:W-:-:S04]  /*2ee0*/  IMAD.HI.U32 R3, R0, R61, RZ ;  /* 0x0000003d00037227 */ /* 0x000fc800078e00ff */
[----:B------:R-:W-:Y:S01]  /*2ef0*/  @!P6 IMAD.IADD R49, R49, 0x1, -R2 ;  /* 0x000000013131e824 */ /* 0x000fe200078e0a02 */
[C---:B------:R-:W-:Y:S01]  /*2f00*/  ISETP.GT.U32.AND P6, PT, R2.reuse, R50, PT ;  /* 0x000000320200720c */ /* 0x040fe20003fc4070 */
[C---:B------:R-:W-:Y:S01]  /*2f10*/  IMAD R58, R2.reuse, R4, R7 ;  /* 0x00000004023a7224 */ /* 0x040fe200078e0207 */
[----:B------:R-:W-:Y:S01]  /*2f20*/  IABS R7, R10 ;  /* 0x0000000a00077213 */ /* 0x000fe20000000000 */
[----:B------:R-:W-:Y:S02]  /*2f30*/  IMAD.MOV R3, RZ, RZ, -R3 ;  /* 0x000000ffff037224 */ /* 0x000fe400078e0a03 */
[----:B------:R-:W-:Y:S01]  /*2f40*/  @!P2 IMAD.MOV R55, RZ, RZ, -R55 ;  /* 0x000000ffff37a224 */ /* 0x000fe200078e0a37 */
[C---:B------:R-:W-:Y:S01]  /*2f50*/  ISETP.GT.U32.AND P2, PT, R2.reuse, R58, PT ;  /* 0x0000003a0200720c */ /* 0x040fe20003f44070 */
[C---:B------:R-:W-:Y:S01]  /*2f60*/  IMAD R61, R2.reuse, R3, R61 ;  /* 0x00000003023d7224 */ /* 0x040fe200078e023d */
[----:B------:R-:W-:Y:S01]  /*2f70*/  LOP3.LUT R11, R5, 0x138, RZ, 0xfc, !PT ;  /* 0x00000138050b7812 */ /* 0x000fe200078efcff */
[----:B------:R-:W-:Y:S01]  /*2f80*/  @!P5 IMAD.MOV R46, RZ, RZ, -R46 ;  /* 0x000000ffff2ed224 */ /* 0x000fe200078e0a2e */
[----:B------:R-:W-:Y:S01]  /*2f90*/  ISETP.GT.U32.AND P5, PT, R2, R49, PT ;  /* 0x000000310200720c */ /* 0x000fe20003fa4070 */
[----:B------:R-:W-:Y:S01]  /*2fa0*/  IMAD.HI.U32 R3, R0, R7, RZ ;  /* 0x0000000700037227 */ /* 0x000fe200078e00ff */
[----:B------:R-:W-:-:S02]  /*2fb0*/  ISETP.GE.AND P4, PT, R12, RZ, PT ;  /* 0x000000ff0c00720c */ /* 0x000fc40003f86270 */
[----:B------:R-:W-:Y:S01]  /*2fc0*/  IABS R9, R11 ;  /* 0x0000000b00097213 */ /* 0x000fe20000000000 */
[----:B------:R-:W-:Y:S02]  /*2fd0*/  IMAD.MOV R3, RZ, RZ, -R3 ;  /* 0x000000ffff037224 */ /* 0x000fe400078e0a03 */
[----:B------:R-:W-:Y:S01]  /*2fe0*/  @!P6 IMAD.IADD R50, R50, 0x1, -R2 ;  /* 0x000000013232e824 */ /* 0x000fe200078e0a02 */
[----:B------:R-:W-:Y:S01]  /*2ff0*/  ISETP.GE.AND P6, PT, R8, RZ, PT ;  /* 0x000000ff0800720c */ /* 0x000fe20003fc6270 */
[----:B------:R-:W-:Y:S01]  /*3000*/  IMAD R6, R2, R3, R7 ;  /* 0x0000000302067224 */ /* 0x000fe200078e0207 */
[----:B------:R-:W-:Y:S01]  /*3010*/  LOP3.LUT R16, R5, 0x148, RZ, 0xfc, !PT ;  /* 0x0000014805107812 */ /* 0x000fe200078efcff */
[----:B------:R-:W-:-:S03]  /*3020*/  IMAD.HI.U32 R3, R0, R9, RZ ;  /* 0x0000000900037227 */ /* 0x000fc600078e00ff */
[----:B------:R-:W-:Y:S01]  /*3030*/  IABS R8, R16 ;  /* 0x0000001000087213 */ /* 0x000fe20000000000 */
[--C-:B------:R-:W-:Y:S02]  /*3040*/  @!P2 IMAD.IADD R58, R58, 0x1, -R2.reuse ;  /* 0x000000013a3aa824 */ /* 0x100fe400078e0a02 */
[----:B------:R-:W-:Y:S02]  /*3050*/  IMAD.MOV R3, RZ, RZ, -R3 ;  /* 0x000000ffff037224 */ /* 0x000fe400078e0a03 */
[----:B------:R-:W-:Y:S01]  /*3060*/  @!P5 IMAD.IADD R49, R49, 0x1, -R2 ;  /* 0x000000013131d824 */ /* 0x000fe200078e0a02 */
[C---:B------:R-:W-:Y:S01]  /*3070*/  ISETP.GT.U32.AND P5, PT, R2.reuse, R6, PT ;  /* 0x000000060200720c */ /* 0x040fe20003fa4070 */
[----:B------:R-:W-:Y:S01]  /*3080*/  @!P3 IMAD.MOV R44, RZ, RZ, -R44 ;  /* 0x000000ffff2cb224 */ /* 0x000fe200078e0a2c */
[C---:B------:R-:W-:Y:S01]  /*3090*/  ISETP.GT.U32.AND P3, PT, R2.reuse, R61, PT ;  /* 0x0000003d0200720c */ /* 0x040fe20003f64070 */
[----:B------:R-:W-:Y:S01]  /*30a0*/  @!P4 IMAD.MOV R50, RZ, RZ, -R50 ;  /* 0x000000ffff32c224 */ /* 0x000fe200078e0a32 */
[C---:B------:R-:W-:Y:S01]  /*30b0*/  ISETP.GT.U32.AND P4, PT, R2.reuse, R58, PT ;  /* 0x0000003a0200720c */ /* 0x040fe20003f84070 */
[----:B------:R-:W-:-:S02]  /*30c0*/  IMAD R7, R2, R3, R9 ;  /* 0x0000000302077224 */ /* 0x000fc400078e0209 */
[----:B------:R-:W-:Y:S02]  /*30d0*/  IMAD.MOV.U32 R9, RZ, RZ, R8 ;  /* 0x000000ffff097224 */ /* 0x000fe400078e0008 */
[----:B------:R-:W-:Y:S01]  /*30e0*/  @!P6 IMAD.MOV R49, RZ, RZ, -R49 ;  /* 0x000000ffff31e224 */ /* 0x000fe200078e0a31 */
[----:B------:R-:W-:Y:S01]  /*30f0*/  ISETP.GE.AND P6, PT, R14, RZ, PT ;  /* 0x000000ff0e00720c */ /* 0x000fe20003fc6270 */
[----:B------:R-:W-:-:S04]  /*3100*/  IMAD.HI.U32 R3, R0, R9, RZ ;  /* 0x0000000900037227 */ /* 0x000fc800078e00ff */
[----:B------:R-:W-:Y:S02]  /*3110*/  IMAD.MOV R3, RZ, RZ, -R3 ;  /* 0x000000ffff037224 */ /* 0x000fe400078e0a03 */
[--C-:B------:R-:W-:Y:S02]  /*3120*/  @!P5 IMAD.IADD R6, R6, 0x1, -R2.reuse ;  /* 0x000000010606d824 */ /* 0x100fe400078e0a02 */
[--C-:B------:R-:W-:Y:S02]  /*3130*/  @!P3 IMAD.IADD R61, R61, 0x1, -R2.reuse ;  /* 0x000000013d3db824 */ /* 0x100fe400078e0a02 */
[----:B------:R-:W-:Y:S02]  /*3140*/  @!P4 IMAD.IADD R58, R58, 0x1, -R2 ;  /* 0x000000013a3ac824 */ /* 0x000fe400078e0a02 */
[C---:B------:R-:W-:Y:S01]  /*3150*/  IMAD R9, R2.reuse, R3, R9 ;  /* 0x0000000302097224 */ /* 0x040fe200078e0209 */
[C---:B------:R-:W-:Y:S01]  /*3160*/  ISETP.GT.U32.AND P5, PT, R2.reuse, R6, PT ;  /* 0x000000060200720c */ /* 0x040fe20003fa4070 */
[----:B------:R-:W-:Y:S01]  /*3170*/  @!P6 IMAD.MOV R58, RZ, RZ, -R58 ;  /* 0x000000ffff3ae224 */ /* 0x000fe200078e0a3a */
[----:B------:R-:W-:-:S02]  /*3180*/  ISETP.GT.U32.AND P3, PT, R2, R61, PT ;  /* 0x0000003d0200720c */ /* 0x000fc40003f64070 */
[----:B------:R-:W-:Y:S02]  /*3190*/  ISETP.GT.U32.AND P6, PT, R2, R9, PT ;  /* 0x000000090200720c */ /* 0x000fe40003fc4070 */
[----:B------:R-:W-:-:S04]  /*31a0*/  LOP3.LUT R12, R5, 0x140, RZ, 0xfc, !PT ;  /* 0x00000140050c7812 */ /* 0x000fc800078efcff */
[----:B------:R-:W-:Y:S02]  /*31b0*/  IABS R33, R12 ;  /* 0x0000000c00217213 */ /* 0x000fe40000000000 */
[C---:B------:R-:W-:Y:S01]  /*31c0*/  LOP3.LUT R8, R5.reuse, 0x150, RZ, 0xfc, !PT ;  /* 0x0000015005087812 */ /* 0x040fe200078efcff */
[--C-:B------:R-:W-:Y:S01]  /*31d0*/  @!P5 IMAD.IADD R6, R6, 0x1, -R2.reuse ;  /* 0x000000010606d824 */ /* 0x100fe200078e0a02 */
[----:B------:R-:W-:Y:S01]  /*31e0*/  LOP3.LUT R14, R5, 0x158, RZ, 0xfc, !PT ;  /* 0x00000158050e7812 */ /* 0x000fe200078efcff */
[----:B------:R-:W-:Y:S01]  /*31f0*/  IMAD.HI.U32 R4, R0, R33, RZ ;  /* 0x0000002100047227 */ /* 0x000fe200078e00ff */
[----:B------:R-:W-:Y:S02]  /*3200*/  ISETP.GE.AND P5, PT, R11, RZ, PT ;  /* 0x000000ff0b00720c */ /* 0x000fe40003fa6270 */
[----:B------:R-:W-:Y:S01]  /*3210*/  ISETP.GE.AND P2, PT, R13, RZ, PT ;  /* 0x000000ff0d00720c */ /* 0x000fe20003f46270 */
[--C-:B------:R-:W-:Y:S01]  /*3220*/  @!P3 IMAD.IADD R61, R61, 0x1, -R2.reuse ;  /* 0x000000013d3db824 */ /* 0x100fe200078e0a02 */
[----:B------:R-:W-:Y:S01]  /*3230*/  IABS R11, R8 ;  /* 0x00000008000b7213 */ /* 0x000fe20000000000 */
[----:B------:R-:W-:Y:S01]  /*3240*/  @!P6 IMAD.IADD R9, R9, 0x1, -R2 ;  /* 0x000000010909e824 */ /* 0x000fe200078e0a02 */
[----:B------:R-:W-:Y:S01]  /*3250*/  ISETP.GT.U32.AND P3, PT, R2, R7, PT ;  /* 0x000000070200720c */ /* 0x000fe20003f64070 */
[----:B------:R-:W-:Y:S01]  /*3260*/  IMAD.MOV R4, RZ, RZ, -R4 ;  /* 0x000000ffff047224 */ /* 0x000fe200078e0a04 */
[----:B------:R-:W-:Y:S01]  /*3270*/  IABS R13, R14 ;  /* 0x0000000e000d7213 */ /* 0x000fe20000000000 */
[----:B------:R-:W-:Y:S01]  /*3280*/  IMAD.HI.U32 R3, R0, R11, RZ ;  /* 0x0000000b00037227 */ /* 0x000fe200078e00ff */
[----:B------:R-:W-:-:S03]  /*3290*/  ISETP.GT.U32.AND P6, PT, R2, R9, PT ;  /* 0x000000090200720c */ /* 0x000fc60003fc4070 */
[----:B------:R-:W-:Y:S02]  /*32a0*/  IMAD R33, R2, R4, R33 ;  /* 0x0000000402217224 */ /* 0x000fe400078e0221 */
[----:B------:R-:W-:Y:S01]  /*32b0*/  IMAD.HI.U32 R4, R0, R13, RZ ;  /* 0x0000000d00047227 */ /* 0x000fe200078e00ff */
[----:B------:R-:W-:-:S03]  /*32c0*/  ISETP.GE.AND P4, PT, R10, RZ, PT ;  /* 0x000000ff0a00720c */ /* 0x000fc60003f86270 */
[----:B------:R-:W-:Y:S02]  /*32d0*/  IMAD.MOV R10, RZ, RZ, -R3 ;  /* 0x000000ffff0a7224 */ /* 0x000fe400078e0a03 */
[----:B------:R-:W-:Y:S02]  /*32e0*/  IMAD.MOV R4, RZ, RZ, -R4 ;  /* 0x000000ffff047224 */ /* 0x000fe400078e0a04 */
[C---:B------:R-:W-:Y:S01]  /*32f0*/  IMAD R10, R2.reuse, R10, R11 ;  /* 0x0000000a020a7224 */ /* 0x040fe200078e020b */
[----:B------:R-:W-:Y:S01]  /*3300*/  LOP3.LUT R18, R5, 0x160, RZ, 0xfc, !PT ;  /* 0x0000016005127812 */ /* 0x000fe200078efcff */
[----:B------:R-:W-:Y:S01]  /*3310*/  @!P2 IMAD.MOV R61, RZ, RZ, -R61 ;  /* 0x000000ffff3da224 */ /* 0x000fe200078e0a3d */
[C---:B------:R-:W-:Y:S01]  /*3320*/  ISETP.GT.U32.AND P2, PT, R2.reuse, R33, PT ;  /* 0x000000210200720c */ /* 0x040fe20003f44070 */
[--C-:B------:R-:W-:Y:S02]  /*3330*/  @!P3 IMAD.IADD R7, R7, 0x1, -R2.reuse ;  /* 0x000000010707b824 */ /* 0x100fe400078e0a02 */
[C---:B------:R-:W-:Y:S01]  /*3340*/  IMAD R11, R2.reuse, R4, R13 ;  /* 0x00000004020b7224 */ /* 0x040fe200078e020d */
[----:B------:R-:W-:Y:S01]  /*3350*/  IABS R15, R18 ;  /* 0x00000012000f7213 */ /* 0x000fe20000000000 */
[----:B------:R-:W-:Y:S01]  /*3360*/  @!P6 IMAD.IADD R9, R9, 0x1, -R2 ;  /* 0x000000010909e824 */ /* 0x000fe200078e0a02 */
[----:B------:R-:W-:-:S02]  /*3370*/  ISETP.GT.U32.AND P3, PT, R2, R7, PT ;  /* 0x000000070200720c */ /* 0x000fc40003f64070 */
[----:B------:R-:W-:Y:S01]  /*3380*/  ISETP.GT.U32.AND P6, PT, R2, R11, PT ;  /* 0x0000000b0200720c */ /* 0x000fe20003fc4070 */
[----:B------:R-:W-:Y:S01]  /*3390*/  IMAD.HI.U32 R3, R0, R15, RZ ;  /* 0x0000000f00037227 */ /* 0x000fe200078e00ff */
[----:B------:R-:W-:-:S03]  /*33a0*/  LOP3.LUT R20, R5, 0x168, RZ, 0xfc, !PT ;  /* 0x0000016805147812 */ /* 0x000fc600078efcff */
[----:B------:R-:W-:Y:S02]  /*33b0*/  @!P2 IMAD.IADD R33, R33, 0x1, -R2 ;  /* 0x000000012121a824 */ /* 0x000fe400078e0a02 */
[----:B------:R-:W-:Y:S02]  /*33c0*/  IMAD.MOV R3, RZ, RZ, -R3 ;  /* 0x000000ffff037224 */ /* 0x000fe400078e0a03 */
[----:B------:R-:W-:Y:S01]  /*33d0*/  @!P4 IMAD.MOV R6, RZ, RZ, -R6 ;  /* 0x000000ffff06c224 */ /* 0x000fe200078e0a06 */
[----:B------:R-:W-:Y:S01]  /*33e0*/  ISETP.GE.AND P4, PT, R12, RZ, PT ;  /* 0x000000ff0c00720c */ /* 0x000fe20003f86270 */
[--C-:B------:R-:W-:Y:S01]  /*33f0*/  @!P3 IMAD.IADD R7, R7, 0x1, -R2.reuse ;  /* 0x000000010707b824 */ /* 0x100fe200078e0a02 */
[----:B------:R-:W-:Y:S01]  /*3400*/  LOP3.LUT R25, R5, 0x180, RZ, 0xfc, !PT ;  /* 0x0000018005197812 */ /* 0x000fe200078efcff */
[C---:B------:R-:W-:Y:S01]  /*3410*/  IMAD R12, R2.reuse, R3, R15 ;  /* 0x00000003020c7224 */ /* 0x040fe200078e020f */
[----:B------:R-:W-:Y:S01]  /*3420*/  ISETP.GT.U32.AND P2, PT, R2, R33, PT ;  /* 0x000000210200720c */ /* 0x000fe20003f44070 */
[----:B------:R-:W-:Y:S01]  /*3430*/  @!P6 IMAD.IADD R11, R11, 0x1, -R2 ;  /* 0x000000010b0be824 */ /* 0x000fe200078e0a02 */
[----:B------:R-:W-:-:S02]  /*3440*/  ISETP.GE.AND P3, PT, R16, RZ, PT ;  /* 0x000000ff1000720c */ /* 0x000fc40003f66270 */
[----:B------:R-:W-:Y:S02]  /*3450*/  IABS R15, R20 ;  /* 0x00000014000f7213 */ /* 0x000fe40000000000 */
[----:B------:R-:W-:Y:S02]  /*3460*/  IABS R21, R25 ;  /* 0x0000001900157213 */ /* 0x000fe40000000000 */
[----:B------:R-:W-:Y:S01]  /*3470*/  ISETP.GT.U32.AND P6, PT, R2, R11, PT ;  /* 0x0000000b0200720c */ /* 0x000fe20003fc4070 */
[----:B------:R-:W-:-:S04]  /*3480*/  IMAD.HI.U32 R3, R0, R15, RZ ;  /* 0x0000000f00037227 */ /* 0x000fc800078e00ff */
[----:B------:R-:W-:-:S04]  /*3490*/  IMAD.HI.U32 R13, R0, R21, RZ ;  /* 0x00000015000d7227 */ /* 0x000fc800078e00ff */
[----:B------:R-:W-:Y:S02]  /*34a0*/  IMAD.MOV R3, RZ, RZ, -R3 ;  /* 0x000000ffff037224 */ /* 0x000fe400078e0a03 */
[----:B------:R-:W-:Y:S02]  /*34b0*/  IMAD.MOV R16, RZ, RZ, -R13 ;  /* 0x000000ffff107224 */ /* 0x000fe400078e0a0d */
[--C-:B------:R-:W-:Y:S02]  /*34c0*/  @!P2 IMAD.IADD R33, R33, 0x1, -R2.reuse ;  /* 0x000000012121a824 */ /* 0x100fe400078e0a02 */
[----:B------:R-:W-:Y:S01]  /*34d0*/  @!P3 IMAD.MOV R9, RZ, RZ, -R9 ;  /* 0x000000ffff09b224 */ /* 0x000fe200078e0a09 */
[C---:B------:R-:W-:Y:S01]  /*34e0*/  ISETP.GT.U32.AND P3, PT, R2.reuse, R12, PT ;  /* 0x0000000c0200720c */ /* 0x040fe20003f64070 */
[C---:B------:R-:W-:Y:S01]  /*34f0*/  IMAD R13, R2.reuse, R3, R15 ;  /* 0x00000003020d7224 */ /* 0x040fe200078e020f */
[----:B------:R-:W-:Y:S01]  /*3500*/  LOP3.LUT R22, R5, 0x170, RZ, 0xfc, !PT ;  /* 0x0000017005167812 */ /* 0x000fe200078efcff */
[----:B------:R-:W-:Y:S01]  /*3510*/  @!P4 IMAD.MOV R33, RZ, RZ, -R33 ;  /* 0x000000ffff21c224 */ /* 0x000fe200078e0a21 */
[C---:B------:R-:W-:Y:S01]  /*3520*/  ISETP.GT.U32.AND P4, PT, R2.reuse, R10, PT ;  /* 0x0000000a0200720c */ /* 0x040fe20003f84070 */
[----:B------:R-:W-:Y:S01]  /*3530*/  @!P6 IMAD.IADD R11, R11, 0x1, -R2 ;  /* 0x000000010b0be824 */ /* 0x000fe200078e0a02 */
[----:B------:R-:W-:-:S02]  /*3540*/  ISETP.GT.U32.AND P6, PT, R2, R13, PT ;  /* 0x0000000d0200720c */ /* 0x000fc40003fc4070 */
[----:B------:R-:W-:Y:S02]  /*3550*/  LOP3.LUT R24, R5, 0x178, RZ, 0xfc, !PT ;  /* 0x0000017805187812 */ /* 0x000fe400078efcff */
[----:B------:R-:W-:Y:S02]  /*3560*/  IABS R17, R22 ;  /* 0x0000001600117213 */ /* 0x000fe40000000000 */
[----:B------:R-:W-:Y:S01]  /*3570*/  IABS R19, R24 ;  /* 0x0000001800137213 */ /* 0x000fe20000000000 */
[----:B------:R-:W-:Y:S02]  /*3580*/  @!P5 IMAD.MOV R7, RZ, RZ, -R7 ;  /* 0x000000ffff07d224 */ /* 0x000fe400078e0a07 */
[----:B------:R-:W-:Y:S01]  /*3590*/  IMAD.HI.U32 R4, R0, R17, RZ ;  /* 0x0000001100047227 */ /* 0x000fe200078e00ff */
[----:B------:R-:W-:Y:S02]  /*35a0*/  ISETP.GE.AND P2, PT, R8, RZ, PT ;  /* 0x000000ff0800720c */ /* 0x000fe40003f46270 */
[----:B------:R-:W-:Y:S01]  /*35b0*/  ISETP.GE.AND P5, PT, R14, RZ, PT ;  /* 0x000000ff0e00720c */ /* 0x000fe20003fa6270 */
[----:B------:R-:W-:-:S02]  /*35c0*/  @!P3 IMAD.IADD R12, R12, 0x1, -R2 ;  /* 0x000000010c0cb824 */ /* 0x000fc400078e0a02 */
[----:B------:R-:W-:-:S04]  /*35d0*/  IMAD.HI.U32 R8, R0, R19, RZ ;  /* 0x0000001300087227 */ /* 0x000fc800078e00ff */
[----:B------:R-:W-:Y:S02]  /*35e0*/  IMAD.MOV R4, RZ, RZ, -R4 ;  /* 0x000000ffff047224 */ /* 0x000fe400078e0a04 */
[--C-:B------:R-:W-:Y:S02]  /*35f0*/  @!P4 IMAD.IADD R10, R10, 0x1, -R2.reuse ;  /* 0x000000010a0ac824 */ /* 0x100fe400078e0a02 */
[----:B------:R-:W-:Y:S01]  /*3600*/  @!P6 IMAD.IADD R13, R13, 0x1, -R2 ;  /* 0x000000010d0de824 */ /* 0x000fe200078e0a02 */
[C---:B------:R-:W-:Y:S01]  /*3610*/  ISETP.GT.U32.AND P6, PT, R2.reuse, R12, PT ;  /* 0x0000000c0200720c */ /* 0x040fe20003fc4070 */
[----:B------:R-:W-:Y:S01]  /*3620*/  IMAD.MOV R8, RZ, RZ, -R8 ;  /* 0x000000ffff087224 */ /* 0x000fe200078e0a08 */
[----:B------:R-:W-:Y:S01]  /*3630*/  LOP3.LUT R27, R5, 0x190, RZ, 0xfc, !PT ;  /* 0x00000190051b7812 */ /* 0x000fe200078efcff */
[C---:B------:R-:W-:Y:S01]  /*3640*/  IMAD R14, R2.reuse, R4, R17 ;  /* 0x00000004020e7224 */ /* 0x040fe200078e0211 */
[C---:B------:R-:W-:Y:S01]  /*3650*/  ISETP.GT.U32.AND P4, PT, R2.reuse, R10, PT ;  /* 0x0000000a0200720c */ /* 0x040fe20003f84070 */
[----:B------:R-:W-:Y:S01]  /*3660*/  IMAD R15, R2, R8, R19 ;  /* 0x00000008020f7224 */ /* 0x000fe200078e0213 */
[----:B------:R-:W-:-:S02]  /*3670*/  IABS R19, R27 ;  /* 0x0000001b00137213 */ /* 0x000fc40000000000 */
[C---:B------:R-:W-:Y:S01]  /*3680*/  ISETP.GT.U32.AND P3, PT, R2.reuse, R14, PT ;  /* 0x0000000e0200720c */ /* 0x040fe20003f64070 */
[C---:B------:R-:W-:Y:S02]  /*3690*/  IMAD R16, R2.reuse, R16, R21 ;  /* 0x0000001002107224 */ /* 0x040fe400078e0215 */
[----:B------:R-:W-:Y:S01]  /*36a0*/  @!P5 IMAD.MOV R11, RZ, RZ, -R11 ;  /* 0x000000ffff0bd224 */ /* 0x000fe200078e0a0b */
[----:B------:R-:W-:Y:S01]  /*36b0*/  ISETP.GT.U32.AND P5, PT, R2, R15, PT ;  /* 0x0000000f0200720c */ /* 0x000fe20003fa4070 */
[----:B------:R-:W-:Y:S01]  /*36c0*/  IMAD.HI.U32 R4, R0, R19, RZ ;  /* 0x0000001300047227 */ /* 0x000fe200078e00ff */
[----:B------:R-:W-:-:S03]  /*36d0*/  LOP3.LUT R26, R5, 0x188, RZ, 0xfc, !PT ;  /* 0x00000188051a7812 */ /* 0x000fc600078efcff */
[----:B------:R-:W-:Y:S01]  /*36e0*/  @!P6 IMAD.IADD R12, R12, 0x1, -R2 ;  /* 0x000000010c0ce824 */ /* 0x000fe200078e0a02 */
[----:B------:R-:W-:Y:S01]  /*36f0*/  ISETP.GT.U32.AND P6, PT, R2, R16, PT ;  /* 0x000000100200720c */ /* 0x000fe20003fc4070 */
[----:B------:R-:W-:Y:S01]  /*3700*/  IMAD.MOV R4, RZ, RZ, -R4 ;  /* 0x000000ffff047224 */ /* 0x000fe200078e0a04 */
[----:B------:R-:W-:Y:S01]  /*3710*/  IABS R17, R26 ;  /* 0x0000001a00117213 */ /* 0x000fe20000000000 */
[--C-:B------:R-:W-:Y:S01]  /*3720*/  @!P4 IMAD.IADD R10, R10, 0x1, -R2.reuse ;  /* 0x000000010a0ac824 */ /* 0x100fe200078e0a02 */
[----:B------:R-:W-:Y:S01]  /*3730*/  ISETP.GE.AND P4, PT, R18, RZ, PT ;  /* 0x000000ff1200720c */ /* 0x000fe20003f86270 */
[----:B------:R-:W-:Y:S01]  /*3740*/  @!P3 IMAD.IADD R14, R14, 0x1, -R2 ;  /* 0x000000010e0eb824 */ /* 0x000fe200078e0a02 */
[C---:B------:R-:W-:Y:S01]  /*3750*/  LOP3.LUT R28, R5.reuse, 0x198, RZ, 0xfc, !PT ;  /* 0x00000198051c7812 */ /* 0x040fe200078efcff */
[C---:B------:R-:W-:Y:S01]  /*3760*/  IMAD R18, R2.reuse, R4, R19 ;  /* 0x0000000402127224 */ /* 0x040fe200078e0213 */
[----:B------:R-:W-:Y:S01]  /*3770*/  ISETP.GT.U32.AND P3, PT, R2, R13, PT ;  /* 0x0000000d0200720c */ /* 0x000fe20003f64070 */
[----:B------:R-:W-:Y:S01]  /*3780*/  IMAD.HI.U32 R3, R0, R17, RZ ;  /* 0x0000001100037227 */ /* 0x000fe200078e00ff */
[----:B------:R-:W-:-:S02]  /*3790*/  LOP3.LUT R29, R5, 0x1a0, RZ, 0xfc, !PT ;  /* 0x000001a0051d7812 */ /* 0x000fc400078efcff */
[----:B------:R-:W-:Y:S01]  /*37a0*/  IABS R21, R28 ;  /* 0x0000001c00157213 */ /* 0x000fe20000000000 */
[----:B------:R-:W-:Y:S01]  /*37b0*/  @!P2 IMAD.MOV R10, RZ, RZ, -R10 ;  /* 0x000000ffff0aa224 */ /* 0x000fe200078e0a0a */
[C---:B------:R-:W-:Y:S01]  /*37c0*/  ISETP.GT.U32.AND P2, PT, R2.reuse, R14, PT ;  /* 0x0000000e0200720c */ /* 0x040fe20003f44070 */
[--C-:B------:R-:W-:Y:S01]  /*37d0*/  @!P5 IMAD.IADD R15, R15, 0x1, -R2.reuse ;  /* 0x000000010f0fd824 */ /* 0x100fe200078e0a02 */
[----:B------:R-:W-:Y:S01]  /*37e0*/  ISETP.GT.U32.AND P5, PT, R2, R18, PT ;  /* 0x000000120200720c */ /* 0x000fe20003fa4070 */
[----:B------:R-:W-:Y:S01]  /*37f0*/  IMAD.MOV R3, RZ, RZ, -R3 ;  /* 0x000000ffff037224 */ /* 0x000fe200078e0a03 */
[----:B------:R-:W-:Y:S01]  /*3800*/  IABS R23, R29 ;  /* 0x0000001d00177213 */ /* 0x000fe20000000000 */
[----:B------:R-:W-:Y:S01]  /*3810*/  @!P6 IMAD.IADD R16, R16, 0x1, -R2 ;  /* 0x000000011010e824 */ /* 0x000fe200078e0a02 */
[----:B------:R-:W-:Y:S01]  /*3820*/  ISETP.GE.AND P6, PT, R22, RZ, PT ;  /* 0x000000ff1600720c */ /* 0x000fe20003fc6270 */
[----:B------:R-:W-:Y:S02]  /*3830*/  IMAD R17, R2, R3, R17 ;  /* 0x0000000302117224 */ /* 0x000fe400078e0211 */
[----:B------:R-:W-:-:S04]  /*3840*/  IMAD.HI.U32 R3, R0, R21, RZ ;  /* 0x0000001500037227 */ /* 0x000fc800078e00ff */
[----:B------:R-:W-:Y:S01]  /*3850*/  @!P4 IMAD.MOV R12, RZ, RZ, -R12 ;  /* 0x000000ffff0cc224 */ /* 0x000fe200078e0a0c */
[----:B------:R-:W-:Y:S01]  /*3860*/  ISETP.GT.U32.AND P4, PT, R2, R16, PT ;  /* 0x000000100200720c */ /* 0x000fe20003f84070 */
[----:B------:R-:W-:-:S04]  /*3870*/  IMAD.HI.U32 R4, R0, R23, RZ ;  /* 0x0000001700047227 */ /* 0x000fc800078e00ff */
[--C-:B------:R-:W-:Y:S01]  /*3880*/  @!P3 IMAD.IADD R13, R13, 0x1, -R2.reuse ;  /* 0x000000010d0db824 */ /* 0x100fe200078e0a02 */
[----:B------:R-:W-:Y:S01]  /*3890*/  ISETP.GT.U32.AND P3, PT, R2, R17, PT ;  /* 0x000000110200720c */ /* 0x000fe20003f64070 */
[----:B------:R-:W-:Y:S02]  /*38a0*/  IMAD.MOV R3, RZ, RZ, -R3 ;  /* 0x000000ffff037224 */ /* 0x000fe400078e0a03 */
[----:B------:R-:W-:Y:S01]  /*38b0*/  @!P2 IMAD.IADD R14, R14, 0x1, -R2 ;  /* 0x000000010e0ea824 */ /* 0x000fe200078e0a02 */
[----:B------:R-:W-:Y:S01]  /*38c0*/  ISETP.GE.AND P2, PT, R20, RZ, PT ;  /* 0x000000ff1400720c */ /* 0x000fe20003f46270 */
[----:B------:R-:W-:Y:S02]  /*38d0*/  IMAD.MOV R4, RZ, RZ, -R4 ;  /* 0x000000ffff047224 */ /* 0x000fe400078e0a04 */
[----:B------:R-:W-:Y:S02]  /*38e0*/  IMAD R19, R2, R3, R21 ;  /* 0x0000000302137224 */ /* 0x000fe400078e0215 */
[----:B------:R-:W-:-:S02]  /*38f0*/  @!P5 IMAD.IADD R18, R18, 0x1, -R2 ;  /* 0x000000011212d824 */ /* 0x000fc400078e0a02 */
[C---:B------:R-:W-:Y:S02]  /*3900*/  IMAD R20, R2.reuse, R4, R23 ;  /* 0x0000000402147224 */ /* 0x040fe400078e0217 */
[----:B------:R-:W-:Y:S01]  /*3910*/  @!P6 IMAD.MOV R14, RZ, RZ, -R14 ;  /* 0x000000ffff0ee224 */ /* 0x000fe200078e0a0e */
[C---:B------:R-:W-:Y:S02]  /*3920*/  ISETP.GT.U32.AND P5, PT, R2.reuse, R18, PT ;  /* 0x000000120200720c */ /* 0x040fe40003fa4070 */
[----:B------:R-:W-:Y:S01]  /*3930*/  ISETP.GT.U32.AND P6, PT, R2, R19, PT ;  /* 0x000000130200720c */ /* 0x000fe20003fc4070 */
[--C-:B------:R-:W-:Y:S01]  /*3940*/  @!P4 IMAD.IADD R16, R16, 0x1, -R2.reuse ;  /* 0x000000011010c824 */ /* 0x100fe200078e0a02 */
[C---:B------:R-:W-:Y:S01]  /*3950*/  ISETP.GT.U32.AND P4, PT, R2.reuse, R20, PT ;  /* 0x000000140200720c */ /* 0x040fe20003f84070 */
[----:B------:R-:W-:Y:S01]  /*3960*/  @!P3 IMAD.IADD R17, R17, 0x1, -R2 ;  /* 0x000000011111b824 */ /* 0x000fe200078e0a02 */
[----:B------:R-:W-:Y:S01]  /*3970*/  LOP3.LUT R22, R5, 0x1a8, RZ, 0xfc, !PT ;  /* 0x000001a805167812 */ /* 0x000fe200078efcff */
[----:B------:R-:W-:Y:S01]  /*3980*/  @!P2 IMAD.MOV R13, RZ, RZ, -R13 ;  /* 0x000000ffff0da224 */ /* 0x000fe200078e0a0d */
[----:B------:R-:W-:-:S02]  /*3990*/  ISETP.GT.U32.AND P3, PT, R2, R15, PT ;  /* 0x0000000f0200720c */ /* 0x000fc40003f64070 */
[----:B------:R-:W-:Y:S02]  /*39a0*/  IABS R21, R22 ;  /* 0x0000001600157213 */ /* 0x000fe40000000000 */
[----:B------:R-:W-:Y:S02]  /*39b0*/  LOP3.LUT R4, R5, 0x1b0, RZ, 0xfc, !PT ;  /* 0x000001b005047812 */ /* 0x000fe400078efcff */
[----:B------:R-:W-:Y:S01]  /*39c0*/  ISETP.GT.U32.AND P2, PT, R2, R17, PT ;  /* 0x000000110200720c */ /* 0x000fe20003f44070 */
[--C-:B------:R-:W-:Y:S01]  /*39d0*/  @!P5 IMAD.IADD R18, R18, 0x1, -R2.reuse ;  /* 0x000000011212d824 */ /* 0x100fe200078e0a02 */
[----:B------:R-:W-:Y:S01]  /*39e0*/  IABS R23, R4 ;  /* 0x0000000400177213 */ /* 0x000fe20000000000 */
[----:B------:R-:W-:Y:S01]  /*39f0*/  @!P6 IMAD.IADD R19, R19, 0x1, -R2 ;  /* 0x000000011313e824 */ /* 0x000fe200078e0a02 */
[----:B------:R-:W-:Y:S01]  /*3a00*/  ISETP.GE.AND P5, PT, R26, RZ, PT ;  /* 0x000000ff1a00720c */ /* 0x000fe20003fa6270 */
[----:B------:R-:W-:-:S04]  /*3a10*/  IMAD.HI.U32 R3, R0, R21, RZ ;  /* 0x0000001500037227 */ /* 0x000fc800078e00ff */
[----:B------:R-:W-:Y:S01]  /*3a20*/  @!P4 IMAD.IADD R20, R20, 0x1, -R2 ;  /* 0x000000011414c824 */ /* 0x000fe200078e0a02 */
[----:B------:R-:W-:Y:S01]  /*3a30*/  ISETP.GT.U32.AND P4, PT, R2, R19, PT ;  /* 0x000000130200720c */ /* 0x000fe20003f84070 */
[----:B------:R-:W-:Y:S02]  /*3a40*/  IMAD.MOV R8, RZ, RZ, -R3 ;  /* 0x000000ffff087224 */ /* 0x000fe400078e0a03 */
[----:B------:R-:W-:-:S04]  /*3a50*/  IMAD.HI.U32 R3, R0, R23, RZ ;  /* 0x0000001700037227 */ /* 0x000fc800078e00ff */
[--C-:B------:R-:W-:Y:S01]  /*3a60*/  @!P3 IMAD.IADD R15, R15, 0x1, -R2.reuse ;  /* 0x000000010f0fb824 */ /* 0x100fe200078e0a02 */
[----:B------:R-:W-:Y:S01]  /*3a70*/  ISETP.GE.AND P3, PT, R24, RZ, PT ;  /* 0x000000ff1800720c */ /* 0x000fe20003f66270 */
[--C-:B------:R-:W-:Y:S02]  /*3a80*/  @!P2 IMAD.IADD R17, R17, 0x1, -R2.reuse ;  /* 0x000000011111a824 */ /* 0x100fe400078e0a02 */
[C---:B------:R-:W-:Y:S02]  /*3a90*/  IMAD R8, R2.reuse, R8, R21 ;  /* 0x0000000802087224 */ /* 0x040fe400078e0215 */
[----:B------:R-:W-:Y:S02]  /*3aa0*/  IMAD.MOV R3, RZ, RZ, -R3 ;  /* 0x000000ffff037224 */ /* 0x000fe400078e0a03 */
[----:B------:R-:W-:Y:S01]  /*3ab0*/  @!P5 IMAD.MOV R17, RZ, RZ, -R17 ;  /* 0x000000ffff11d224 */ /* 0x000fe200078e0a11 */
[C---:B------:R-:W-:Y:S01]  /*3ac0*/  ISETP.GT.U32.AND P5, PT, R2.reuse, R8, PT ;  /* 0x000000080200720c */ /* 0x040fe20003fa4070 */
[----:B------:R-:W-:Y:S01]  /*3ad0*/  IMAD R21, R2, R3, R23 ;  /* 0x0000000302157224 */ /* 0x000fe200078e0217 */
[----:B------:R-:W-:Y:S01]  /*3ae0*/  ISETP.GE.AND P2, PT, R25, RZ, PT ;  /* 0x000000ff1900720c */ /* 0x000fe20003f46270 */
[----:B------:R-:W-:-:S03]  /*3af0*/  @!P4 IMAD.IADD R19, R19, 0x1, -R2 ;  /* 0x000000011313c824 */ /* 0x000fc600078e0a02 */
[C---:B------:R-:W-:Y:S01]  /*3b00*/  ISETP.GT.U32.AND P4, PT, R2.reuse, R21, PT ;  /* 0x000000150200720c */ /* 0x040fe20003f84070 */
[----:B------:R-:W-:Y:S01]  /*3b10*/  @!P3 IMAD.MOV R15, RZ, RZ, -R15 ;  /* 0x000000ffff0fb224 */ /* 0x000fe200078e0a0f */
[----:B------:R-:W-:Y:S02]  /*3b20*/  ISETP.GT.U32.AND P3, PT, R2, R20, PT ;  /* 0x000000140200720c */ /* 0x000fe40003f64070 */
[----:B------:R-:W-:-:S03]  /*3b30*/  LOP3.LUT R24, R5, 0x1b8, RZ, 0xfc, !PT ;  /* 0x000001b805187812 */ /* 0x000fc600078efcff */
[----:B------:R-:W-:Y:S01]  /*3b40*/  @!P5 IMAD.IADD R8, R8, 0x1, -R2 ;  /* 0x000000010808d824 */ /* 0x000fe200078e0a02 */
[----:B------:R-:W-:Y:S01]  /*3b50*/  IABS R23, R24 ;  /* 0x0000001800177213 */ /* 0x000fe20000000000 */
[----:B------:R-:W-:Y:S01]  /*3b60*/  @!P2 IMAD.MOV R16, RZ, RZ, -R16 ;  /* 0x000000ffff10a224 */ /* 0x000fe200078e0a10 */
[----:B------:R-:W-:Y:S02]  /*3b70*/  ISETP.GE.AND P6, PT, R27, RZ, PT ;  /* 0x000000ff1b00720c */ /* 0x000fe40003fc6270 */
[----:B------:R-:W-:Y:S01]  /*3b80*/  ISETP.GE.AND P2, PT, R28, RZ, PT ;  /* 0x000000ff1c00720c */ /* 0x000fe20003f46270 */
[----:B------:R-:W-:Y:S01]  /*3b90*/  @!P4 IMAD.IADD R21, R21, 0x1, -R2 ;  /* 0x000000011515c824 */ /* 0x000fe200078e0a02 */
[----:B------:R-:W-:Y:S01]  /*3ba0*/  ISETP.GT.U32.AND P4, PT, R2, R8, PT ;  /* 0x000000080200720c */ /* 0x000fe20003f84070 */
[----:B------:R-:W-:Y:S01]  /*3bb0*/  IMAD.HI.U32 R3, R0, R23, RZ ;  /* 0x0000001700037227 */ /* 0x000fe200078e00ff */
[----:B------:R-:W-:-:S03]  /*3bc0*/  LOP3.LUT R26, R5, 0x1c0, RZ, 0xfc, !PT ;  /* 0x000001c0051a7812 */ /* 0x000fc600078efcff */
[----:B------:R-:W-:Y:S01]  /*3bd0*/  @!P3 IMAD.IADD R20, R20, 0x1, -R2 ;  /* 0x000000011414b824 */ /* 0x000fe200078e0a02 */
[----:B------:R-:W-:Y:S01]  /*3be0*/  ISETP.GE.AND P3, PT, R22, RZ, PT ;  /* 0x000000ff1600720c */ /* 0x000fe20003f66270 */
[----:B------:R-:W-:Y:S01]  /*3bf0*/  IMAD.MOV R22, RZ, RZ, -R3 ;  /* 0x000000ffff167224 */ /* 0x000fe200078e0a03 */
[----:B------:R-:W-:Y:S01]  /*3c00*/  IABS R25, R26 ;  /* 0x0000001a00197213 */ /* 0x000fe20000000000 */
[----:B------:R-:W-:Y:S01]  /*3c10*/  @!P6 IMAD.MOV R18, RZ, RZ, -R18 ;  /* 0x000000ffff12e224 */ /* 0x000fe200078e0a12 */
[----:B------:R-:W-:Y:S01]  /*3c20*/  LOP3.LUT R30, R5, 0x1c8, RZ, 0xfc, !PT ;  /* 0x000001c8051e7812 */ /* 0x000fe200078efcff */
[----:B------:R-:W-:Y:S01]  /*3c30*/  IMAD R22, R2, R22, R23 ;  /* 0x0000001602167224 */ /* 0x000fe200078e0217 */
[----:B------:R-:W-:Y:S01]  /*3c40*/  ISETP.GE.AND P6, PT, R29, RZ, PT ;  /* 0x000000ff1d00720c */ /* 0x000fe20003fc6270 */
[----:B------:R-:W-:Y:S01]  /*3c50*/  @!P2 IMAD.MOV R19, RZ, RZ, -R19 ;  /* 0x000000ffff13a224 */ /* 0x000fe200078e0a13 */
[----:B------:R-:W-:Y:S01]  /*3c60*/  IABS R27, R30 ;  /* 0x0000001e001b7213 */ /* 0x000fe20000000000 */
[----:B------:R-:W-:Y:S01]  /*3c70*/  IMAD.HI.U32 R3, R0, R25, RZ ;  /* 0x0000001900037227 */ /* 0x000fe200078e00ff */
[----:B------:R-:W-:-:S03]  /*3c80*/  ISETP.GT.U32.AND P2, PT, R2, R21, PT ;  /* 0x000000150200720c */ /* 0x000fc60003f44070 */
[----:B------:R-:W-:Y:S01]  /*3c90*/  @!P4 IMAD.IADD R8, R8, 0x1, -R2 ;  /* 0x000000010808c824 */ /* 0x000fe200078e0a02 */
[----:B------:R-:W-:Y:S01]  /*3ca0*/  ISETP.GT.U32.AND P4, PT, R2, R22, PT ;  /* 0x000000160200720c */ /* 0x000fe20003f84070 */
[----:B------:R-:W-:Y:S01]  /*3cb0*/  IMAD.MOV R3, RZ, RZ, -R3 ;  /* 0x000000ffff037224 */ /* 0x000fe200078e0a03 */
[----:B------:R-:W-:Y:S01]  /*3cc0*/  ISETP.GE.AND P5, PT, R4, RZ, PT ;  /* 0x000000ff0400720c */ /* 0x000fe20003fa6270 */
[----:B------:R-:W-:Y:S01]  /*3cd0*/  IMAD.HI.U32 R4, R0, R27, RZ ;  /* 0x0000001b00047227 */ /* 0x000fe200078e00ff */
[----:B------:R-:W-:-:S03]  /*3ce0*/  LOP3.LUT R37, R5, 0x1d8, RZ, 0xfc, !PT ;  /* 0x000001d805257812 */ /* 0x000fc600078efcff */
[----:B------:R-:W-:Y:S01]  /*3cf0*/  IMAD R23, R2, R3, R25 ;  /* 0x0000000302177224 */ /* 0x000fe200078e0219 */
[----:B------:R-:W-:Y:S01]  /*3d00*/  IABS R3, R37 ;  /* 0x0000002500037213 */ /* 0x000fe20000000000 */
[----:B------:R-:W-:Y:S01]  /*3d10*/  IMAD.MOV R4, RZ, RZ, -R4 ;  /* 0x000000ffff047224 */ /* 0x000fe200078e0a04 */
[----:B------:R-:W-:Y:S01]  /*3d20*/  LOP3.LUT R35, R5, 0x1d0, RZ, 0xfc, !PT ;  /* 0x000001d005237812 */ /* 0x000fe200078efcff */
[----:B------:R-:W-:Y:S01]  /*3d30*/  @!P6 IMAD.MOV R20, RZ, RZ, -R20 ;  /* 0x000000ffff14e224 */ /* 0x000fe200078e0a14 */
[----:B------:R-:W-:Y:S01]  /*3d40*/  ISETP.GE.AND P6, PT, R24, RZ, PT ;  /* 0x000000ff1800720c */ /* 0x000fe20003fc6270 */
[----:B------:R-:W-:Y:S01]  /*3d50*/  @!P3 IMAD.MOV R8, RZ, RZ, -R8 ;  /* 0x000000ffff08b224 */ /* 0x000fe200078e0a08 */
[C---:B------:R-:W-:Y:S01]  /*3d60*/  ISETP.GT.U32.AND P3, PT, R2.reuse, R23, PT ;  /* 0x000000170200720c */ /* 0x040fe20003f64070 */
[----:B------:R-:W-:Y:S01]  /*3d70*/  @!P2 IMAD.IADD R21, R21, 0x1, -R2 ;  /* 0x000000011515a824 */ /* 0x000fe200078e0a02 */
[----:B------:R-:W-:Y:S01]  /*3d80*/  IABS R25, R35 ;  /* 0x0000002300197213 */ /* 0x000fe20000000000 */
[----:B------:R-:W-:-:S02]  /*3d90*/  IMAD R24, R2, R4, R27 ;  /* 0x0000000402187224 */ /* 0x000fc400078e021b */
[----:B------:R-:W-:Y:S02]  /*3da0*/  @!P4 IMAD.IADD R22, R22, 0x1, -R2 ;  /* 0x000000011616c824 */ /* 0x000fe400078e0a02 */
[----:B------:R-:W-:Y:S01]  /*3db0*/  IMAD.MOV.U32 R27, RZ, RZ, R3 ;  /* 0x000000ffff1b7224 */ /* 0x000fe200078e0003 */
[----:B------:R-:W-:Y:S01]  /*3dc0*/  LOP3.LUT R51, R5, 0x1e0, RZ, 0xfc, !PT ;  /* 0x000001e005337812 */ /* 0x000fe200078efcff */
[----:B------:R-:W-:Y:S01]  /*3dd0*/  @!P5 IMAD.MOV R21, RZ, RZ, -R21 ;  /* 0x000000ffff15d224 */ /* 0x000fe200078e0a15 */
[----:B------:R-:W-:Y:S01]  /*3de0*/  ISETP.GT.U32.AND P4, PT, R2, R22, PT ;  /* 0x000000160200720c */ /* 0x000fe20003f84070 */
[----:B------:R-:W-:Y:S01]  /*3df0*/  IMAD.HI.U32 R4, R0, R27, RZ ;  /* 0x0000001b00047227 */ /* 0x000fe200078e00ff */
[----:B------:R-:W-:-:S03]  /*3e00*/  ISETP.GT.U32.AND P5, PT, R2, R24, PT ;  /* 0x000000180200720c */ /* 0x000fc60003fa4070 */
[----:B------:R-:W-:Y:S01]  /*3e10*/  IMAD.HI.U32 R3, R0, R25, RZ ;  /* 0x0000001900037227 */ /* 0x000fe200078e00ff */
[----:B------:R-:W-:-:S03]  /*3e20*/  IABS R28, R51 ;  /* 0x00000033001c7213 */ /* 0x000fc60000000000 */
[----:B------:R-:W-:Y:S02]  /*3e30*/  IMAD.MOV R4, RZ, RZ, -R4 ;  /* 0x000000ffff047224 */ /* 0x000fe400078e0a04 */
[----:B------:R-:W-:Y:S01]  /*3e40*/  IMAD.MOV R3, RZ, RZ, -R3 ;  /* 0x000000ffff037224 */ /* 0x000fe200078e0a03 */
[----:B------:R-:W-:Y:S01]  /*3e50*/  ISETP.GE.AND P2, PT, R26, RZ, PT ;  /* 0x000000ff1a00720c */ /* 0x000fe20003f46270 */
[----:B------:R-:W-:Y:S02]  /*3e60*/  @!P3 IMAD.IADD R23, R23, 0x1, -R2 ;  /* 0x000000011717b824 */ /* 0x000fe400078e0a02 */
[C---:B------:R-:W-:Y:S01]  /*3e70*/  IMAD R26, R2.reuse, R4, R27 ;  /* 0x00000004021a7224 */ /* 0x040fe200078e021b */
[----:B------:R-:W-:Y:S01]  /*3e80*/  LOP3.LUT R52, R5, 0x1e8, RZ, 0xfc, !PT ;  /* 0x000001e805347812 */ /* 0x000fe200078efcff */
[C---:B------:R-:W-:Y:S02]  /*3e90*/  IMAD R25, R2.reuse, R3, R25 ;  /* 0x0000000302197224 */ /* 0x040fe400078e0219 */
[----:B------:R-:W-:Y:S01]  /*3ea0*/  IMAD.MOV.U32 R27, RZ, RZ, R28 ;  /* 0x000000ffff1b7224 */ /* 0x000fe200078e001c */
[----:B------:R-:W-:Y:S01]  /*3eb0*/  ISETP.GT.U32.AND P3, PT, R2, R23, PT ;  /* 0x000000170200720c */ /* 0x000fe20003f64070 */
[----:B------:R-:W-:Y:S01]  /*3ec0*/  @!P4 IMAD.IADD R22, R22, 0x1, -R2 ;  /* 0x000000011616c824 */ /* 0x000fe200078e0a02 */
[----:B------:R-:W-:Y:S01]  /*3ed0*/  IABS R29, R52 ;  /* 0x00000034001d7213 */ /* 0x000fe20000000000 */
[----:B------:R-:W-:Y:S01]  /*3ee0*/  IMAD.HI.U32 R3, R0, R27, RZ ;  /* 0x0000001b00037227 */ /* 0x000fe200078e00ff */
[----:B------:R-:W-:-:S03]  /*3ef0*/  ISETP.GT.U32.AND P4, PT, R2, R25, PT ;  /* 0x000000190200720c */ /* 0x000fc60003f84070 */
[----:B------:R-:W-:Y:S02]  /*3f00*/  @!P5 IMAD.IADD R24, R24, 0x1, -R2 ;  /* 0x000000011818d824 */ /* 0x000fe400078e0a02 */
[----:B------:R-:W-:Y:S02]  /*3f10*/  IMAD.MOV R3, RZ, RZ, -R3 ;  /* 0x000000ffff037224 */ /* 0x000fe400078e0a03 */
[----:B------:R-:W-:Y:S01]  /*3f20*/  @!P6 IMAD.MOV R22, RZ, RZ, -R22 ;  /* 0x000000ffff16e224 */ /* 0x000fe200078e0a16 */
[----:B------:R-:W-:Y:S01]  /*3f30*/  ISETP.GT.U32.AND P5, PT, R2, R24, PT ;  /* 0x000000180200720c */ /* 0x000fe20003fa4070 */
[----:B------:R-:W-:Y:S01]  /*3f40*/  IMAD.HI.U32 R4, R0, R29, RZ ;  /* 0x0000001d00047227 */ /* 0x000fe200078e00ff */
[----:B------:R-:W-:-:S03]  /*3f50*/  ISETP.GT.U32.AND P6, PT, R2, R26, PT ;  /* 0x0000001a0200720c */ /* 0x000fc60003fc4070 */
[C---:B------:R-:W-:Y:S01]  /*3f60*/  IMAD R27, R2.reuse, R3, R27 ;  /* 0x00000003021b7224 */ /* 0x040fe200078e021b */
[----:B------:R-:W-:Y:S01]  /*3f70*/  LOP3.LUT R53, R5, 0x1f0, RZ, 0xfc, !PT ;  /* 0x000001f005357812 */ /* 0x000fe200078efcff */
[----:B------:R-:W-:Y:S02]  /*3f80*/  IMAD.MOV R4, RZ, RZ, -R4 ;  /* 0x000000ffff047224 */ /* 0x000fe400078e0a04 */
[--C-:B------:R-:W-:Y:S01]  /*3f90*/  @!P3 IMAD.IADD R23, R23, 0x1, -R2.reuse ;  /* 0x000000011717b824 */ /* 0x100fe200078e0a02 */
[C---:B------:R-:W-:Y:S01]  /*3fa0*/  ISETP.GT.U32.AND P3, PT, R2.reuse, R27, PT ;  /* 0x0000001b0200720c */ /* 0x040fe20003f64070 */
[--C-:B------:R-:W-:Y:S01]  /*3fb0*/  @!P4 IMAD.IADD R25, R25, 0x1, -R2.reuse ;  /* 0x000000011919c824 */ /* 0x100fe200078e0a02 */
[----:B------:R-:W-:Y:S01]  /*3fc0*/  IABS R39, R53 ;  /* 0x0000003500277213 */ /* 0x000fe20000000000 */
[----:B------:R-:W-:Y:S01]  /*3fd0*/  IMAD R28, R2, R4, R29 ;  /* 0x00000004021c7224 */ /* 0x000fe200078e021d */
[----:B------:R-:W-:Y:S01]  /*3fe0*/  LOP3.LUT R57, R5, 0x1f8, RZ, 0xfc, !PT ;  /* 0x000001f805397812 */ /* 0x000fe200078efcff */
[--C-:B------:R-:W-:Y:S01]  /*3ff0*/  @!P5 IMAD.IADD R24, R24, 0x1, -R2.reuse ;  /* 0x000000011818d824 */ /* 0x100fe200078e0a02 */
[----:B------:R-:W-:Y:S01]  /*4000*/  ISETP.GT.U32.AND P4, PT, R2, R25, PT ;  /* 0x000000190200720c */ /* 0x000fe20003f84070 */
[----:B------:R-:W-:Y:S01]  /*4010*/  @!P6 IMAD.IADD R26, R26, 0x1, -R2 ;  /* 0x000000011a1ae824 */ /* 0x000fe200078e0a02 */
[----:B------:R-:W-:Y:S01]  /*4020*/  ISETP.GT.U32.AND P5, PT, R2, R28, PT ;  /* 0x0000001c0200720c */ /* 0x000fe20003fa4070 */
[----:B------:R-:W-:Y:S01]  /*4030*/  IMAD.HI.U32 R3, R0, R39, RZ ;  /* 0x0000002700037227 */ /* 0x000fe200078e00ff */
[----:B------:R-:W-:-:S02]  /*4040*/  ISETP.GE.AND P6, PT, R30, RZ, PT ;  /* 0x000000ff1e00720c */ /* 0x000fc40003fc6270 */
[----:B------:R-:W-:Y:S01]  /*4050*/  IABS R29, R57 ;  /* 0x00000039001d7213 */ /* 0x000fe20000000000 */
[----:B------:R-:W-:Y:S01]  /*4060*/  @!P2 IMAD.MOV R23, RZ, RZ, -R23 ;  /* 0x000000ffff17a224 */ /* 0x000fe200078e0a17 */
[C---:B------:R-:W-:Y:S01]  /*4070*/  ISETP.GT.U32.AND P2, PT, R2.reuse, R26, PT ;  /* 0x0000001a0200720c */ /* 0x040fe20003f44070 */
[----:B------:R-:W-:Y:S02]  /*4080*/  IMAD.MOV R3, RZ, RZ, -R3 ;  /* 0x000000ffff037224 */ /* 0x000fe400078e0a03 */
[----:B------:R-:W-:Y:S01]  /*4090*/  @!P3 IMAD.IADD R27, R27, 0x1, -R2 ;  /* 0x000000011b1bb824 */ /* 0x000fe200078e0a02 */
[----:B------:R-:W-:Y:S01]  /*40a0*/  ISETP.GE.AND P3, PT, R37, RZ, PT ;  /* 0x000000ff2500720c */ /* 0x000fe20003f66270 */
[----:B------:R-:W-:Y:S02]  /*40b0*/  IMAD R39, R2, R3, R39 ;  /* 0x0000000302277224 */ /* 0x000fe400078e0227 */
[----:B------:R-:W-:Y:S01]  /*40c0*/  IMAD.HI.U32 R3, R0, R29, RZ ;  /* 0x0000001d00037227 */ /* 0x000fe200078e00ff */
[----:B------:R-:W-:-:S03]  /*40d0*/  LOP3.LUT R4, R5, 0x4, RZ, 0xfc, !PT ;  /* 0x0000000405047812 */ /* 0x000fc600078efcff */
[--C-:B------:R-:W-:Y:S01]  /*40e0*/  @!P4 IMAD.IADD R25, R25, 0x1, -R2.reuse ;  /* 0x000000011919c824 */ /* 0x100fe200078e0a02 */
[----:B------:R-:W-:Y:S01]  /*40f0*/  ISETP.GE.AND P4, PT, R35, RZ, PT ;  /* 0x000000ff2300720c */ /* 0x000fe20003f86270 */
[----:B------:R-:W-:Y:S02]  /*4100*/  @!P5 IMAD.IADD R28, R28, 0x1, -R2 ;  /* 0x000000011c1cd824 */ /* 0x000fe400078e0a02 */
[----:B------:R-:W-:Y:S02]  /*4110*/  IMAD.MOV R3, RZ, RZ, -R3 ;  /* 0x000000ffff037224 */ /* 0x000fe400078e0a03 */
[----:B------:R-:W-:Y:S01]  /*4120*/  @!P6 IMAD.MOV R24, RZ, RZ, -R24 ;  /* 0x000000ffff18e224 */ /* 0x000fe200078e0a18 */
[----:B------:R-:W-:Y:S01]  /*4130*/  ISETP.GT.U32.AND P6, PT, R2, R27, PT ;  /* 0x0000001b0200720c */ /* 0x000fe20003fc4070 */
[----:B------:R-:W-:Y:S01]  /*4140*/  @!P2 IMAD.IADD R26, R26, 0x1, -R2 ;  /* 0x000000011a1aa824 */ /* 0x000fe200078e0a02 */
[C---:B------:R-:W-:Y:S01]  /*4150*/  ISETP.GT.U32.AND P5, PT, R2.reuse, R28, PT ;  /* 0x0000001c0200720c */ /* 0x040fe20003fa4070 */
[----:B------:R-:W-:Y:S01]  /*4160*/  IMAD R30, R2, R3, R29 ;  /* 0x00000003021e7224 */ /* 0x000fe200078e021d */
[----:B------:R-:W-:Y:S01]  /*4170*/  IABS R29, R4 ;  /* 0x00000004001d7213 */ /* 0x000fe20000000000 */
[----:B------:R-:W-:Y:S01]  /*4180*/  @!P3 IMAD.MOV R26, RZ, RZ, -R26 ;  /* 0x000000ffff1ab224 */ /* 0x000fe200078e0a1a */
[----:B------:R-:W-:-:S03]  /*4190*/  ISETP.GE.AND P3, PT, R52, RZ, PT ;  /* 0x000000ff3400720c */ /* 0x000fc60003f66270 */
[----:B------:R-:W-:-:S04]  /*41a0*/  IMAD.HI.U32 R3, R0, R29, RZ ;  /* 0x0000001d00037227 */ /* 0x000fc800078e00ff */
[----:B------:R-:W-:Y:S01]  /*41b0*/  @!P4 IMAD.MOV R25, RZ, RZ, -R25 ;  /* 0x000000ffff19c224 */ /* 0x000fe200078e0a19 */
[C---:B------:R-:W-:Y:S01]  /*41c0*/  ISETP.GT.U32.AND P4, PT, R2.reuse, R39, PT ;  /* 0x000000270200720c */ /* 0x040fe20003f84070 */
[----:B------:R-:W-:Y:S02]  /*41d0*/  IMAD.MOV R110, RZ, RZ, -R3 ;  /* 0x000000ffff6e7224 */ /* 0x000fe400078e0a03 */
[--C-:B------:R-:W-:Y:S01]  /*41e0*/  @!P6 IMAD.IADD R27, R27, 0x1, -R2.reuse ;  /* 0x000000011b1be824 */ /* 0x100fe200078e0a02 */
[----:B------:R-:W-:Y:S01]  /*41f0*/  ISETP.GT.U32.AND P6, PT, R2, R30, PT ;  /* 0x0000001e0200720c */ /* 0x000fe20003fc4070 */
[----:B------:R-:W-:Y:S01]  /*4200*/  @!P5 IMAD.IADD R28, R28, 0x1, -R2 ;  /* 0x000000011c1cd824 */ /* 0x000fe200078e0a02 */
[----:B------:R-:W-:Y:S01]  /*4210*/  ISETP.GE.AND P2, PT, R51, RZ, PT ;  /* 0x000000ff3300720c */ /* 0x000fe20003f46270 */
[----:B------:R-:W-:Y:S02]  /*4220*/  IMAD R110, R2, R110, R29 ;  /* 0x0000006e026e7224 */ /* 0x000fe400078e021d */
[----:B------:R-:W-:-:S03]  /*4230*/  @!P3 IMAD.MOV R28, RZ, RZ, -R28 ;  /* 0x000000ffff1cb224 */ /* 0x000fc600078e0a1c */
[----:B------:R-:W-:Y:S01]  /*4240*/  ISETP.GT.U32.AND P3, PT, R2, R110, PT ;  /* 0x0000006e0200720c */ /* 0x000fe20003f64070 */
[----:B------:R-:W-:-:S04]  /*4250*/  @!P4 IMAD.IADD R39, R39, 0x1, -R2 ;  /* 0x000000012727c824 */ /* 0x000fc800078e0a02 */
[--C-:B------:R-:W-:Y:S01]  /*4260*/  @!P6 IMAD.IADD R30, R30, 0x1, -R2.reuse ;  /* 0x000000011e1ee824 */ /* 0x100fe200078e0a02 */
[----:B------:R-:W-:Y:S01]  /*4270*/  ISETP.GE.AND P5, PT, R53, RZ, PT ;  /* 0x000000ff3500720c */ /* 0x000fe20003fa6270 */
[----:B------:R-:W-:Y:S01]  /*4280*/  @!P2 IMAD.MOV R27, RZ, RZ, -R27 ;  /* 0x000000ffff1ba224 */ /* 0x000fe200078e0a1b */
[C---:B------:R-:W-:Y:S02]  /*4290*/  ISETP.GT.U32.AND P2, PT, R2.reuse, R39, PT ;  /* 0x000000270200720c */ /* 0x040fe40003f44070 */
[C---:B------:R-:W-:Y:S02]  /*42a0*/  LOP3.LUT R53, R5.reuse, 0xc, RZ, 0xfc, !PT ;  /* 0x0000000c05357812 */ /* 0x040fe400078efcff */
[----:B------:R-:W-:Y:S01]  /*42b0*/  ISETP.GT.U32.AND P6, PT, R2, R30, PT ;  /* 0x0000001e0200720c */ /* 0x000fe20003fc4070 */
[----:B------:R-:W-:Y:S01]  /*42c0*/  @!P3 IMAD.IADD R110, R110, 0x1, -R2 ;  /* 0x000000016e6eb824 */ /* 0x000fe200078e0a02 */
[----:B------:R-:W-:Y:S02]  /*42d0*/  LOP3.LUT R51, R5, 0x14, RZ, 0xfc, !PT ;  /* 0x0000001405337812 */ /* 0x000fe400078efcff */
[----:B------:R-:W-:-:S02]  /*42e0*/  ISETP.NE.AND P3, PT, R31, RZ, PT ;  /* 0x000000ff1f00720c */ /* 0x000fc40003f65270 */
[----:B------:R-:W-:Y:S02]  /*42f0*/  ISETP.GE.AND P4, PT, R57, RZ, PT ;  /* 0x000000ff3900720c */ /* 0x000fe40003f86270 */
[----:B------:R-:W-:Y:S02]  /*4300*/  IABS R109, R53 ;  /* 0x00000035006d7213 */ /* 0x000fe40000000000 */
[----:B------:R-:W-:Y:S02]  /*4310*/  LOP3.LUT R111, R71, 0x1f, RZ, 0xc0, !PT ;  /* 0x0000001f476f7812 */ /* 0x000fe400078ec0ff */
[----:B------:R-:W-:Y:S02]  /*4320*/  LOP3.LUT R31, RZ, R31, RZ, 0x33, !PT ;  /* 0x0000001fff1f7212 */ /* 0x000fe400078e33ff */
[----:B------:R-:W-:Y:S01]  /*4330*/  IABS R37, R51 ;  /* 0x0000003300257213 */ /* 0x000fe20000000000 */
[----:B------:R-:W-:Y:S01]  /*4340*/  IMAD.HI.U32 R3, R0, R109, RZ ;  /* 0x0000006d00037227 */ /* 0x000fe200078e00ff */
[----:B------:R-:W-:Y:S01]  /*4350*/  SEL R48, R31, R48, !P3 ;  /* 0x000000301f307207 */ /* 0x000fe20005800000 */
[----:B------:R-:W-:Y:S02]  /*4360*/  STL [R1+0x4e0], R7 ;  /* 0x0004e00701007387 */ /* 0x000fe40000100800 */
[----:B------:R-:W-:-:S02]  /*4370*/  IMAD R35, R111, R165, RZ ;  /* 0x000000a56f237224 */ /* 0x000fc400078e02ff */
[----:B------:R-:W-:Y:S01]  /*4380*/  IMAD.HI.U32 R29, R0, R37, RZ ;  /* 0x00000025001d7227 */ /* 0x000fe200078e00ff */
[----:B------:R-:W-:Y:S01]  /*4390*/  STL.64 [R1+0x4b0], R32 ;  /* 0x0004b02001007387 */ /* 0x000fe20000100a00 */
[----:B------:R-:W-:Y:S02]  /*43a0*/  SEL R59, R31, R56, !P3 ;  /* 0x000000381f3b7207 */ /* 0x000fe40005800000 */
[--C-:B------:R-:W-:Y:S01]  /*43b0*/  @!P2 IMAD.IADD R39, R39, 0x1, -R2.reuse ;  /* 0x000000012727a824 */ /* 0x100fe200078e0a02 */
[----:B------:R-:W-:Y:S01]  /*43c0*/  STL [R1+0x4f0], R9 ;  /* 0x0004f00901007387 */ /* 0x000fe20000100800 */
[----:B------:R-:W-:Y:S01]  /*43d0*/  IMAD.MOV R3, RZ, RZ, -R3 ;  /* 0x000000ffff037224 */ /* 0x000fe200078e0a03 */
[----:B------:R-:W-:Y:S01]  /*43e0*/  ISETP.GE.AND P2, PT, R4, RZ, PT ;  /* 0x000000ff0400720c */ /* 0x000fe20003f46270 */
[----:B------:R-:W-:Y:S01]  /*43f0*/  @!P6 IMAD.IADD R30, R30, 0x1, -R2 ;  /* 0x000000011e1ee824 */ /* 0x000fe200078e0a02 */
[----:B------:R-:W-:Y:S01]  /*4400*/  STL.64 [R1+0x4b8], R10 ;  /* 0x0004b80a01007387 */ /* 0x000fe20000100a00 */
[----:B-1----:R-:W-:Y:S01]  /*4410*/  IMAD R48, R48, UR7, RZ ;  /* 0x0000000730307c24 */ /* 0x002fe2000f8e02ff */
[----:B------:R-:W-:Y:S01]  /*4420*/  LEA R4, P6, R35, UR18, 0x1 ;  /* 0x0000001223047c11 */ /* 0x000fe2000f8c08ff */
[----:B------:R-:W-:Y:S01]  /*4430*/  IMAD.MOV R29, RZ, RZ, -R29 ;  /* 0x000000ffff1d7224 */ /* 0x000fe200078e0a1d */
[----:B------:R0:W-:Y:S01]  /*4440*/  STL.64 [R1+0x4c8], R12 ;  /* 0x0004c80c01007387 */ /* 0x0001e20000100a00 */
[----:B------:R-:W-:Y:S01]  /*4450*/  IMAD R109, R2, R3, R109 ;  /* 0x00000003026d7224 */ /* 0x000fe200078e026d */
[----:B------:R-:W-:Y:S01]  /*4460*/  SEL R57, R31, R54, !P3 ;  /* 0x000000361f397207 */ /* 0x000fe20005800000 */
[----:B------:R-:W-:Y:S01]  /*4470*/  @!P4 IMAD.MOV R30, RZ, RZ, -R30 ;  /* 0x000000ffff1ec224 */ /* 0x000fe200078e0a1e */
[----:B------:R-:W-:Y:S01]  /*4480*/  STL.64 [R1+0x4d8], R14 ;  /* 0x0004d80e01007387 */ /* 0x000fe20000100a00 */
[----:B------:R-:W-:Y:S01]  /*4490*/  LEA.HI.X.SX32 R3, R35, UR19, 0x1, P6 ;  /* 0x0000001323037c11 */ /* 0x000fe2000b0f0eff */
[----:B------:R-:W-:Y:S01]  /*44a0*/  IMAD R59, R59, UR7, RZ ;  /* 0x000000073b3b7c24 */ /* 0x000fe2000f8e02ff */
[----:B------:R-:W-:Y:S01]  /*44b0*/  LEA R136, P4, R48, R4, 0x1 ;  /* 0x0000000430887211 */ /* 0x000fe200078808ff */
[----:B------:R-:W-:Y:S01]  /*44c0*/  STL.64 [R1+0x4e8], R16 ;  /* 0x0004e81001007387 */ /* 0x000fe20000100a00 */
[----:B------:R-:W-:-:S03]  /*44d0*/  IMAD R108, R2, R29, R37 ;  /* 0x0000001d026c7224 */ /* 0x000fc600078e0225 */
[----:B------:R-:W-:Y:S01]  /*44e0*/  STL.64 [R1+0x4f8], R18 ;  /* 0x0004f81201007387 */ /* 0x000fe20000100a00 */
[----:B------:R-:W-:-:S03]  /*44f0*/  IMAD.MOV.U32 R29, RZ, RZ, R39 ;  /* 0x000000ffff1d7224 */ /* 0x000fc600078e0027 */
[----:B------:R-:W-:Y:S01]  /*4500*/  STL [R1+0x500], R20 ;  /* 0x0005001401007387 */ /* 0x000fe20000100800 */
[----:B------:R-:W-:Y:S01]  /*4510*/  SEL R60, R31, R60, !P3 ;  /* 0x0000003c1f3c7207 */ /* 0x000fe20005800000 */
[----:B------:R-:W-:Y:S02]  /*4520*/  IMAD R57, R57, UR7, RZ ;  /* 0x0000000739397c24 */ /* 0x000fe4000f8e02ff */
[----:B------:R-:W-:Y:S01]  /*4530*/  STL [R1+0x510], R8 ;  /* 0x0005100801007387 */ /* 0x000fe20000100800 */
[----:B------:R-:W-:-:S03]  /*4540*/  LEA.HI.X.SX32 R137, R48, R3, 0x1, P4 ;  /* 0x0000000330897211 */ /* 0x000fc600020f0eff */
[----:B------:R-:W-:Y:S01]  /*4550*/  STL [R1+0x520], R21 ;  /* 0x0005201501007387 */ /* 0x000fe20000100800 */
[----:B------:R-:W-:Y:S01]  /*4560*/  SEL R62, R31, R62, !P3 ;  /* 0x0000003e1f3e7207 */ /* 0x000fe20005800000 */
[----:B------:R-:W-:Y:S01]  /*4570*/  @!P5 IMAD.MOV R29, RZ, RZ, -R29 ;  /* 0x000000ffff1dd224 */ /* 0x000fe200078e0a1d */
[----:B0-----:R-:W-:Y:S01]  /*4580*/  LEA R12, P4, R59, R4, 0x1 ;  /* 0x000000043b0c7211 */ /* 0x001fe200078808ff */
[----:B------:R-:W-:Y:S04]  /*4590*/  STL.64 [R1+0x508], R22 ;  /* 0x0005081601007387 */ /* 0x000fe80000100a00 */
[----:B------:R-:W-:Y:S01]  /*45a0*/  STL.64 [R1+0x518], R24 ;  /* 0x0005181801007387 */ /* 0x000fe20000100a00 */
[----:B------:R-:W-:-:S03]  /*45b0*/  IMAD R60, R60, UR7, RZ ;  /* 0x000000073c3c7c24 */ /* 0x000fc6000f8e02ff */
[----:B------:R-:W-:Y:S01]  /*45c0*/  STL.64 [R1+0x528], R26 ;  /* 0x0005281a01007387 */ /* 0x000fe20000100a00 */
[----:B------:R-:W-:-:S03]  /*45d0*/  LEA R134, P5, R57, R4, 0x1 ;  /* 0x0000000439867211 */ /* 0x000fc600078a08ff */
[----:B------:R-:W-:Y:S01]  /*45e0*/  STL [R1+0x290], R165 ;  /* 0x000290a501007387 */ /* 0x000fe20000100800 */
[-C--:B------:R-:W-:Y:S01]  /*45f0*/  LEA.HI.X.SX32 R13, R59, R3.reuse, 0x1, P4 ;  /* 0x000000033b0d7211 */ /* 0x080fe200020f0eff */
[----:B------:R-:W-:Y:S02]  /*4600*/  IMAD R62, R62, UR7, RZ ;  /* 0x000000073e3e7c24 */ /* 0x000fe4000f8e02ff */
[----:B------:R-:W-:Y:S04]  /*4610*/  STL [R1+0x2f0], R165 ;  /* 0x0002f0a501007387 */ /* 0x000fe80000100800 */
[----:B------:R-:W-:Y:S01]  /*4620*/  STL.64 [R1+0x328], R164 ;  /* 0x000328a401007387 */ /* 0x000fe20000100a00 */
[----:B------:R-:W-:-:S03]  /*4630*/  LEA.HI.X.SX32 R135, R57, R3, 0x1, P5 ;  /* 0x0000000339877211 */ /* 0x000fc600028f0eff */
[----:B------:R-:W-:Y:S01]  /*4640*/  STL [R1+0x530], R28 ;  /* 0x0005301c01007387 */ /* 0x000fe20000100800 */
[----:B------:R-:W-:-:S03]  /*4650*/  SEL R63, R31, R64, !P3 ;  /* 0x000000401f3f7207 */ /* 0x000fc60005800000 */
[----:B------:R-:W-:Y:S01]  /*4660*/  STL [R1+0x540], R29 ;  /* 0x0005401d01007387 */ /* 0x000fe20000100800 */
[----:B------:R-:W-:-:S03]  /*4670*/  LEA R10, P5, R60, R4, 0x1 ;  /* 0x000000043c0a7211 */ /* 0x000fc600078a08ff */
[----:B------:R-:W-:Y:S01]  /*4680*/  STL [R1+0x550], R30 ;  /* 0x0005501e01007387 */ /* 0x000fe20000100800 */
[----:B------:R-:W-:-:S03]  /*4690*/  SEL R64, R31, R66, !P3 ;  /* 0x000000421f407207 */ /* 0x000fc60005800000 */
[----:B------:R-:W-:Y:S04]  /*46a0*/  STL.64 [R1+0x178], R136 ;  /* 0x0001788801007387 */ /* 0x000fe80000100a00 */
[----:B------:R0:W-:Y:S01]  /*46b0*/  STL.64 [R1+0x158], R12 ;  /* 0x0001580c01007387 */ /* 0x0001e20000100a00 */
[----:B------:R-:W-:Y:S01]  /*46c0*/  LEA.HI.X.SX32 R11, R60, R3, 0x1, P5 ;  /* 0x000000033c0b7211 */ /* 0x000fe200028f0eff */
[----:B------:R-:W-:Y:S02]  /*46d0*/  IMAD R63, R63, UR7, RZ ;  /* 0x000000073f3f7c24 */ /* 0x000fe4000f8e02ff */
[----:B------:R-:W-:Y:S01]  /*46e0*/  IMAD R64, R64, UR7, RZ ;  /* 0x0000000740407c24 */ /* 0x000fe2000f8e02ff */
[----:B------:R-:W-:Y:S01]  /*46f0*/  STL.64 [R1+0x168], R134 ;  /* 0x0001688601007387 */ /* 0x000fe20000100a00 */
[----:B0-----:R-:W-:-:S04]  /*4700*/  LEA R12, P4, R62, R4, 0x1 ;  /* 0x000000043e0c7211 */ /* 0x001fc800078808ff */
[----:B------:R-:W-:Y:S01]  /*4710*/  LEA.HI.X.SX32 R13, R62, R3, 0x1, P4 ;  /* 0x000000033e0d7211 */ /* 0x000fe200020f0eff */
[----:B------:R0:W-:Y:S01]  /*4720*/  STL.64 [R1+0x148], R10 ;  /* 0x0001480a01007387 */ /* 0x0001e20000100a00 */
[C---:B------:R-:W-:Y:S02]  /*4730*/  SEL R65, R31.reuse, R68, !P3 ;  /* 0x000000441f417207 */ /* 0x040fe40005800000 */
[C---:B------:R-:W-:Y:S01]  /*4740*/  SEL R66, R31.reuse, R70, !P3 ;  /* 0x000000461f427207 */ /* 0x040fe20005800000 */
[----:B------:R1:W-:Y:S01]  /*4750*/  STL.64 [R1+0x138], R12 ;  /* 0x0001380c01007387 */ /* 0x0003e20000100a00 */
[----:B------:R-:W-:Y:S01]  /*4760*/  SEL R68, R31, R74, !P3 ;  /* 0x0000004a1f447207 */ /* 0x000fe20005800000 */
[----:B------:R-:W-:Y:S01]  /*4770*/  IMAD R65, R65, UR7, RZ ;  /* 0x0000000741417c24 */ /* 0x000fe2000f8e02ff */
[-C--:B0-----:R-:W-:Y:S02]  /*4780*/  LEA R10, P5, R63, R4.reuse, 0x1 ;  /* 0x000000043f0a7211 */ /* 0x081fe400078a08ff */
[----:B-1----:R-:W-:-:S02]  /*4790*/  LEA R12, P4, R64, R4, 0x1 ;  /* 0x00000004400c7211 */ /* 0x002fc400078808ff */
[-C--:B------:R-:W-:Y:S01]  /*47a0*/  LEA.HI.X.SX32 R11, R63, R3.reuse, 0x1, P5 ;  /* 0x000000033f0b7211 */ /* 0x080fe200028f0eff */
[----:B------:R-:W-:Y:S01]  /*47b0*/  IMAD R66, R66, UR7, RZ ;  /* 0x0000000742427c24 */ /* 0x000fe2000f8e02ff */
[----:B------:R-:W-:Y:S01]  /*47c0*/  LEA.HI.X.SX32 R13, R64, R3, 0x1, P4 ;  /* 0x00000003400d7211 */ /* 0x000fe200020f0eff */
[----:B------:R-:W-:Y:S01]  /*47d0*/  IMAD R68, R68, UR7, RZ ;  /* 0x0000000744447c24 */ /* 0x000fe2000f8e02ff */
[C---:B------:R-:W-:Y:S01]  /*47e0*/  SEL R67, R31.reuse, R72, !P3 ;  /* 0x000000481f437207 */ /* 0x040fe20005800000 */
[----:B------:R0:W-:Y:S01]  /*47f0*/  STL.64 [R1+0x128], R10 ;  /* 0x0001280a01007387 */ /* 0x0001e20000100a00 */
[----:B------:R-:W-:-:S03]  /*4800*/  SEL R56, R31, R78, !P3 ;  /* 0x0000004e1f387207 */ /* 0x000fc60005800000 */
[----:B------:R1:W-:Y:S01]  /*4810*/  STL.64 [R1+0x118], R12 ;  /* 0x0001180c01007387 */ /* 0x0003e20000100a00 */
[----:B------:R-:W-:Y:S01]  /*4820*/  SEL R54, R31, R76, !P3 ;  /* 0x0000004c1f367207 */ /* 0x000fe20005800000 */
[----:B------:R-:W-:Y:S01]  /*4830*/  IMAD R67, R67, UR7, RZ ;  /* 0x0000000743437c24 */ /* 0x000fe2000f8e02ff */
[CC--:B0-----:R-:W-:Y:S02]  /*4840*/  LEA R10, P5, R65.reuse, R4.reuse, 0x1 ;  /* 0x00000004410a7211 */ /* 0x0c1fe400078a08ff */
[----:B-1----:R-:W-:Y:S02]  /*4850*/  LEA R12, P4, R66, R4, 0x1 ;  /* 0x00000004420c7211 */ /* 0x002fe400078808ff */
[-C--:B------:R-:W-:Y:S01]  /*4860*/  LEA.HI.X.SX32 R11, R65, R3.reuse, 0x1, P5 ;  /* 0x00000003410b7211 */ /* 0x080fe200028f0eff */
[----:B------:R-:W-:Y:S01]  /*4870*/  IMAD R56, R56, UR7, RZ ;  /* 0x0000000738387c24 */ /* 0x000fe2000f8e02ff */
[----:B------:R-:W-:Y:S02]  /*4880*/  LEA.HI.X.SX32 R13, R66, R3, 0x1, P4 ;  /* 0x00000003420d7211 */ /* 0x000fe400020f0eff */
[----:B------:R-:W-:-:S02]  /*4890*/  SEL R82, R31, R82, !P3 ;  /* 0x000000521f527207 */ /* 0x000fc40005800000 */
[----:B------:R-:W-:Y:S01]  /*48a0*/  LEA R26, P4, R68, R4, 0x1 ;  /* 0x00000004441a7211 */ /* 0x000fe200078808ff */
[----:B------:R0:W-:Y:S01]  /*48b0*/  STL.64 [R1+0x108], R10 ;  /* 0x0001080a01007387 */ /* 0x0001e20000100a00 */
[C---:B------:R-:W-:Y:S01]  /*48c0*/  SEL R80, R31.reuse, R80, !P3 ;  /* 0x000000501f507207 */ /* 0x040fe20005800000 */
[----:B------:R-:W-:Y:S01]  /*48d0*/  IMAD R54, R54, UR7, RZ ;  /* 0x0000000736367c24 */ /* 0x000fe2000f8e02ff */
[----:B------:R-:W-:Y:S01]  /*48e0*/  LEA.HI.X.SX32 R27, R68, R3, 0x1, P4 ;  /* 0x00000003441b7211 */ /* 0x000fe200020f0eff */
[----:B------:R-:W-:Y:S01]  /*48f0*/  IMAD R82, R82, UR7, RZ ;  /* 0x0000000752527c24 */ /* 0x000fe2000f8e02ff */
[----:B------:R-:W-:Y:S02]  /*4900*/  SEL R86, R31, R86, !P3 ;  /* 0x000000561f567207 */ /* 0x000fe40005800000 */
[----:B------:R-:W-:Y:S02]  /*4910*/  LEA R22, P4, R56, R4, 0x1 ;  /* 0x0000000438167211 */ /* 0x000fe400078808ff */
[----:B------:R-:W-:-:S02]  /*4920*/  ISETP.GT.U32.AND P6, PT, R2, R109, PT ;  /* 0x0000006d0200720c */ /* 0x000fc40003fc4070 */
[----:B0-----:R-:W-:Y:S01]  /*4930*/  LEA R10, P5, R67, R4, 0x1 ;  /* 0x00000004430a7211 */ /* 0x001fe200078a08ff */
[----:B------:R-:W-:Y:S01]  /*4940*/  IMAD R48, R80, UR7, RZ ;  /* 0x0000000750307c24 */ /* 0x000fe2000f8e02ff */
[----:B------:R-:W-:Y:S02]  /*4950*/  SEL R84, R31, R84, !P3 ;  /* 0x000000541f547207 */ /* 0x000fe40005800000 */
[-C--:B------:R-:W-:Y:S01]  /*4960*/  LEA.HI.X.SX32 R11, R67, R3.reuse, 0x1, P5 ;  /* 0x00000003430b7211 */ /* 0x080fe200028f0eff */
[----:B------:R-:W-:Y:S01]  /*4970*/  IMAD R86, R86, UR7, RZ ;  /* 0x0000000756567c24 */ /* 0x000fe2000f8e02ff */
[----:B------:R-:W-:Y:S02]  /*4980*/  LEA R24, P5, R54, R4, 0x1 ;  /* 0x0000000436187211 */ /* 0x000fe400078a08ff */
[----:B------:R-:W-:Y:S02]  /*4990*/  LEA.HI.X.SX32 R23, R56, R3, 0x1, P4 ;  /* 0x0000000338177211 */ /* 0x000fe400020f0eff */
[----:B------:R-:W-:-:S02]  /*49a0*/  SEL R90, R31, R90, !P3 ;  /* 0x0000005a1f5a7207 */ /* 0x000fc40005800000 */
[----:B------:R-:W-:Y:S02]  /*49b0*/  LEA R16, P4, R82, R4, 0x1 ;  /* 0x0000000452107211 */ /* 0x000fe400078808ff */
[----:B------:R-:W-:Y:S01]  /*49c0*/  LOP3.LUT R52, R5, 0x1c, RZ, 0xfc, !PT ;  /* 0x0000001c05347812 */ /* 0x000fe200078efcff */
[----:B------:R-:W-:Y:S01]  /*49d0*/  IMAD R84, R84, UR7, RZ ;  /* 0x0000000754547c24 */ /* 0x000fe2000f8e02ff */
[-C--:B------:R-:W-:Y:S01]  /*49e0*/  LEA.HI.X.SX32 R25, R54, R3.reuse, 0x1, P5 ;  /* 0x0000000336197211 */ /* 0x080fe200028f0eff */
[----:B------:R0:W-:Y:S01]  /*49f0*/  STL.64 [R1+0xf8], R12 ;  /* 0x0000f80c01007387 */ /* 0x0001e20000100a00 */
[----:B------:R-:W-:Y:S01]  /*4a00*/  SEL R88, R31, R88, !P3 ;  /* 0x000000581f587207 */ /* 0x000fe20005800000 */
[----:B------:R-:W-:Y:S01]  /*4a10*/  IMAD R90, R90, UR7, RZ ;  /* 0x000000075a5a7c24 */ /* 0x000fe2000f8e02ff */
[----:B------:R-:W-:Y:S02]  /*4a20*/  LEA R18, P5, R48, R4, 0x1 ;  /* 0x0000000430127211 */ /* 0x000fe400078a08ff */
[----:B------:R-:W-:-:S02]  /*4a30*/  LEA.HI.X.SX32 R17, R82, R3, 0x1, P4 ;  /* 0x0000000352117211 */ /* 0x000fc400020f0eff */
[----:B------:R-:W-:Y:S02]  /*4a40*/  SEL R94, R31, R94, !P3 ;  /* 0x0000005e1f5e7207 */ /* 0x000fe40005800000 */
[----:B------:R-:W-:Y:S02]  /*4a50*/  IABS R107, R52 ;  /* 0x00000034006b7213 */ /* 0x000fe40000000000 */
[----:B0-----:R-:W-:Y:S01]  /*4a60*/  LEA R12, P4, R86, R4, 0x1 ;  /* 0x00000004560c7211 */ /* 0x001fe200078808ff */
[----:B------:R-:W-:Y:S01]  /*4a70*/  @!P6 IMAD.IADD R109, R109, 0x1, -R2 ;  /* 0x000000016d6de824 */ /* 0x000fe200078e0a02 */
[----:B------:R-:W-:Y:S01]  /*4a80*/  LEA.HI.X.SX32 R19, R48, R3, 0x1, P5 ;  /* 0x0000000330137211 */ /* 0x000fe200028f0eff */
[----:B------:R-:W-:Y:S01]  /*4a90*/  IMAD R88, R88, UR7, RZ ;  /* 0x0000000758587c24 */ /* 0x000fe2000f8e02ff */
[----:B------:R-:W-:Y:S01]  /*4aa0*/  SEL R92, R31, R92, !P3 ;  /* 0x0000005c1f5c7207 */ /* 0x000fe20005800000 */
[----:B------:R-:W-:Y:S01]  /*4ab0*/  IMAD R94, R94, UR7, RZ ;  /* 0x000000075e5e7c24 */ /* 0x000fe2000f8e02ff */
[----:B------:R-:W-:-:S02]  /*4ac0*/  LEA R14, P5, R84, R4, 0x1 ;  /* 0x00000004540e7211 */ /* 0x000fc400078a08ff */
[----:B------:R-:W-:Y:S01]  /*4ad0*/  LEA.HI.X.SX32 R13, R86, R3, 0x1, P4 ;  /* 0x00000003560d7211 */ /* 0x000fe200020f0eff */
[----:B------:R-:W-:Y:S01]  /*4ae0*/  IMAD.HI.U32 R39, R0, R107, RZ ;  /* 0x0000006b00277227 */ /* 0x000fe200078e00ff */
[----:B------:R-:W-:Y:S01]  /*4af0*/  SEL R96, R31, R96, !P3 ;  /* 0x000000601f607207 */ /* 0x000fe20005800000 */
[----:B------:R0:W-:Y:S01]  /*4b00*/  STL.64 [R1+0xe8], R10 ;  /* 0x0000e80a01007387 */ /* 0x0001e20000100a00 */
[----:B------:R-:W-:Y:S02]  /*4b10*/  LEA R32, P4, R90, R4, 0x1 ;  /* 0x000000045a207211 */ /* 0x000fe400078808ff */
[----:B------:R-:W-:Y:S01]  /*4b20*/  ISETP.GT.U32.AND P6, PT, R2, R110, PT ;  /* 0x0000006e0200720c */ /* 0x000fe20003fc4070 */
[----:B------:R-:W-:Y:S01]  /*4b30*/  STL.64 [R1+0xd8], R26 ;  /* 0x0000d81a01007387 */ /* 0x000fe20000100a00 */
[-C--:B------:R-:W-:Y:S01]  /*4b40*/  LEA.HI.X.SX32 R15, R84, R3.reuse, 0x1, P5 ;  /* 0x00000003540f7211 */ /* 0x080fe200028f0eff */
[----:B------:R-:W-:Y:S01]  /*4b50*/  IMAD R92, R92, UR7, RZ ;  /* 0x000000075c5c7c24 */ /* 0x000fe2000f8e02ff */
[----:B------:R-:W-:Y:S01]  /*4b60*/  LEA.HI.X.SX32 R33, R90, R3, 0x1, P4 ;  /* 0x000000035a217211 */ /* 0x000fe200020f0eff */
[----:B------:R1:W-:Y:S01]  /*4b70*/  STL.64 [R1+0x538], R26 ;  /* 0x0005381a01007387 */ /* 0x0003e20000100a00 */
[----:B------:R-:W-:Y:S01]  /*4b80*/  IMAD R96, R96, UR7, RZ ;  /* 0x0000000760607c24 */ /* 0x000fe2000f8e02ff */
[----:B------:R-:W-:Y:S01]  /*4b90*/  LOP3.LUT R37, R5, 0x24, RZ, 0xfc, !PT ;  /* 0x0000002405257812 */ /* 0x000fe200078efcff */
[----:B------:R-:W-:Y:S01]  /*4ba0*/  IMAD.MOV R48, RZ, RZ, -R39 ;  /* 0x000000ffff307224 */ /* 0x000fe200078e0a27 */
[-C--:B0-----:R-:W-:Y:S01]  /*4bb0*/  LEA R10, P5, R88, R4.reuse, 0x1 ;  /* 0x00000004580a7211 */ /* 0x081fe200078a08ff */
[----:B------:R-:W-:Y:S04]  /*4bc0*/  STL.64 [R1+0xc8], R24 ;  /* 0x0000c81801007387 */ /* 0x000fe80000100a00 */
[----:B------:R-:W-:Y:S01]  /*4bd0*/  STL.64 [R1+0x548], R24 ;  /* 0x0005481801007387 */ /* 0x000fe20000100a00 */
[----:B-1----:R-:W-:Y:S01]  /*4be0*/  IMAD.MOV.U32 R26, RZ, RZ, R132 ;  /* 0x000000ffff1a7224 */ /* 0x002fe200078e0084 */
[----:B------:R-:W-:-:S02]  /*4bf0*/  LEA R132, P4, R94, R4, 0x1 ;  /* 0x000000045e847211 */ /* 0x000fc400078808ff */
[----:B------:R-:W-:Y:S01]  /*4c00*/  STL.64 [R1+0xb8], R22 ;  /* 0x0000b81601007387 */ /* 0x000fe20000100a00 */
[----:B------:R-:W-:Y:S01]  /*4c10*/  IMAD.MOV.U32 R27, RZ, RZ, R133 ;  /* 0x000000ffff1b7224 */ /* 0x000fe200078e0085 */
[-C--:B------:R-:W-:Y:S01]  /*4c20*/  LEA.HI.X.SX32 R11, R88, R3.reuse, 0x1, P5 ;  /* 0x00000003580b7211 */ /* 0x080fe200028f0eff */
[----:B------:R-:W-:Y:S01]  /*4c30*/  IMAD R107, R2, R48, R107 ;  /* 0x00000030026b7224 */ /* 0x000fe200078e026b */
[----:B------:R0:W-:Y:S01]  /*4c40*/  STL.64 [R1+0x558], R22 ;  /* 0x0005581601007387 */ /* 0x0001e20000100a00 */
[-C--:B------:R-:W-:Y:S02]  /*4c50*/  LEA R164, P5, R92, R4.reuse, 0x1 ;  /* 0x000000045ca47211 */ /* 0x080fe400078a08ff */
[----:B------:R-:W-:Y:S02]  /*4c60*/  LEA.HI.X.SX32 R133, R94, R3, 0x1, P4 ;  /* 0x000000035e857211 */ /* 0x000fe400020f0eff */
[----:B------:R-:W-:Y:S01]  /*4c70*/  IABS R54, R37 ;  /* 0x0000002500367213 */ /* 0x000fe20000000000 */
[----:B------:R-:W-:Y:S01]  /*4c80*/  @!P6 IMAD.IADD R110, R110, 0x1, -R2 ;  /* 0x000000016e6ee824 */ /* 0x000fe200078e0a02 */
[----:B------:R-:W-:Y:S01]  /*4c90*/  LEA.HI.X.SX32 R165, R92, R3, 0x1, P5 ;  /* 0x000000035ca57211 */ /* 0x000fe200028f0eff */
[----:B0-----:R-:W-:Y:S01]  /*4ca0*/  IMAD.MOV.U32 R22, RZ, RZ, R128 ;  /* 0x000000ffff167224 */ /* 0x001fe200078e0080 */
[----:B------:R-:W-:Y:S01]  /*4cb0*/  LEA R128, P4, R96, R4, 0x1 ;  /* 0x0000000460807211 */ /* 0x000fe200078808ff */
[----:B------:R-:W-:Y:S01]  /*4cc0*/  IMAD.MOV.U32 R23, RZ, RZ, R129 ;  /* 0x000000ffff177224 */ /* 0x000fe200078e0081 */
[----:B------:R-:W-:Y:S01]  /*4cd0*/  ISETP.GT.U32.AND P5, PT, R2, R109, PT ;  /* 0x0000006d0200720c */ /* 0x000fe20003fa4070 */
[----:B------:R-:W-:Y:S01]  /*4ce0*/  IMAD.MOV.U32 R39, RZ, RZ, R54 ;  /* 0x000000ffff277224 */ /* 0x000fe200078e0036 */
[----:B------:R-:W-:-:S02]  /*4cf0*/  LEA.HI.X.SX32 R129, R96, R3, 0x1, P4 ;  /* 0x0000000360817211 */ /* 0x000fc400020f0eff */
[C---:B------:R-:W-:Y:S02]  /*4d00*/  ISETP.GT.U32.AND P6, PT, R2.reuse, R107, PT ;  /* 0x0000006b0200720c */ /* 0x040fe40003fc4070 */
[----:B------:R-:W-:Y:S01]  /*4d10*/  ISETP.GT.U32.AND P4, PT, R2, R108, PT ;  /* 0x0000006c0200720c */ /* 0x000fe20003f84070 */
[----:B------:R-:W-:Y:S01]  /*4d20*/  IMAD.HI.U32 R48, R0, R39, RZ ;  /* 0x0000002700307227 */ /* 0x000fe200078e00ff */
[----:B------:R-:W-:Y:S02]  /*4d30*/  SEL R40, R31, R40, !P3 ;  /* 0x000000281f287207 */ /* 0x000fe40005800000 */
[----:B------:R-:W-:Y:S01]  /*4d40*/  LOP3.LUT R35, R5, 0x2c, RZ, 0xfc, !PT ;  /* 0x0000002c05237812 */ /* 0x000fe200078efcff */
[----:B------:R-:W-:Y:S01]  /*4d50*/  STL.64 [R1+0xa8], R18 ;  /* 0x0000a81201007387 */ /* 0x000fe20000100a00 */
[----:B------:R-:W-:Y:S02]  /*4d60*/  IMAD.MOV R106, RZ, RZ, -R48 ;  /* 0x000000ffff6a7224 */ /* 0x000fe400078e0a30 */
[----:B------:R-:W-:Y:S01]  /*4d70*/  IABS R57, R35 ;  /* 0x0000002300397213 */ /* 0x000fe20000000000 */
[----:B------:R-:W-:Y:S01]  /*4d80*/  STL [R1+0x570], R18 ;  /* 0x0005701201007387 */ /* 0x000fe20000100800 */
[----:B------:R-:W-:-:S03]  /*4d90*/  IMAD R48, R40, UR7, RZ ;  /* 0x0000000728307c24 */ /* 0x000fc6000f8e02ff */
[----:B------:R-:W-:Y:S01]  /*4da0*/  STL [R1+0x560], R19 ;  /* 0x0005601301007387 */ /* 0x000fe20000100800 */
[--C-:B------:R-:W-:Y:S01]  /*4db0*/  @!P5 IMAD.IADD R109, R109, 0x1, -R2.reuse ;  /* 0x000000016d6dd824 */ /* 0x100fe200078e0a02 */
[----:B------:R-:W-:Y:S01]  /*4dc0*/  ISETP.GE.AND P5, PT, R53, RZ, PT ;  /* 0x000000ff3500720c */ /* 0x000fe20003fa6270 */
[--C-:B------:R-:W-:Y:S01]  /*4dd0*/  @!P6 IMAD.IADD R107, R107, 0x1, -R2.reuse ;  /* 0x000000016b6be824 */ /* 0x100fe200078e0a02 */
[----:B------:R-:W-:Y:S01]  /*4de0*/  STL.64 [R1+0x98], R16 ;  /* 0x0000981001007387 */ /* 0x000fe20000100a00 */
[----:B------:R-:W-:-:S03]  /*4df0*/  @!P4 IMAD.IADD R108, R108, 0x1, -R2 ;  /* 0x000000016c6cc824 */ /* 0x000fc600078e0a02 */
[----:B------:R0:W-:Y:S01]  /*4e00*/  STL.64 [R1+0x568], R16 ;  /* 0x0005681001007387 */ /* 0x0001e20000100a00 */
[----:B------:R-:W-:Y:S01]  /*4e10*/  IMAD.HI.U32 R40, R0, R57, RZ ;  /* 0x0000003900287227 */ /* 0x000fe200078e00ff */
[----:B------:R-:W-:-:S03]  /*4e20*/  ISETP.GT.U32.AND P6, PT, R2, R107, PT ;  /* 0x0000006b0200720c */ /* 0x000fc60003fc4070 */
[----:B------:R-:W-:Y:S02]  /*4e30*/  IMAD R106, R2, R106, R39 ;  /* 0x0000006a026a7224 */ /* 0x000fe400078e0227 */
[----:B------:R-:W-:Y:S02]  /*4e40*/  IMAD.MOV R40, RZ, RZ, -R40 ;  /* 0x000000ffff287224 */ /* 0x000fe400078e0a28 */
[----:B0-----:R-:W-:Y:S01]  /*4e50*/  IMAD.MOV.U32 R16, RZ, RZ, R126 ;  /* 0x000000ffff107224 */ /* 0x001fe200078e007e */
[----:B------:R-:W-:Y:S01]  /*4e60*/  LEA R126, P4, R48, R4, 0x1 ;  /* 0x00000004307e7211 */ /* 0x000fe200078808ff */
[----:B------:R-:W-:-:S03]  /*4e70*/  IMAD.MOV.U32 R17, RZ, RZ, R127 ;  /* 0x000000ffff117224 */ /* 0x000fc600078e007f */
[----:B------:R-:W-:Y:S02]  /*4e80*/  LEA.HI.X.SX32 R127, R48, R3, 0x1, P4 ;  /* 0x00000003307f7211 */ /* 0x000fe400020f0eff */
[C---:B------:R-:W-:Y:S01]  /*4e90*/  ISETP.GT.U32.AND P4, PT, R2.reuse, R108, PT ;  /* 0x0000006c0200720c */ /* 0x040fe20003f84070 */
[C---:B------:R-:W-:Y:S01]  /*4ea0*/  IMAD R92, R2.reuse, R40, R57 ;  /* 0x00000028025c7224 */ /* 0x040fe200078e0239 */
[----:B------:R-:W-:Y:S01]  /*4eb0*/  LOP3.LUT R39, R5, 0x34, RZ, 0xfc, !PT ;  /* 0x0000003405277812 */ /* 0x000fe200078efcff */
[----:B------:R-:W-:Y:S01]  /*4ec0*/  @!P2 IMAD.MOV R110, RZ, RZ, -R110 ;  /* 0x000000ffff6ea224 */ /* 0x000fe200078e0a6e */
[C---:B------:R-:W-:Y:S01]  /*4ed0*/  ISETP.GT.U32.AND P2, PT, R2.reuse, R106, PT ;  /* 0x0000006a0200720c */ /* 0x040fe20003f44070 */
[----:B------:R-:W-:Y:S01]  /*4ee0*/  @!P5 IMAD.MOV R109, RZ, RZ, -R109 ;  /* 0x000000ffff6dd224 */ /* 0x000fe200078e0a6d */
[----:B------:R-:W-:Y:S02]  /*4ef0*/  IABS R91, R39 ;  /* 0x00000027005b7213 */ /* 0x000fe40000000000 */
[----:B------:R-:W-:Y:S01]  /*4f00*/  ISETP.GT.U32.AND P5, PT, R2, R92, PT ;  /* 0x0000005c0200720c */ /* 0x000fe20003fa4070 */
[--C-:B------:R-:W-:Y:S01]  /*4f10*/  @!P6 IMAD.IADD R107, R107, 0x1, -R2.reuse ;  /* 0x000000016b6be824 */ /* 0x100fe200078e0a02 */
[----:B------:R-:W-:Y:S01]  /*4f20*/  STL.64 [R1+0x88], R14 ;  /* 0x0000880e01007387 */ /* 0x000fe20000100a00 */
[----:B------:R-:W-:Y:S01]  /*4f30*/  SEL R34, R31, R34, !P3 ;  /* 0x000000221f227207 */ /* 0x000fe20005800000 */
[----:B------:R-:W-:Y:S01]  /*4f40*/  IMAD.HI.U32 R40, R0, R91, RZ ;  /* 0x0000005b00287227 */ /* 0x000fe200078e00ff */
[----:B------:R-:W-:Y:S01]  /*4f50*/  ISETP.GE.AND P6, PT, R52, RZ, PT ;  /* 0x000000ff3400720c */ /* 0x000fe20003fc6270 */
[----:B------:R-:W-:Y:S02]  /*4f60*/  STL.64 [R1+0x578], R14 ;  /* 0x0005780e01007387 */ /* 0x000fe40000100a00 */
[----:B------:R-:W-:Y:S01]  /*4f70*/  @!P4 IMAD.IADD R108, R108, 0x1, -R2 ;  /* 0x000000016c6cc824 */ /* 0x000fe200078e0a02 */
[----:B------:R-:W-:Y:S01]  /*4f80*/  ISETP.GE.AND P4, PT, R51, RZ, PT ;  /* 0x000000ff3300720c */ /* 0x000fe20003f86270 */
[----:B------:R-:W-:Y:S01]  /*4f90*/  STL.64 [R1+0x78], R12 ;  /* 0x0000780c01007387 */ /* 0x000fe20000100a00 */
[----:B------:R-:W-:-:S03]  /*4fa0*/  IMAD.MOV R48, RZ, RZ, -R40 ;  /* 0x000000ffff307224 */ /* 0x000fc600078e0a28 */
[----:B------:R-:W-:Y:S01]  /*4fb0*/  STL [R1+0x590], R12 ;  /* 0x0005900c01007387 */ /* 0x000fe20000100800 */
[----:B------:R-:W-:Y:S01]  /*4fc0*/  IMAD R34, R34, UR7, RZ ;  /* 0x0000000722227c24 */ /* 0x000fe2000f8e02ff */
[----:B------:R-:W-:Y:S01]  /*4fd0*/  LOP3.LUT R40, R5, 0x3c, RZ, 0xfc, !PT ;  /* 0x0000003c05287812 */ /* 0x000fe200078efcff */
[--C-:B------:R-:W-:Y:S01]  /*4fe0*/  @!P2 IMAD.IADD R106, R106, 0x1, -R2.reuse ;  /* 0x000000016a6aa824 */ /* 0x100fe200078e0a02 */
[----:B------:R-:W-:Y:S04]  /*4ff0*/  STL [R1+0x580], R13 ;  /* 0x0005800d01007387 */ /* 0x000fe80000100800 */
[----:B------:R-:W-:Y:S01]  /*5000*/  STL.64 [R1+0x68], R10 ;  /* 0x0000680a01007387 */ /* 0x000fe20000100a00 */
[----:B------:R-:W-:-:S03]  /*5010*/  @!P5 IMAD.IADD R92, R92, 0x1, -R2 ;  /* 0x000000015c5cd824 */ /* 0x000fc600078e0a02 */
[----:B------:R-:W-:Y:S01]  /*5020*/  STL.64 [R1+0x588], R10 ;  /* 0x0005880a01007387 */ /* 0x000fe20000100a00 */
[----:B------:R-:W-:-:S03]  /*5030*/  IABS R51, R40 ;  /* 0x0000002800337213 */ /* 0x000fc60000000000 */
[----:B------:R-:W-:Y:S01]  /*5040*/  STL.64 [R1+0x58], R32 ;  /* 0x0000582001007387 */ /* 0x000fe20000100a00 */
[----:B------:R-:W-:-:S03]  /*5050*/  ISETP.GT.U32.AND P5, PT, R2, R106, PT ;  /* 0x0000006a0200720c */ /* 0x000fc60003fa4070 */
[----:B------:R0:W-:Y:S01]  /*5060*/  STL.64 [R1+0x598], R32 ;  /* 0x0005982001007387 */ /* 0x0001e20000100a00 */
[----:B------:R-:W-:Y:S02]  /*5070*/  IMAD R91, R2, R48, R91 ;  /* 0x00000030025b7224 */ /* 0x000fe400078e025b */
[----:B------:R-:W-:Y:S01]  /*5080*/  @!P6 IMAD.MOV R107, RZ, RZ, -R107 ;  /* 0x000000ffff6be224 */ /* 0x000fe200078e0a6b */
[----:B------:R-:W-:Y:S01]  /*5090*/  ISETP.GE.AND P6, PT, R37, RZ, PT ;  /* 0x000000ff2500720c */ /* 0x000fe20003fc6270 */
[----:B------:R-:W-:Y:S02]  /*50a0*/  @!P4 IMAD.MOV R108, RZ, RZ, -R108 ;  /* 0x000000ffff6cc224 */ /* 0x000fe400078e0a6c */
[----:B0-----:R-:W-:Y:S01]  /*50b0*/  IMAD.MOV.U32 R32, RZ, RZ, R122 ;  /* 0x000000ffff207224 */ /* 0x001fe200078e007a */
[----:B------:R-:W-:Y:S01]  /*50c0*/  LEA R122, P2, R34, R4, 0x1 ;  /* 0x00000004227a7211 */ /* 0x000fe200078408ff */
[----:B------:R-:W-:Y:S01]  /*50d0*/  IMAD.MOV.U32 R33, RZ, RZ, R123 ;  /* 0x000000ffff217224 */ /* 0x000fe200078e007b */
[----:B------:R-:W-:-:S02]  /*50e0*/  ISETP.GT.U32.AND P4, PT, R2, R91, PT ;  /* 0x0000005b0200720c */ /* 0x000fc40003f84070 */
[----:B------:R-:W-:Y:S01]  /*50f0*/  LEA.HI.X.SX32 R123, R34, R3, 0x1, P2 ;  /* 0x00000003227b7211 */ /* 0x000fe200010f0eff */
[----:B------:R-:W-:-:S04]  /*5100*/  IMAD.HI.U32 R34, R0, R51, RZ ;  /* 0x0000003300227227 */ /* 0x000fc800078e00ff */
[----:B------:R-:W-:Y:S01]  /*5110*/  IMAD.MOV R34, RZ, RZ, -R34 ;  /* 0x000000ffff227224 */ /* 0x000fe200078e0a22 */
[----:B------:R-:W-:Y:S01]  /*5120*/  ISETP.GT.U32.AND P2, PT, R2, R92, PT ;  /* 0x0000005c0200720c */ /* 0x000fe20003f44070 */
[----:B------:R-:W-:Y:S02]  /*5130*/  @!P5 IMAD.IADD R106, R106, 0x1, -R2 ;  /* 0x000000016a6ad824 */ /* 0x000fe400078e0a02 */
[C---:B------:R-:W-:Y:S01]  /*5140*/  IMAD R90, R2.reuse, R34, R51 ;  /* 0x00000022025a7224 */ /* 0x040fe200078e0233 */
[----:B------:R-:W-:Y:S01]  /*5150*/  LOP3.LUT R48, R5, 0x44, RZ, 0xfc, !PT ;  /* 0x0000004405307812 */ /* 0x000fe200078efcff */
[----:B------:R-:W-:Y:S02]  /*5160*/  @!P6 IMAD.MOV R106, RZ, RZ, -R106 ;  /* 0x000000ffff6ae224 */ /* 0x000fe400078e0a6a */
[----:B------:R-:W-:Y:S01]  /*5170*/  @!P4 IMAD.IADD R91, R91, 0x1, -R2 ;  /* 0x000000015b5bc824 */ /* 0x000fe200078e0a02 */
[----:B------:R-:W-:Y:S02]  /*5180*/  ISETP.GT.U32.AND P6, PT, R2, R90, PT ;  /* 0x0000005a0200720c */ /* 0x000fe40003fc4070 */
[----:B------:R-:W-:-:S02]  /*5190*/  IABS R89, R48 ;  /* 0x0000003000597213 */ /* 0x000fc40000000000 */
[----:B------:R-:W-:Y:S02]  /*51a0*/  ISETP.GE.AND P5, PT, R35, RZ, PT ;  /* 0x000000ff2300720c */ /* 0x000fe40003fa6270 */
[----:B------:R-:W-:Y:S01]  /*51b0*/  ISETP.GT.U32.AND P4, PT, R2, R91, PT ;  /* 0x0000005b0200720c */ /* 0x000fe20003f84070 */
[----:B------:R-:W-:-:S04]  /*51c0*/  IMAD.HI.U32 R35, R0, R89, RZ ;  /* 0x0000005900237227 */ /* 0x000fc800078e00ff */
[--C-:B------:R-:W-:Y:S01]  /*51d0*/  @!P2 IMAD.IADD R92, R92, 0x1, -R2.reuse ;  /* 0x000000015c5ca824 */ /* 0x100fe200078e0a02 */
[----:B------:R-:W-:Y:S01]  /*51e0*/  ISETP.GE.AND P2, PT, R39, RZ, PT ;  /* 0x000000ff2700720c */ /* 0x000fe20003f46270 */
[----:B------:R-:W-:Y:S01]  /*51f0*/  IMAD.MOV R35, RZ, RZ, -R35 ;  /* 0x000000ffff237224 */ /* 0x000fe200078e0a23 */
[C---:B------:R-:W-:Y:S01]  /*5200*/  LOP3.LUT R39, R5.reuse, 0x4c, RZ, 0xfc, !PT ;  /* 0x0000004c05277812 */ /* 0x040fe200078efcff */
[--C-:B------:R-:W-:Y:S01]  /*5210*/  @!P6 IMAD.IADD R90, R90, 0x1, -R2.reuse ;  /* 0x000000015a5ae824 */ /* 0x100fe200078e0a02 */
[----:B------:R-:W-:Y:S01]  /*5220*/  LOP3.LUT R34, R5, 0x54, RZ, 0xfc, !PT ;  /* 0x0000005405227812 */ /* 0x000fe200078efcff */
[C---:B------:R-:W-:Y:S01]  /*5230*/  IMAD R89, R2.reuse, R35, R89 ;  /* 0x0000002302597224 */ /* 0x040fe200078e0259 */
[----:B------:R-:W-:Y:S01]  /*5240*/  IABS R86, R39 ;  /* 0x0000002700567213 */ /* 0x000fe20000000000 */
[----:B------:R-:W-:Y:S01]  /*5250*/  @!P4 IMAD.IADD R91, R91, 0x1, -R2 ;  /* 0x000000015b5bc824 */ /* 0x000fe200078e0a02 */
[----:B------:R-:W-:Y:S02]  /*5260*/  ISETP.GT.U32.AND P6, PT, R2, R90, PT ;  /* 0x0000005a0200720c */ /* 0x000fe40003fc4070 */
[----:B------:R-:W-:Y:S01]  /*5270*/  IABS R85, R34 ;  /* 0x0000002200557213 */ /* 0x000fe20000000000 */
[----:B------:R-:W-:Y:S01]  /*5280*/  IMAD.HI.U32 R51, R0, R86, RZ ;  /* 0x0000005600337227 */ /* 0x000fe200078e00ff */
[----:B------:R-:W-:-:S03]  /*5290*/  ISETP.GT.U32.AND P4, PT, R2, R89, PT ;  /* 0x000000590200720c */ /* 0x000fc60003f84070 */
[----:B------:R-:W-:Y:S01]  /*52a0*/  @!P5 IMAD.MOV R92, RZ, RZ, -R92 ;  /* 0x000000ffff5cd224 */ /* 0x000fe200078e0a5c */
[----:B------:R-:W-:Y:S01]  /*52b0*/  ISETP.GE.AND P5, PT, R40, RZ, PT ;  /* 0x000000ff2800720c */ /* 0x000fe20003fa6270 */
[----:B------:R-:W-:Y:S02]  /*52c0*/  IMAD.MOV R51, RZ, RZ, -R51 ;  /* 0x000000ffff337224 */ /* 0x000fe400078e0a33 */
[----:B------:R-:W-:Y:S01]  /*52d0*/  IMAD.HI.U32 R40, R0, R85, RZ ;  /* 0x0000005500287227 */ /* 0x000fe200078e00ff */
[----:B------:R-:W-:-:S03]  /*52e0*/  LOP3.LUT R37, R5, 0x5c, RZ, 0xfc, !PT ;  /* 0x0000005c05257812 */ /* 0x000fc600078efcff */
[----:B------:R-:W-:Y:S02]  /*52f0*/  IMAD R86, R2, R51, R86 ;  /* 0x0000003302567224 */ /* 0x000fe400078e0256 */
[----:B------:R-:W-:Y:S02]  /*5300*/  IMAD.MOV R40, RZ, RZ, -R40 ;  /* 0x000000ffff287224 */ /* 0x000fe400078e0a28 */
[--C-:B------:R-:W-:Y:S01]  /*5310*/  @!P6 IMAD.IADD R90, R90, 0x1, -R2.reuse ;  /* 0x000000015a5ae824 */ /* 0x100fe200078e0a02 */
[C---:B------:R-:W-:Y:S01]  /*5320*/  ISETP.GT.U32.AND P6, PT, R2.reuse, R86, PT ;  /* 0x000000560200720c */ /* 0x040fe20003fc4070 */
[C---:B------:R-:W-:Y:S01]  /*5330*/  IMAD R85, R2.reuse, R40, R85 ;  /* 0x0000002802557224 */ /* 0x040fe200078e0255 */
[----:B------:R-:W-:Y:S01]  /*5340*/  IABS R82, R37 ;  /* 0x0000002500527213 */ /* 0x000fe20000000000 */
[----:B------:R-:W-:Y:S01]  /*5350*/  @!P4 IMAD.IADD R89, R89, 0x1, -R2 ;  /* 0x000000015959c824 */ /* 0x000fe200078e0a02 */
[----:B------:R-:W-:Y:S01]  /*5360*/  SEL R36, R31, R36, !P3 ;  /* 0x000000241f247207 */ /* 0x000fe20005800000 */
[----:B------:R-:W-:Y:S01]  /*5370*/  @!P5 IMAD.MOV R90, RZ, RZ, -R90 ;  /* 0x000000ffff5ad224 */ /* 0x000fe200078e0a5a */
[----:B------:R-:W-:Y:S01]  /*5380*/  ISETP.GT.U32.AND P5, PT, R2, R85, PT ;  /* 0x000000550200720c */ /* 0x000fe20003fa4070 */
[----:B------:R-:W-:Y:S01]  /*5390*/  IMAD.HI.U32 R35, R0, R82, RZ ;  /* 0x0000005200237227 */ /* 0x000fe200078e00ff */
[----:B------:R-:W-:-:S02]  /*53a0*/  ISETP.GT.U32.AND P4, PT, R2, R89, PT ;  /* 0x000000590200720c */ /* 0x000fc40003f84070 */
[C---:B------:R-:W-:Y:S01]  /*53b0*/  SEL R42, R31.reuse, R42, !P3 ;  /* 0x0000002a1f2a7207 */ /* 0x040fe20005800000 */
[----:B------:R-:W-:Y:S01]  /*53c0*/  IMAD R36, R36, UR7, RZ ;  /* 0x0000000724247c24 */ /* 0x000fe2000f8e02ff */
[----:B------:R-:W-:Y:S01]  /*53d0*/  SEL R45, R31, R45, !P3 ;  /* 0x0000002d1f2d7207 */ /* 0x000fe20005800000 */
[----:B------:R-:W-:Y:S02]  /*53e0*/  IMAD.MOV R35, RZ, RZ, -R35 ;  /* 0x000000ffff237224 */ /* 0x000fe400078e0a23 */
[----:B------:R-:W-:Y:S01]  /*53f0*/  @!P6 IMAD.IADD R86, R86, 0x1, -R2 ;  /* 0x000000015656e824 */ /* 0x000fe200078e0a02 */
[----:B------:R-:W-:Y:S01]  /*5400*/  LEA R160, P6, R36, R4, 0x1 ;  /* 0x0000000424a07211 */ /* 0x000fe200078c08ff */
[----:B------:R-:W-:Y:S02]  /*5410*/  IMAD R42, R42, UR7, RZ ;  /* 0x000000072a2a7c24 */ /* 0x000fe4000f8e02ff */
[----:B------:R-:W-:Y:S01]  /*5420*/  IMAD R82, R2, R35, R82 ;  /* 0x0000002302527224 */ /* 0x000fe200078e0252 */
[----:B------:R-:W-:Y:S01]  /*5430*/  LOP3.LUT R35, R5, 0x64, RZ, 0xfc, !PT ;  /* 0x0000006405237812 */ /* 0x000fe200078efcff */
[----:B------:R-:W-:-:S02]  /*5440*/  IMAD R45, R45, UR7, RZ ;  /* 0x000000072d2d7c24 */ /* 0x000fc4000f8e02ff */
[----:B------:R-:W-:Y:S01]  /*5450*/  @!P2 IMAD.MOV R91, RZ, RZ, -R91 ;  /* 0x000000ffff5ba224 */ /* 0x000fe200078e0a5b */
[----:B------:R-:W-:Y:S01]  /*5460*/  ISETP.GE.AND P2, PT, R48, RZ, PT ;  /* 0x000000ff3000720c */ /* 0x000fe20003f46270 */
[--C-:B------:R-:W-:Y:S01]  /*5470*/  @!P4 IMAD.IADD R89, R89, 0x1, -R2.reuse ;  /* 0x000000015959c824 */ /* 0x100fe200078e0a02 */
[----:B------:R-:W-:Y:S01]  /*5480*/  LEA.HI.X.SX32 R161, R36, R3, 0x1, P6 ;  /* 0x0000000324a17211 */ /* 0x000fe200030f0eff */
[----:B------:R-:W-:Y:S01]  /*5490*/  @!P5 IMAD.IADD R85, R85, 0x1, -R2 ;  /* 0x000000015555d824 */ /* 0x000fe200078e0a02 */
[-C--:B------:R-:W-:Y:S02]  /*54a0*/  LEA R158, P6, R42, R4.reuse, 0x1 ;  /* 0x000000042a9e7211 */ /* 0x080fe400078c08ff */
[----:B------:R-:W-:Y:S02]  /*54b0*/  IABS R81, R35 ;  /* 0x0000002300517213 */ /* 0x000fe40000000000 */
[----:B------:R-:W-:Y:S02]  /*54c0*/  LEA R162, P4, R45, R4, 0x1 ;  /* 0x000000042da27211 */ /* 0x000fe400078808ff */
[----:B------:R-:W-:-:S02]  /*54d0*/  LOP3.LUT R40, R5, 0x6c, RZ, 0xfc, !PT ;  /* 0x0000006c05287812 */ /* 0x000fc400078efcff */
[-C--:B------:R-:W-:Y:S02]  /*54e0*/  LEA.HI.X.SX32 R159, R42, R3.reuse, 0x1, P6 ;  /* 0x000000032a9f7211 */ /* 0x080fe400030f0eff */
[----:B------:R-:W-:Y:S01]  /*54f0*/  LEA.HI.X.SX32 R163, R45, R3, 0x1, P4 ;  /* 0x000000032da37211 */ /* 0x000fe200020f0eff */
[----:B------:R-:W-:Y:S01]  /*5500*/  IMAD.HI.U32 R45, R0, R81, RZ ;  /* 0x00000051002d7227 */ /* 0x000fe200078e00ff */
[C---:B------:R-:W-:Y:S02]  /*5510*/  ISETP.GT.U32.AND P6, PT, R2.reuse, R85, PT ;  /* 0x000000550200720c */ /* 0x040fe40003fc4070 */
[----:B------:R-:W-:Y:S02]  /*5520*/  IABS R80, R40 ;  /* 0x0000002800507213 */ /* 0x000fe40000000000 */
[C---:B------:R-:W-:Y:S01]  /*5530*/  ISETP.GT.U32.AND P4, PT, R2.reuse, R86, PT ;  /* 0x000000560200720c */ /* 0x040fe20003f84070 */
[----:B------:R-:W-:Y:S01]  /*5540*/  IMAD.MOV R45, RZ, RZ, -R45 ;  /* 0x000000ffff2d7224 */ /* 0x000fe200078e0a2d */
[----:B------:R-:W-:Y:S01]  /*5550*/  ISETP.GE.AND P5, PT, R39, RZ, PT ;  /* 0x000000ff2700720c */ /* 0x000fe20003fa6270 */
[----:B------:R-:W-:Y:S01]  /*5560*/  @!P2 IMAD.MOV R89, RZ, RZ, -R89 ;  /* 0x000000ffff59a224 */ /* 0x000fe200078e0a59 */
[----:B------:R-:W-:Y:S01]  /*5570*/  ISETP.GT.U32.AND P2, PT, R2, R82, PT ;  /* 0x000000520200720c */ /* 0x000fe20003f44070 */
[----:B------:R-:W-:-:S04]  /*5580*/  IMAD.HI.U32 R36, R0, R80, RZ ;  /* 0x0000005000247227 */ /* 0x000fc800078e00ff */
[C---:B------:R-:W-:Y:S02]  /*5590*/  IMAD R81, R2.reuse, R45, R81 ;  /* 0x0000002d02517224 */ /* 0x040fe400078e0251 */
[----:B------:R-:W-:Y:S02]  /*55a0*/  IMAD.MOV R36, RZ, RZ, -R36 ;  /* 0x000000ffff247224 */ /* 0x000fe400078e0a24 */
[--C-:B------:R-:W-:Y:S01]  /*55b0*/  @!P6 IMAD.IADD R85, R85, 0x1, -R2.reuse ;  /* 0x000000015555e824 */ /* 0x100fe200078e0a02 */
[----:B------:R-:W-:Y:S01]  /*55c0*/  ISETP.GT.U32.AND P6, PT, R2, R81, PT ;  /* 0x000000510200720c */ /* 0x000fe20003fc4070 */
[----:B------:R-:W-:Y:S01]  /*55d0*/  @!P4 IMAD.IADD R86, R86, 0x1, -R2 ;  /* 0x000000015656c824 */ /* 0x000fe200078e0a02 */
[----:B------:R-:W-:Y:S01]  /*55e0*/  ISETP.GE.AND P4, PT, R34, RZ, PT ;  /* 0x000000ff2200720c */ /* 0x000fe20003f86270 */
[----:B------:R-:W-:Y:S02]  /*55f0*/  IMAD R80, R2, R36, R80 ;  /* 0x0000002402507224 */ /* 0x000fe400078e0250 */
[----:B------:R-:W-:Y:S01]  /*5600*/  @!P5 IMAD.MOV R86, RZ, RZ, -R86 ;  /* 0x000000ffff56d224 */ /* 0x000fe200078e0a56 */
[----:B------:R-:W-:Y:S01]  /*5610*/  LOP3.LUT R39, R5, 0x74, RZ, 0xfc, !PT ;  /* 0x0000007405277812 */ /* 0x000fe200078efcff */
[----:B------:R-:W-:Y:S01]  /*5620*/  @!P2 IMAD.IADD R82, R82, 0x1, -R2 ;  /* 0x000000015252a824 */ /* 0x000fe200078e0a02 */
[----:B------:R-:W-:-:S02]  /*5630*/  ISETP.GT.U32.AND P5, PT, R2, R80, PT ;  /* 0x000000500200720c */ /* 0x000fc40003fa4070 */
[----:B------:R-:W-:Y:S02]  /*5640*/  LOP3.LUT R36, R5, 0x7c, RZ, 0xfc, !PT ;  /* 0x0000007c05247812 */ /* 0x000fe400078efcff */
[----:B------:R-:W-:Y:S02]  /*5650*/  IABS R79, R39 ;  /* 0x00000027004f7213 */ /* 0x000fe40000000000 */
[----:B------:R-:W-:Y:S01]  /*5660*/  ISETP.GT.U32.AND P2, PT, R2, R82, PT ;  /* 0x000000520200720c */ /* 0x000fe20003f44070 */
[----:B------:R-:W-:Y:S01]  /*5670*/  @!P6 IMAD.IADD R81, R81, 0x1, -R2 ;  /* 0x000000015151e824 */ /* 0x000fe200078e0a02 */
[----:B------:R-:W-:Y:S01]  /*5680*/  IABS R78, R36 ;  /* 0x00000024004e7213 */ /* 0x000fe20000000000 */
[----:B------:R-:W-:Y:S01]  /*5690*/  @!P4 IMAD.MOV R85, RZ, RZ, -R85 ;  /* 0x000000ffff55c224 */ /* 0x000fe200078e0a55 */
[----:B------:R-:W-:Y:S01]  /*56a0*/  ISETP.GE.AND P4, PT, R37, RZ, PT ;  /* 0x000000ff2500720c */ /* 0x000fe20003f86270 */
[----:B------:R-:W-:Y:S01]  /*56b0*/  IMAD.HI.U32 R34, R0, R79, RZ ;  /* 0x0000004f00227227 */ /* 0x000fe200078e00ff */
[----:B------:R-:W-:-:S03]  /*56c0*/  ISETP.GT.U32.AND P6, PT, R2, R81, PT ;  /* 0x000000510200720c */ /* 0x000fc60003fc4070 */
[----:B------:R-:W-:Y:S02]  /*56d0*/  @!P5 IMAD.IADD R80, R80, 0x1, -R2 ;  /* 0x000000015050d824 */ /* 0x000fe400078e0a02 */
[----:B------:R-:W-:-:S04]  /*56e0*/  IMAD.HI.U32 R37, R0, R78, RZ ;  /* 0x0000004e00257227 */ /* 0x000fc800078e00ff */
[----:B------:R-:W-:Y:S01]  /*56f0*/  IMAD.MOV R34, RZ, RZ, -R34 ;  /* 0x000000ffff227224 */ /* 0x000fe200078e0a22 */
[----:B------:R-:W-:Y:S01]  /*5700*/  ISETP.GT.U32.AND P5, PT, R2, R80, PT ;  /* 0x000000500200720c */ /* 0x000fe20003fa4070 */
[----:B------:R-:W-:Y:S02]  /*5710*/  IMAD.MOV R37, RZ, RZ, -R37 ;  /* 0x000000ffff257224 */ /* 0x000fe400078e0a25 */
[----:B------:R-:W-:Y:S02]  /*5720*/  @!P2 IMAD.IADD R82, R82, 0x1, -R2 ;  /* 0x000000015252a824 */ /* 0x000fe400078e0a02 */
[C---:B------:R-:W-:Y:S02]  /*5730*/  IMAD R79, R2.reuse, R34, R79 ;  /* 0x00000022024f7224 */ /* 0x040fe400078e024f */
[C---:B------:R-:W-:Y:S02]  /*5740*/  IMAD R78, R2.reuse, R37, R78 ;  /* 0x00000025024e7224 */ /* 0x040fe400078e024e */
[----:B------:R-:W-:Y:S01]  /*5750*/  @!P4 IMAD.MOV R82, RZ, RZ, -R82 ;  /* 0x000000ffff52c224 */ /* 0x000fe200078e0a52 */
[----:B------:R-:W-:Y:S01]  /*5760*/  ISETP.GT.U32.AND P4, PT, R2, R79, PT ;  /* 0x0000004f0200720c */ /* 0x000fe20003f84070 */
[----:B------:R-:W-:Y:S01]  /*5770*/  @!P6 IMAD.IADD R81, R81, 0x1, -R2 ;  /* 0x000000015151e824 */ /* 0x000fe200078e0a02 */
[----:B------:R-:W-:-:S02]  /*5780*/  ISETP.GE.AND P2, PT, R35, RZ, PT ;  /* 0x000000ff2300720c */ /* 0x000fc40003f46270 */
[----:B------:R-:W-:Y:S02]  /*5790*/  ISETP.GT.U32.AND P6, PT, R2, R78, PT ;  /* 0x0000004e0200720c */ /* 0x000fe40003fc4070 */
[----:B------:R-:W-:Y:S02]  /*57a0*/  LOP3.LUT R35, R5, 0x84, RZ, 0xfc, !PT ;  /* 0x0000008405237812 */ /* 0x000fe400078efcff */
[----:B------:R-:W-:Y:S01]  /*57b0*/  SEL R41, R31, R41, !P3 ;  /* 0x000000291f297207 */ /* 0x000fe20005800000 */
[----:B------:R-:W-:Y:S01]  /*57c0*/  @!P5 IMAD.IADD R80, R80, 0x1, -R2 ;  /* 0x000000015050d824 */ /* 0x000fe200078e0a02 */
[----:B------:R-:W-:Y:S02]  /*57d0*/  IABS R77, R35 ;  /* 0x00000023004d7213 */ /* 0x000fe40000000000 */
[----:B------:R-:W-:Y:S01]  /*57e0*/  ISETP.GE.AND P5, PT, R40, RZ, PT ;  /* 0x000000ff2800720c */ /* 0x000fe20003fa6270 */
[----:B------:R-:W-:Y:S02]  /*57f0*/  IMAD R40, R41, UR7, RZ ;  /* 0x0000000729287c24 */ /* 0x000fe4000f8e02ff */
[----:B------:R-:W-:-:S04]  /*5800*/  IMAD.HI.U32 R37, R0, R77, RZ ;  /* 0x0000004d00257227 */ /* 0x000fc800078e00ff */
[--C-:B------:R-:W-:Y:S01]  /*5810*/  @!P4 IMAD.IADD R79, R79, 0x1, -R2.reuse ;  /* 0x000000014f4fc824 */ /* 0x100fe200078e0a02 */
[----:B------:R-:W-:Y:S01]  /*5820*/  LEA R156, P4, R40, R4, 0x1 ;  /* 0x00000004289c7211 */ /* 0x000fe200078808ff */
[----:B------:R-:W-:Y:S02]  /*5830*/  @!P6 IMAD.IADD R78, R78, 0x1, -R2 ;  /* 0x000000014e4ee824 */ /* 0x000fe400078e0a02 */
[----:B------:R-:W-:Y:S01]  /*5840*/  IMAD.MOV R37, RZ, RZ, -R37 ;  /* 0x000000ffff257224 */ /* 0x000fe200078e0a25 */
[----:B------:R-:W-:Y:S02]  /*5850*/  LEA.HI.X.SX32 R157, R40, R3, 0x1, P4 ;  /* 0x00000003289d7211 */ /* 0x000fe400020f0eff */
[C---:B------:R-:W-:Y:S01]  /*5860*/  ISETP.GT.U32.AND P4, PT, R2.reuse, R79, PT ;  /* 0x0000004f0200720c */ /* 0x040fe20003f84070 */
[C---:B------:R-:W-:Y:S01]  /*5870*/  IMAD R77, R2.reuse, R37, R77 ;  /* 0x00000025024d7224 */ /* 0x040fe200078e024d */
[----:B------:R-:W-:Y:S02]  /*5880*/  LOP3.LUT R34, R5, 0x8c, RZ, 0xfc, !PT ;  /* 0x0000008c05227812 */ /* 0x000fe400078efcff */
[----:B------:R-:W-:Y:S01]  /*5890*/  ISETP.GT.U32.AND P6, PT, R2, R78, PT ;  /* 0x0000004e0200720c */ /* 0x000fe20003fc4070 */
[----:B------:R-:W-:Y:S01]  /*58a0*/  @!P2 IMAD.MOV R81, RZ, RZ, -R81 ;  /* 0x000000ffff51a224 */ /* 0x000fe200078e0a51 */
[----:B------:R-:W-:-:S02]  /*58b0*/  IABS R76, R34 ;  /* 0x00000022004c7213 */ /* 0x000fc40000000000 */
[----:B------:R-:W-:Y:S02]  /*58c0*/  LOP3.LUT R37, R5, 0x94, RZ, 0xfc, !PT ;  /* 0x0000009405257812 */ /* 0x000fe400078efcff */
[----:B------:R-:W-:Y:S01]  /*58d0*/  ISETP.GT.U32.AND P2, PT, R2, R77, PT ;  /* 0x0000004d0200720c */ /* 0x000fe20003f44070 */
[C---:B------:R-:W-:Y:S01]  /*58e0*/  IMAD.HI.U32 R41, R0.reuse, R76, RZ ;  /* 0x0000004c00297227 */ /* 0x040fe200078e00ff */
[----:B------:R-:W-:Y:S02]  /*58f0*/  IABS R75, R37 ;  /* 0x00000025004b7213 */ /* 0x000fe40000000000 */
[----:B------:R-:W-:Y:S01]  /*5900*/  SEL R38, R31, R38, !P3 ;  /* 0x000000261f267207 */ /* 0x000fe20005800000 */
[----:B------:R-:W-:Y:S01]  /*5910*/  @!P4 IMAD.IADD R79, R79, 0x1, -R2 ;  /* 0x000000014f4fc824 */ /* 0x000fe200078e0a02 */
[----:B------:R-:W-:Y:S01]  /*5920*/  ISETP.GE.AND P4, PT, R39, RZ, PT ;  /* 0x000000ff2700720c */ /* 0x000fe20003f86270 */
[----:B------:R-:W-:Y:S02]  /*5930*/  IMAD.MOV R41, RZ, RZ, -R41 ;  /* 0x000000ffff297224 */ /* 0x000fe400078e0a29 */
[----:B------:R-:W-:-:S04]  /*5940*/  IMAD.HI.U32 R40, R0, R75, RZ ;  /* 0x0000004b00287227 */ /* 0x000fc800078e00ff */
[----:B------:R-:W-:Y:S01]  /*5950*/  @!P6 IMAD.IADD R78, R78, 0x1, -R2 ;  /* 0x000000014e4ee824 */ /* 0x000fe200078e0a02 */
[----:B------:R-:W-:Y:S01]  /*5960*/  ISETP.GE.AND P6, PT, R36, RZ, PT ;  /* 0x000000ff2400720c */ /* 0x000fe20003fc6270 */
[----:B------:R-:W-:Y:S02]  /*5970*/  IMAD R38, R38, UR7, RZ ;  /* 0x0000000726267c24 */ /* 0x000fe4000f8e02ff */
[----:B------:R-:W-:Y:S02]  /*5980*/  IMAD R76, R2, R41, R76 ;  /* 0x00000029024c7224 */ /* 0x000fe400078e024c */
[----:B------:R-:W-:Y:S02]  /*5990*/  IMAD.MOV R39, RZ, RZ, -R40 ;  /* 0x000000ffff277224 */ /* 0x000fe400078e0a28 */
[----:B------:R-:W-:Y:S01]  /*59a0*/  @!P2 IMAD.IADD R77, R77, 0x1, -R2 ;  /* 0x000000014d4da824 */ /* 0x000fe200078e0a02 */
[----:B------:R-:W-:Y:S01]  /*59b0*/  LEA R154, P2, R38, R4, 0x1 ;  /* 0x00000004269a7211 */ /* 0x000fe200078408ff */
[----:B------:R-:W-:Y:S01]  /*59c0*/  @!P5 IMAD.MOV R80, RZ, RZ, -R80 ;  /* 0x000000ffff50d224 */ /* 0x000fe200078e0a50 */
[----:B------:R-:W-:Y:S01]  /*59d0*/  LOP3.LUT R36, R5, 0x9c, RZ, 0xfc, !PT ;  /* 0x0000009c05247812 */ /* 0x000fe200078efcff */
[C---:B------:R-:W-:Y:S01]  /*59e0*/  IMAD R75, R2.reuse, R39, R75 ;  /* 0x00000027024b7224 */ /* 0x040fe200078e024b */
[----:B------:R-:W-:-:S02]  /*59f0*/  ISETP.GT.U32.AND P5, PT, R2, R76, PT ;  /* 0x0000004c0200720c */ /* 0x000fc40003fa4070 */
[----:B------:R-:W-:Y:S01]  /*5a00*/  LEA.HI.X.SX32 R155, R38, R3, 0x1, P2 ;  /* 0x00000003269b7211 */ /* 0x000fe200010f0eff */
[----:B------:R-:W-:Y:S01]  /*5a10*/  @!P4 IMAD.MOV R79, RZ, RZ, -R79 ;  /* 0x000000ffff4fc224 */ /* 0x000fe200078e0a4f */
[----:B------:R-:W-:Y:S02]  /*5a20*/  IABS R74, R36 ;  /* 0x00000024004a7213 */ /* 0x000fe40000000000 */
[C---:B------:R-:W-:Y:S01]  /*5a30*/  ISETP.GT.U32.AND P2, PT, R2.reuse, R77, PT ;  /* 0x0000004d0200720c */ /* 0x040fe20003f44070 */
[----:B------:R-:W-:Y:S01]  /*5a40*/  @!P6 IMAD.MOV R78, RZ, RZ, -R78 ;  /* 0x000000ffff4ee224 */ /* 0x000fe200078e0a4e */
[----:B------:R-:W-:Y:S01]  /*5a50*/  ISETP.GT.U32.AND P4, PT, R2, R75, PT ;  /* 0x0000004b0200720c */ /* 0x000fe20003f84070 */
[----:B------:R-:W-:Y:S01]  /*5a60*/  IMAD.HI.U32 R38, R0, R74, RZ ;  /* 0x0000004a00267227 */ /* 0x000fe200078e00ff */
[----:B------:R-:W-:-:S03]  /*5a70*/  ISETP.GE.AND P6, PT, R35, RZ, PT ;  /* 0x000000ff2300720c */ /* 0x000fc60003fc6270 */
[----:B------:R-:W-:Y:S01]  /*5a80*/  IMAD.MOV R38, RZ, RZ, -R38 ;  /* 0x000000ffff267224 */ /* 0x000fe200078e0a26 */
[----:B------:R-:W-:Y:S01]  /*5a90*/  LOP3.LUT R35, R5, 0xa4, RZ, 0xfc, !PT ;  /* 0x000000a405237812 */ /* 0x000fe200078efcff */
[----:B------:R-:W-:Y:S02]  /*5aa0*/  @!P5 IMAD.IADD R76, R76, 0x1, -R2 ;  /* 0x000000014c4cd824 */ /* 0x000fe400078e0a02 */
[----:B------:R-:W-:Y:S02]  /*5ab0*/  IMAD R74, R2, R38, R74 ;  /* 0x00000026024a7224 */ /* 0x000fe400078e024a */
[--C-:B------:R-:W-:Y:S01]  /*5ac0*/  @!P2 IMAD.IADD R77, R77, 0x1, -R2.reuse ;  /* 0x000000014d4da824 */ /* 0x100fe200078e0a02 */
[----:B------:R-:W-:Y:S01]  /*5ad0*/  ISETP.GE.AND P2, PT, R34, RZ, PT ;  /* 0x000000ff2200720c */ /* 0x000fe20003f46270 */
[----:B------:R-:W-:Y:S01]  /*5ae0*/  @!P4 IMAD.IADD R75, R75, 0x1, -R2 ;  /* 0x000000014b4bc824 */ /* 0x000fe200078e0a02 */
[----:B------:R-:W-:Y:S01]  /*5af0*/  ISETP.GT.U32.AND P5, PT, R2, R76, PT ;  /* 0x0000004c0200720c */ /* 0x000fe20003fa4070 */
[----:B------:R-:W-:Y:S01]  /*5b00*/  @!P6 IMAD.MOV R77, RZ, RZ, -R77 ;  /* 0x000000ffff4de224 */ /* 0x000fe200078e0a4d */
[----:B------:R-:W-:-:S02]  /*5b10*/  IABS R34, R35 ;  /* 0x0000002300227213 */ /* 0x000fc40000000000 */
[C---:B------:R-:W-:Y:S02]  /*5b20*/  ISETP.GT.U32.AND P6, PT, R2.reuse, R74, PT ;  /* 0x0000004a0200720c */ /* 0x040fe40003fc4070 */
[----:B------:R-:W-:Y:S01]  /*5b30*/  ISETP.GT.U32.AND P4, PT, R2, R75, PT ;  /* 0x0000004b0200720c */ /* 0x000fe20003f84070 */
[----:B------:R-:W-:Y:S01]  /*5b40*/  IMAD.HI.U32 R39, R0, R34, RZ ;  /* 0x0000002200277227 */ /* 0x000fe200078e00ff */
[----:B------:R-:W-:-:S03]  /*5b50*/  LOP3.LUT R45, R5, 0xac, RZ, 0xfc, !PT ;  /* 0x000000ac052d7812 */ /* 0x000fc600078efcff */
[----:B------:R-:W-:Y:S02]  /*5b60*/  IMAD.MOV R39, RZ, RZ, -R39 ;  /* 0x000000ffff277224 */ /* 0x000fe400078e0a27 */
[----:B------:R-:W-:Y:S01]  /*5b70*/  @!P5 IMAD.IADD R76, R76, 0x1, -R2 ;  /* 0x000000014c4cd824 */ /* 0x000fe200078e0a02 */
[----:B------:R-:W-:Y:S01]  /*5b80*/  ISETP.GE.AND P5, PT, R37, RZ, PT ;  /* 0x000000ff2500720c */ /* 0x000fe20003fa6270 */
[----:B------:R-:W-:Y:S01]  /*5b90*/  IMAD R34, R2, R39, R34 ;  /* 0x0000002702227224 */ /* 0x000fe200078e0222 */
[----:B------:R-:W-:Y:S01]  /*5ba0*/  IABS R42, R45 ;  /* 0x0000002d002a7213 */ /* 0x000fe20000000000 */
[--C-:B------:R-:W-:Y:S02]  /*5bb0*/  @!P6 IMAD.IADD R74, R74, 0x1, -R2.reuse ;  /* 0x000000014a4ae824 */ /* 0x100fe400078e0a02 */
[----:B------:R-:W-:Y:S01]  /*5bc0*/  @!P4 IMAD.IADD R75, R75, 0x1, -R2 ;  /* 0x000000014b4bc824 */ /* 0x000fe200078e0a02 */
[----:B------:R-:W-:Y:S01]  /*5bd0*/  ISETP.GT.U32.AND P4, PT, R2, R34, PT ;  /* 0x000000220200720c */ /* 0x000fe20003f84070 */
[----:B------:R-:W-:Y:S01]  /*5be0*/  IMAD.HI.U32 R48, R0, R42, RZ ;  /* 0x0000002a00307227 */ /* 0x000fe200078e00ff */
[----:B------:R-:W-:-:S02]  /*5bf0*/  ISETP.GT.U32.AND P6, PT, R2, R74, PT ;  /* 0x0000004a0200720c */ /* 0x000fc40003fc4070 */
[----:B------:R-:W-:Y:S01]  /*5c00*/  LOP3.LUT R38, R5, 0xb4, RZ, 0xfc, !PT ;  /* 0x000000b405267812 */ /* 0x000fe200078efcff */
[----:B------:R-:W-:Y:S01]  /*5c10*/  @!P2 IMAD.MOV R76, RZ, RZ, -R76 ;  /* 0x000000ffff4ca224 */ /* 0x000fe200078e0a4c */
[----:B------:R-:W-:Y:S01]  /*5c20*/  ISETP.GE.AND P2, PT, R36, RZ, PT ;  /* 0x000000ff2400720c */ /* 0x000fe20003f46270 */
[----:B------:R-:W-:Y:S01]  /*5c30*/  IMAD.MOV R48, RZ, RZ, -R48 ;  /* 0x000000ffff307224 */ /* 0x000fe200078e0a30 */
[----:B------:R-:W-:Y:S01]  /*5c40*/  IABS R36, R38 ;  /* 0x0000002600247213 */ /* 0x000fe20000000000 */
[----:B------:R-:W-:Y:S01]  /*5c50*/  @!P5 IMAD.MOV R75, RZ, RZ, -R75 ;  /* 0x000000ffff4bd224 */ /* 0x000fe200078e0a4b */
[----:B------:R-:W-:Y:S01]  /*5c60*/  ISETP.GE.AND P5, PT, R35, RZ, PT ;  /* 0x000000ff2300720c */ /* 0x000fe20003fa6270 */
[----:B------:R-:W-:Y:S01]  /*5c70*/  IMAD R35, R2, R48, R42 ;  /* 0x0000003002237224 */ /* 0x000fe200078e022a */
[----:B------:R-:W-:Y:S01]  /*5c80*/  LOP3.LUT R41, R5, 0xbc, RZ, 0xfc, !PT ;  /* 0x000000bc05297812 */ /* 0x000fe200078efcff */
[----:B------:R-:W-:Y:S02]  /*5c90*/  @!P4 IMAD.IADD R34, R34, 0x1, -R2 ;  /* 0x000000012222c824 */ /* 0x000fe400078e0a02 */
[----:B------:R-:W-:Y:S01]  /*5ca0*/  IMAD.HI.U32 R40, R0, R36, RZ ;  /* 0x0000002400287227 */ /* 0x000fe200078e00ff */
[----:B------:R-:W-:-:S03]  /*5cb0*/  IABS R37, R41 ;  /* 0x0000002900257213 */ /* 0x000fc60000000000 */
[----:B------:R-:W-:Y:S01]  /*5cc0*/  @!P6 IMAD.IADD R74, R74, 0x1, -R2 ;  /* 0x000000014a4ae824 */ /* 0x000fe200078e0a02 */
[C---:B------:R-:W-:Y:S01]  /*5cd0*/  ISETP.GT.U32.AND P6, PT, R2.reuse, R35, PT ;  /* 0x000000230200720c */ /* 0x040fe20003fc4070 */
[----:B------:R-:W-:Y:S01]  /*5ce0*/  IMAD.MOV R40, RZ, RZ, -R40 ;  /* 0x000000ffff287224 */ /* 0x000fe200078e0a28 */
[----:B------:R-:W-:Y:S02]  /*5cf0*/  ISETP.GT.U32.AND P4, PT, R2, R34, PT ;  /* 0x000000220200720c */ /* 0x000fe40003f84070 */
[C---:B------:R-:W-:Y:S01]  /*5d00*/  SEL R43, R31.reuse, R43, !P3 ;  /* 0x0000002b1f2b7207 */ /* 0x040fe20005800000 */
[----:B------:R-:W-:Y:S01]  /*5d10*/  IMAD.HI.U32 R39, R0, R37, RZ ;  /* 0x0000002500277227 */ /* 0x000fe200078e00ff */
[----:B------:R-:W-:-:S03]  /*5d20*/  SEL R47, R31, R47, !P3 ;  /* 0x0000002f1f2f7207 */ /* 0x000fc60005800000 */
[C---:B------:R-:W-:Y:S02]  /*5d30*/  IMAD R36, R2.reuse, R40, R36 ;  /* 0x0000002802247224 */ /* 0x040fe400078e0224 */
[----:B------:R-:W-:Y:S02]  /*5d40*/  IMAD R43, R43, UR7, RZ ;  /* 0x000000072b2b7c24 */ /* 0x000fe4000f8e02ff */
[----:B------:R-:W-:Y:S02]  /*5d50*/  IMAD.MOV R39, RZ, RZ, -R39 ;  /* 0x000000ffff277224 */ /* 0x000fe400078e0a27 */
[----:B------:R-:W-:Y:S01]  /*5d60*/  @!P2 IMAD.MOV R74, RZ, RZ, -R74 ;  /* 0x000000ffff4aa224 */ /* 0x000fe200078e0a4a */
[C---:B------:R-:W-:Y:S01]  /*5d70*/  ISETP.GT.U32.AND P2, PT, R2.reuse, R36, PT ;  /* 0x000000240200720c */ /* 0x040fe20003f44070 */
[----:B------:R-:W-:Y:S01]  /*5d80*/  IMAD R47, R47, UR7, RZ ;  /* 0x000000072f2f7c24 */ /* 0x000fe2000f8e02ff */
[----:B------:R-:W-:Y:S01]  /*5d90*/  SEL R46, R31, R46, !P3 ;  /* 0x0000002e1f2e7207 */ /* 0x000fe20005800000 */
[----:B------:R-:W-:Y:S01]  /*5da0*/  @!P6 IMAD.IADD R35, R35, 0x1, -R2 ;  /* 0x000000012323e824 */ /* 0x000fe200078e0a02 */
[----:B------:R-:W-:Y:S01]  /*5db0*/  LEA R150, P6, R43, R4, 0x1 ;  /* 0x000000042b967211 */ /* 0x000fe200078c08ff */
[----:B------:R-:W-:-:S02]  /*5dc0*/  IMAD R37, R2, R39, R37 ;  /* 0x0000002702257224 */ /* 0x000fc400078e0225 */
[----:B------:R-:W-:Y:S01]  /*5dd0*/  @!P4 IMAD.IADD R34, R34, 0x1, -R2 ;  /* 0x000000012222c824 */ /* 0x000fe200078e0a02 */
[----:B------:R-:W-:Y:S01]  /*5de0*/  LEA R152, P4, R47, R4, 0x1 ;  /* 0x000000042f987211 */ /* 0x000fe200078808ff */
[----:B------:R-:W-:Y:S01]  /*5df0*/  IMAD R46, R46, UR7, RZ ;  /* 0x000000072e2e7c24 */ /* 0x000fe2000f8e02ff */
[----:B------:R-:W-:Y:S02]  /*5e00*/  LEA.HI.X.SX32 R151, R43, R3, 0x1, P6 ;  /* 0x000000032b977211 */ /* 0x000fe400030f0eff */
[----:B------:R-:W-:Y:S02]  /*5e10*/  LOP3.LUT R42, R5, 0xc4, RZ, 0xfc, !PT ;  /* 0x000000c4052a7812 */ /* 0x000fe400078efcff */
[C---:B------:R-:W-:Y:S01]  /*5e20*/  ISETP.GT.U32.AND P6, PT, R2.reuse, R37, PT ;  /* 0x000000250200720c */ /* 0x040fe20003fc4070 */
[----:B------:R-:W-:Y:S01]  /*5e30*/  @!P5 IMAD.MOV R34, RZ, RZ, -R34 ;  /* 0x000000ffff22d224 */ /* 0x000fe200078e0a22 */
[----:B------:R-:W-:Y:S02]  /*5e40*/  LEA.HI.X.SX32 R153, R47, R3, 0x1, P4 ;  /* 0x000000032f997211 */ /* 0x000fe400020f0eff */
[----:B------:R-:W-:-:S02]  /*5e50*/  ISETP.GT.U32.AND P4, PT, R2, R35, PT ;  /* 0x000000230200720c */ /* 0x000fc40003f84070 */
[----:B------:R-:W-:Y:S01]  /*5e60*/  LEA R148, P5, R46, R4, 0x1 ;  /* 0x000000042e947211 */ /* 0x000fe200078a08ff */
[----:B------:R-:W-:Y:S01]  /*5e70*/  @!P2 IMAD.IADD R36, R36, 0x1, -R2 ;  /* 0x000000012424a824 */ /* 0x000fe200078e0a02 */
[----:B------:R-:W-:Y:S02]  /*5e80*/  IABS R40, R42 ;  /* 0x0000002a00287213 */ /* 0x000fe40000000000 */
[----:B------:R-:W-:Y:S02]  /*5e90*/  LOP3.LUT R51, R5, 0xcc, RZ, 0xfc, !PT ;  /* 0x000000cc05337812 */ /* 0x000fe400078efcff */
[----:B------:R-:W-:Y:S01]  /*5ea0*/  LEA.HI.X.SX32 R149, R46, R3, 0x1, P5 ;  /* 0x000000032e957211 */ /* 0x000fe200028f0eff */
[----:B------:R-:W-:Y:S01]  /*5eb0*/  IMAD.HI.U32 R47, R0, R40, RZ ;  /* 0x00000028002f7227 */ /* 0x000fe200078e00ff */
[----:B------:R-:W-:Y:S02]  /*5ec0*/  ISETP.GE.AND P5, PT, R45, RZ, PT ;  /* 0x000000ff2d00720c */ /* 0x000fe40003fa6270 */
[----:B------:R-:W-:-:S02]  /*5ed0*/  IABS R39, R51 ;  /* 0x0000003300277213 */ /* 0x000fc40000000000 */
[----:B------:R-:W-:Y:S01]  /*5ee0*/  ISETP.GT.U32.AND P2, PT, R2, R36, PT ;  /* 0x000000240200720c */ /* 0x000fe20003f44070 */
[----:B------:R-:W-:Y:S01]  /*5ef0*/  IMAD.MOV R47, RZ, RZ, -R47 ;  /* 0x000000ffff2f7224 */ /* 0x000fe200078e0a2f */
[----:B------:R-:W-:Y:S01]  /*5f00*/  LOP3.LUT R45, R5, 0xd4, RZ, 0xfc, !PT ;  /* 0x000000d4052d7812 */ /* 0x000fe200078efcff */
[----:B------:R-:W-:Y:S02]  /*5f10*/  @!P6 IMAD.IADD R37, R37, 0x1, -R2 ;  /* 0x000000012525e824 */ /* 0x000fe400078e0a02 */
[----:B------:R-:W-:Y:S01]  /*5f20*/  IMAD.HI.U32 R43, R0, R39, RZ ;  /* 0x00000027002b7227 */ /* 0x000fe200078e00ff */
[----:B------:R-:W-:-:S03]  /*5f30*/  LOP3.LUT R46, R5, 0xdc, RZ, 0xfc, !PT ;  /* 0x000000dc052e7812 */ /* 0x000fc600078efcff */
[----:B------:R-:W-:Y:S01]  /*5f40*/  @!P4 IMAD.IADD R35, R35, 0x1, -R2 ;  /* 0x000000012323c824 */ /* 0x000fe200078e0a02 */
[----:B------:R-:W-:Y:S01]  /*5f50*/  ISETP.GE.AND P4, PT, R38, RZ, PT ;  /* 0x000000ff2600720c */ /* 0x000fe20003f86270 */
[C---:B------:R-:W-:Y:S01]  /*5f60*/  IMAD R38, R2.reuse, R47, R40 ;  /* 0x0000002f02267224 */ /* 0x040fe200078e0228 */
[----:B------:R-:W-:Y:S01]  /*5f70*/  IABS R40, R45 ;  /* 0x0000002d00287213 */ /* 0x000fe20000000000 */
[----:B------:R-:W-:Y:S01]  /*5f80*/  IMAD.MOV R43, RZ, RZ, -R43 ;  /* 0x000000ffff2b7224 */ /* 0x000fe200078e0a2b */
[C---:B------:R-:W-:Y:S01]  /*5f90*/  ISETP.GT.U32.AND P6, PT, R2.reuse, R37, PT ;  /* 0x000000250200720c */ /* 0x040fe20003fc4070 */
[----:B------:R-:W-:Y:S01]  /*5fa0*/  @!P5 IMAD.MOV R35, RZ, RZ, -R35 ;  /* 0x000000ffff23d224 */ /* 0x000fe200078e0a23 */
[----:B------:R-:W-:Y:S01]  /*5fb0*/  IABS R47, R46 ;  /* 0x0000002e002f7213 */ /* 0x000fe20000000000 */
[----:B------:R-:W-:Y:S01]  /*5fc0*/  IMAD R39, R2, R43, R39 ;  /* 0x0000002b02277224 */ /* 0x000fe200078e0227 */
[----:B------:R-:W-:Y:S01]  /*5fd0*/  ISETP.GE.AND P5, PT, R41, RZ, PT ;  /* 0x000000ff2900720c */ /* 0x000fe20003fa6270 */
[----:B------:R-:W-:Y:S01]  /*5fe0*/  @!P2 IMAD.IADD R36, R36, 0x1, -R2 ;  /* 0x000000012424a824 */ /* 0x000fe200078e0a02 */
[----:B------:R-:W-:Y:S01]  /*5ff0*/  ISETP.GT.U32.AND P2, PT, R2, R38, PT ;  /* 0x000000260200720c */ /* 0x000fe20003f44070 */
[----:B------:R-:W-:-:S04]  /*6000*/  IMAD.HI.U32 R43, R0, R40, RZ ;  /* 0x00000028002b7227 */ /* 0x000fc800078e00ff */
[----:B------:R-:W-:Y:S02]  /*6010*/  IMAD.MOV.U32 R41, RZ, RZ, R47 ;  /* 0x000000ffff297224 */ /* 0x000fe400078e002f */
[----:B------:R-:W-:Y:S02]  /*6020*/  IMAD.MOV R47, RZ, RZ, -R43 ;  /* 0x000000ffff2f7224 */ /* 0x000fe400078e0a2b */
[----:B------:R-:W-:Y:S01]  /*6030*/  @!P4 IMAD.MOV R36, RZ, RZ, -R36 ;  /* 0x000000ffff24c224 */ /* 0x000fe200078e0a24 */
[C---:B------:R-:W-:Y:S01]  /*6040*/  ISETP.GT.U32.AND P4, PT, R2.reuse, R39, PT ;  /* 0x000000270200720c */ /* 0x040fe20003f84070 */
[----:B------:R-:W-:Y:S02]  /*6050*/  @!P6 IMAD.IADD R37, R37, 0x1, -R2 ;  /* 0x000000012525e824 */ /* 0x000fe400078e0a02 */
[----:B------:R-:W-:Y:S02]  /*6060*/  IMAD R40, R2, R47, R40 ;  /* 0x0000002f02287224 */ /* 0x000fe400078e0228 */
[----:B------:R-:W-:-:S02]  /*6070*/  @!P5 IMAD.MOV R37, RZ, RZ, -R37 ;  /* 0x000000ffff25d224 */ /* 0x000fc400078e0a25 */
[----:B------:R-:W-:Y:S01]  /*6080*/  @!P2 IMAD.IADD R38, R38, 0x1, -R2 ;  /* 0x000000012626a824 */ /* 0x000fe200078e0a02 */
[----:B------:R-:W-:Y:S01]  /*6090*/  ISETP.GT.U32.AND P5, PT, R2, R40, PT ;  /* 0x000000280200720c */ /* 0x000fe20003fa4070 */
[----:B------:R-:W-:-:S03]  /*60a0*/  IMAD.HI.U32 R43, R0, R41, RZ ;  /* 0x00000029002b7227 */ /* 0x000fc600078e00ff */
[----:B------:R-:W-:Y:S01]  /*60b0*/  ISETP.GT.U32.AND P2, PT, R2, R38, PT ;  /* 0x000000260200720c */ /* 0x000fe20003f44070 */
[--C-:B------:R-:W-:Y:S01]  /*60c0*/  @!P4 IMAD.IADD R39, R39, 0x1, -R2.reuse ;  /* 0x000000012727c824 */ /* 0x100fe200078e0a02 */
[C---:B------:R-:W-:Y:S01]  /*60d0*/  LOP3.LUT R54, R5.reuse, 0xe4, RZ, 0xfc, !PT ;  /* 0x000000e405367812 */ /* 0x040fe200078efcff */
[----:B------:R-:W-:Y:S01]  /*60e0*/  IMAD.MOV R43, RZ, RZ, -R43 ;  /* 0x000000ffff2b7224 */ /* 0x000fe200078e0a2b */
[----:B------:R-:W-:Y:S02]  /*60f0*/  ISETP.GE.AND P6, PT, R42, RZ, PT ;  /* 0x000000ff2a00720c */ /* 0x000fe40003fc6270 */
[----:B------:R-:W-:Y:S01]  /*6100*/  IABS R42, R54 ;  /* 0x00000036002a7213 */ /* 0x000fe20000000000 */
[C---:B------:R-:W-:Y:S01]  /*6110*/  IMAD R41, R2.reuse, R43, R41 ;  /* 0x0000002b02297224 */ /* 0x040fe200078e0229 */
[----:B------:R-:W-:Y:S01]  /*6120*/  ISETP.GT.U32.AND P4, PT, R2, R39, PT ;  /* 0x000000270200720c */ /* 0x000fe20003f84070 */
[----:B------:R-:W-:Y:S01]  /*6130*/  @!P5 IMAD.IADD R40, R40, 0x1, -R2 ;  /* 0x000000012828d824 */ /* 0x000fe200078e0a02 */
[----:B------:R-:W-:Y:S01]  /*6140*/  LOP3.LUT R48, R5, 0xec, RZ, 0xfc, !PT ;  /* 0x000000ec05307812 */ /* 0x000fe200078efcff */
[----:B------:R-:W-:-:S03]  /*6150*/  IMAD.HI.U32 R47, R0, R42, RZ ;  /* 0x0000002a002f7227 */ /* 0x000fc600078e00ff */
[----:B------:R-:W-:Y:S01]  /*6160*/  ISETP.GT.U32.AND P5, PT, R2, R40, PT ;  /* 0x000000280200720c */ /* 0x000fe20003fa4070 */
[----:B------:R-:W-:Y:S01]  /*6170*/  @!P2 IMAD.IADD R38, R38, 0x1, -R2 ;  /* 0x000000012626a824 */ /* 0x000fe200078e0a02 */
[----:B------:R-:W-:Y:S02]  /*6180*/  ISETP.GT.U32.AND P2, PT, R2, R41, PT ;  /* 0x000000290200720c */ /* 0x000fe40003f44070 */
[----:B------:R-:W-:Y:S01]  /*6190*/  IABS R43, R48 ;  /* 0x00000030002b7213 */ /* 0x000fe20000000000 */
[----:B------:R-:W-:Y:S02]  /*61a0*/  IMAD.MOV R47, RZ, RZ, -R47 ;  /* 0x000000ffff2f7224 */ /* 0x000fe400078e0a2f */
[----:B------:R-:W-:Y:S01]  /*61b0*/  @!P6 IMAD.MOV R38, RZ, RZ, -R38 ;  /* 0x000000ffff26e224 */ /* 0x000fe200078e0a26 */
[----:B------:R-:W-:Y:S01]  /*61c0*/  ISETP.GE.AND P6, PT, R51, RZ, PT ;  /* 0x000000ff3300720c */ /* 0x000fe20003fc6270 */
[----:B------:R-:W-:-:S04]  /*61d0*/  IMAD.HI.U32 R52, R0, R43, RZ ;  /* 0x0000002b00347227 */ /* 0x000fc800078e00ff */
[----:B------:R-:W-:Y:S01]  /*61e0*/  @!P4 IMAD.IADD R39, R39, 0x1, -R2 ;  /* 0x000000012727c824 */ /* 0x000fe200078e0a02 */
[----:B------:R-:W-:Y:S01]  /*61f0*/  ISETP.GE.AND P4, PT, R45, RZ, PT ;  /* 0x000000ff2d00720c */ /* 0x000fe20003f86270 */
[----:B------:R-:W-:Y:S02]  /*6200*/  IMAD R42, R2, R47, R42 ;  /* 0x0000002f022a7224 */ /* 0x000fe400078e022a */
[----:B------:R-:W-:Y:S02]  /*6210*/  IMAD.MOV R45, RZ, RZ, -R52 ;  /* 0x000000ffff2d7224 */ /* 0x000fe400078e0a34 */
[--C-:B------:R-:W-:Y:S01]  /*6220*/  @!P5 IMAD.IADD R40, R40, 0x1, -R2.reuse ;  /* 0x000000012828d824 */ /* 0x100fe200078e0a02 */
[C---:B------:R-:W-:Y:S01]  /*6230*/  ISETP.GT.U32.AND P5, PT, R2.reuse, R42, PT ;  /* 0x0000002a0200720c */ /* 0x040fe20003fa4070 */
[----:B------:R-:W-:Y:S01]  /*6240*/  @!P2 IMAD.IADD R41, R41, 0x1, -R2 ;  /* 0x000000012929a824 */ /* 0x000fe200078e0a02 */
[----:B------:R-:W-:Y:S01]  /*6250*/  LOP3.LUT R52, R5, 0xf4, RZ, 0xfc, !PT ;  /* 0x000000f405347812 */ /* 0x000fe200078efcff */
[----:B------:R-:W-:Y:S01]  /*6260*/  IMAD R43, R2, R45, R43 ;  /* 0x0000002d022b7224 */ /* 0x000fe200078e022b */
[----:B------:R-:W-:Y:S01]  /*6270*/  SEL R44, R31, R44, !P3 ;  /* 0x0000002c1f2c7207 */ /* 0x000fe20005800000 */
[----:B------:R-:W-:Y:S01]  /*6280*/  @!P6 IMAD.MOV R39, RZ, RZ, -R39 ;  /* 0x000000ffff27e224 */ /* 0x000fe200078e0a27 */
[----:B------:R-:W-:-:S02]  /*6290*/  IABS R47, R52 ;  /* 0x00000034002f7213 */ /* 0x000fc40000000000 */
[C---:B------:R-:W-:Y:S02]  /*62a0*/  ISETP.GT.U32.AND P2, PT, R2.reuse, R41, PT ;  /* 0x000000290200720c */ /* 0x040fe40003f44070 */
[----:B------:R-:W-:Y:S01]  /*62b0*/  ISETP.GT.U32.AND P6, PT, R2, R43, PT ;  /* 0x0000002b0200720c */ /* 0x000fe20003fc4070 */
[----:B------:R-:W-:Y:S01]  /*62c0*/  @!P4 IMAD.MOV R40, RZ, RZ, -R40 ;  /* 0x000000ffff28c224 */ /* 0x000fe200078e0a28 */
[----:B------:R-:W-:Y:S01]  /*62d0*/  ISETP.GE.AND P4, PT, R46, RZ, PT ;  /* 0x000000ff2e00720c */ /* 0x000fe20003f86270 */
[----:B------:R-:W-:Y:S02]  /*62e0*/  IMAD R44, R44, UR7, RZ ;  /* 0x000000072c2c7c24 */ /* 0x000fe4000f8e02ff */
[----:B------:R-:W-:Y:S01]  /*62f0*/  IMAD.HI.U32 R51, R0, R47, RZ ;  /* 0x0000002f00337227 */ /* 0x000fe200078e00ff */
[----:B------:R-:W-:-:S03]  /*6300*/  LOP3.LUT R53, R5, 0xfc, RZ, 0xfc, !PT ;  /* 0x000000fc05357812 */ /* 0x000fc600078efcff */
[--C-:B------:R-:W-:Y:S01]  /*6310*/  @!P5 IMAD.IADD R42, R42, 0x1, -R2.reuse ;  /* 0x000000012a2ad824 */ /* 0x100fe200078e0a02 */
[C---:B------:R-:W-:Y:S01]  /*6320*/  LEA R146, P5, R44.reuse, R4, 0x1 ;  /* 0x000000042c927211 */ /* 0x040fe200078a08ff */
[----:B------:R-:W-:Y:S01]  /*6330*/  IMAD.MOV R51, RZ, RZ, -R51 ;  /* 0x000000ffff337224 */ /* 0x000fe200078e0a33 */
[----:B------:R-:W-:Y:S01]  /*6340*/  IABS R45, R53 ;  /* 0x00000035002d7213 */ /* 0x000fe20000000000 */
[--C-:B------:R-:W-:Y:S01]  /*6350*/  @!P2 IMAD.IADD R41, R41, 0x1, -R2.reuse ;  /* 0x000000012929a824 */ /* 0x100fe200078e0a02 */
[----:B------:R-:W-:Y:S01]  /*6360*/  LEA.HI.X.SX32 R147, R44, R3, 0x1, P5 ;  /* 0x000000032c937211 */ /* 0x000fe200028f0eff */
[C---:B------:R-:W-:Y:S01]  /*6370*/  IMAD R44, R2.reuse, R51, R47 ;  /* 0x00000033022c7224 */ /* 0x040fe200078e022f */
[----:B------:R-:W-:Y:S01]  /*6380*/  ISETP.GT.U32.AND P5, PT, R2, R42, PT ;  /* 0x0000002a0200720c */ /* 0x000fe20003fa4070 */
[----:B------:R-:W-:Y:S02]  /*6390*/  @!P6 IMAD.IADD R43, R43, 0x1, -R2 ;  /* 0x000000012b2be824 */ /* 0x000fe400078e0a02 */
[----:B------:R-:W-:-:S04]  /*63a0*/  IMAD.HI.U32 R46, R0, R45, RZ ;  /* 0x0000002d002e7227 */ /* 0x000fc800078e00ff */
[----:B------:R-:W-:Y:S01]  /*63b0*/  @!P4 IMAD.MOV R41, RZ, RZ, -R41 ;  /* 0x000000ffff29c224 */ /* 0x000fe200078e0a29 */
[C---:B------:R-:W-:Y:S01]  /*63c0*/  ISETP.GT.U32.AND P4, PT, R2.reuse, R44, PT ;  /* 0x0000002c0200720c */ /* 0x040fe20003f84070 */
[----:B------:R-:W-:Y:S01]  /*63d0*/  IMAD.MOV R46, RZ, RZ, -R46 ;  /* 0x000000ffff2e7224 */ /* 0x000fe200078e0a2e */
[C---:B------:R-:W-:Y:S02]  /*63e0*/  ISETP.GT.U32.AND P6, PT, R2.reuse, R43, PT ;  /* 0x0000002b0200720c */ /* 0x040fe40003fc4070 */
[----:B------:R-:W-:Y:S01]  /*63f0*/  SEL R55, R31, R55, !P3 ;  /* 0x000000371f377207 */ /* 0x000fe20005800000 */
[----:B------:R-:W-:Y:S01]  /*6400*/  IMAD R45, R2, R46, R45 ;  /* 0x0000002e022d7224 */ /* 0x000fe200078e022d */
[C---:B------:R-:W-:Y:S02]  /*6410*/  LOP3.LUT R51, R5.reuse, 0x104, RZ, 0xfc, !PT ;  /* 0x0000010405337812 */ /* 0x040fe400078efcff */
[----:B------:R-:W-:Y:S01]  /*6420*/  LOP3.LUT R57, R5, 0x10c, RZ, 0xfc, !PT ;  /* 0x0000010c05397812 */ /* 0x000fe200078efcff */
[----:B------:R-:W-:Y:S01]  /*6430*/  IMAD R55, R55, UR7, RZ ;  /* 0x0000000737377c24 */ /* 0x000fe2000f8e02ff */
[----:B------:R-:W-:Y:S01]  /*6440*/  IABS R46, R51 ;  /* 0x00000033002e7213 */ /* 0x000fe20000000000 */
[----:B------:R-:W-:Y:S01]  /*6450*/  @!P5 IMAD.IADD R42, R42, 0x1, -R2 ;  /* 0x000000012a2ad824 */ /* 0x000fe200078e0a02 */
[----:B------:R-:W-:-:S02]  /*6460*/  IABS R47, R57 ;  /* 0x00000039002f7213 */ /* 0x000fc40000000000 */
[----:B------:R-:W-:Y:S01]  /*6470*/  ISETP.GT.U32.AND P5, PT, R2, R45, PT ;  /* 0x0000002d0200720c */ /* 0x000fe20003fa4070 */
[--C-:B------:R-:W-:Y:S01]  /*6480*/  @!P4 IMAD.IADD R44, R44, 0x1, -R2.reuse ;  /* 0x000000012c2cc824 */ /* 0x100fe200078e0a02 */
[----:B------:R-:W-:Y:S01]  /*6490*/  ISETP.GE.AND P2, PT, R54, RZ, PT ;  /* 0x000000ff3600720c */ /* 0x000fe20003f46270 */
[----:B------:R-:W-:Y:S01]  /*64a0*/  @!P6 IMAD.IADD R43, R43, 0x1, -R2 ;  /* 0x000000012b2be824 */ /* 0x000fe200078e0a02 */
[----:B------:R-:W-:Y:S01]  /*64b0*/  LEA R144, P4, R55, R4, 0x1 ;  /* 0x0000000437907211 */ /* 0x000fe200078808ff */
[----:B------:R-:W-:Y:S01]  /*64c0*/  IMAD.HI.U32 R59, R0, R46, RZ ;  /* 0x0000002e003b7227 */ /* 0x000fe200078e00ff */
[----:B------:R-:W-:-:S03]  /*64d0*/  ISETP.GE.AND P6, PT, R48, RZ, PT ;  /* 0x000000ff3000720c */ /* 0x000fc60003fc6270 */
[----:B------:R-:W-:Y:S01]  /*64e0*/  IMAD.HI.U32 R56, R0, R47, RZ ;  /* 0x0000002f00387227 */ /* 0x000fe200078e00ff */
[----:B------:R-:W-:Y:S02]  /*64f0*/  LEA.HI.X.SX32 R145, R55, R3, 0x1, P4 ;  /* 0x0000000337917211 */ /* 0x000fe400020f0eff */
[C---:B------:R-:W-:Y:S01]  /*6500*/  ISETP.GT.U32.AND P4, PT, R2.reuse, R44, PT ;  /* 0x0000002c0200720c */ /* 0x040fe20003f84070 */
[----:B------:R-:W-:Y:S02]  /*6510*/  IMAD.MOV R59, RZ, RZ, -R59 ;  /* 0x000000ffff3b7224 */ /* 0x000fe400078e0a3b */
[----:B------:R-:W-:Y:S02]  /*6520*/  IMAD.MOV R56, RZ, RZ, -R56 ;  /* 0x000000ffff387224 */ /* 0x000fe400078e0a38 */
[----:B------:R-:W-:Y:S01]  /*6530*/  IMAD R46, R2, R59, R46 ;  /* 0x0000003b022e7224 */ /* 0x000fe200078e022e */
[----:B------:R-:W-:Y:S01]  /*6540*/  LOP3.LUT R54, R5, 0x114, RZ, 0xfc, !PT ;  /* 0x0000011405367812 */ /* 0x000fe200078efcff */
[----:B------:R-:W-:-:S02]  /*6550*/  @!P5 IMAD.IADD R45, R45, 0x1, -R2 ;  /* 0x000000012d2dd824 */ /* 0x000fc400078e0a02 */
[C---:B------:R-:W-:Y:S02]  /*6560*/  IMAD R47, R2.reuse, R56, R47 ;  /* 0x00000038022f7224 */ /* 0x040fe400078e022f */
[----:B------:R-:W-:Y:S01]  /*6570*/  @!P2 IMAD.MOV R42, RZ, RZ, -R42 ;  /* 0x000000ffff2aa224 */ /* 0x000fe200078e0a2a */
[C---:B------:R-:W-:Y:S01]  /*6580*/  ISETP.GT.U32.AND P2, PT, R2.reuse, R46, PT ;  /* 0x0000002e0200720c */ /* 0x040fe20003f44070 */
[----:B------:R-:W-:Y:S01]  /*6590*/  @!P6 IMAD.MOV R43, RZ, RZ, -R43 ;  /* 0x000000ffff2be224 */ /* 0x000fe200078e0a2b */
[----:B------:R-:W-:Y:S02]  /*65a0*/  IABS R48, R54 ;  /* 0x0000003600307213 */ /* 0x000fe40000000000 */
[C---:B------:R-:W-:Y:S02]  /*65b0*/  ISETP.GT.U32.AND P5, PT, R2.reuse, R45, PT ;  /* 0x0000002d0200720c */ /* 0x040fe40003fa4070 */
[----:B------:R-:W-:Y:S01]  /*65c0*/  ISETP.GT.U32.AND P6, PT, R2, R47, PT ;  /* 0x0000002f0200720c */ /* 0x000fe20003fc4070 */
[----:B------:R-:W-:Y:S01]  /*65d0*/  @!P4 IMAD.IADD R44, R44, 0x1, -R2 ;  /* 0x000000012c2cc824 */ /* 0x000fe200078e0a02 */
[----:B------:R-:W-:Y:S01]  /*65e0*/  SEL R56, R31, R50, !P3 ;  /* 0x000000321f387207 */ /* 0x000fe20005800000 */
[----:B------:R-:W-:Y:S01]  /*65f0*/  IMAD.HI.U32 R55, R0, R48, RZ ;  /* 0x0000003000377227 */ /* 0x000fe200078e00ff */
[----:B------:R-:W-:-:S03]  /*6600*/  ISETP.GE.AND P4, PT, R52, RZ, PT ;  /* 0x000000ff3400720c */ /* 0x000fc60003f86270 */
[----:B------:R-:W-:Y:S02]  /*6610*/  IMAD R56, R56, UR7, RZ ;  /* 0x0000000738387c24 */ /* 0x000fe4000f8e02ff */
[----:B------:R-:W-:Y:S02]  /*6620*/  IMAD.MOV R55, RZ, RZ, -R55 ;  /* 0x000000ffff377224 */ /* 0x000fe400078e0a37 */
[--C-:B------:R-:W-:Y:S01]  /*6630*/  @!P2 IMAD.IADD R46, R46, 0x1, -R2.reuse ;  /* 0x000000012e2ea824 */ /* 0x100fe200078e0a02 */
[----:B------:R-:W-:Y:S01]  /*6640*/  LEA R142, P2, R56, R4, 0x1 ;  /* 0x00000004388e7211 */ /* 0x000fe200078408ff */
[----:B------:R-:W-:Y:S01]  /*6650*/  @!P5 IMAD.IADD R45, R45, 0x1, -R2 ;  /* 0x000000012d2dd824 */ /* 0x000fe200078e0a02 */
[----:B------:R-:W-:Y:S01]  /*6660*/  ISETP.GE.AND P5, PT, R53, RZ, PT ;  /* 0x000000ff3500720c */ /* 0x000fe20003fa6270 */
[----:B------:R-:W-:Y:S02]  /*6670*/  IMAD R48, R2, R55, R48 ;  /* 0x0000003702307224 */ /* 0x000fe400078e0230 */
[----:B------:R-:W-:Y:S01]  /*6680*/  @!P6 IMAD.IADD R47, R47, 0x1, -R2 ;  /* 0x000000012f2fe824 */ /* 0x000fe200078e0a02 */
[----:B------:R-:W-:Y:S01]  /*6690*/  LEA.HI.X.SX32 R143, R56, R3, 0x1, P2 ;  /* 0x00000003388f7211 */ /* 0x000fe200010f0eff */
[----:B------:R-:W-:Y:S01]  /*66a0*/  @!P4 IMAD.MOV R44, RZ, RZ, -R44 ;  /* 0x000000ffff2cc224 */ /* 0x000fe200078e0a2c */
[----:B------:R-:W-:-:S02]  /*66b0*/  ISETP.GT.U32.AND P6, PT, R2, R46, PT ;  /* 0x0000002e0200720c */ /* 0x000fc40003fc4070 */
[C---:B------:R-:W-:Y:S02]  /*66c0*/  ISETP.GT.U32.AND P2, PT, R2.reuse, R47, PT ;  /* 0x0000002f0200720c */ /* 0x040fe40003f44070 */
[----:B------:R-:W-:Y:S02]  /*66d0*/  ISETP.GT.U32.AND P4, PT, R2, R48, PT ;  /* 0x000000300200720c */ /* 0x000fe40003f84070 */
[----:B------:R-:W-:Y:S02]  /*66e0*/  LOP3.LUT R53, R5, 0x11c, RZ, 0xfc, !PT ;  /* 0x0000011c05357812 */ /* 0x000fe400078efcff */
[----:B------:R-:W-:Y:S02]  /*66f0*/  SEL R49, R31, R49, !P3 ;  /* 0x000000311f317207 */ /* 0x000fe40005800000 */
[----:B------:R-:W-:Y:S02]  /*6700*/  LOP3.LUT R55, R5, 0x124, RZ, 0xfc, !PT ;  /* 0x0000012405377812 */ /* 0x000fe400078efcff */
[----:B------:R-:W-:Y:S01]  /*6710*/  IABS R52, R53 ;  /* 0x0000003500347213 */ /* 0x000fe20000000000 */
[----:B------:R-:W-:Y:S01]  /*6720*/  @!P5 IMAD.MOV R45, RZ, RZ, -R45 ;  /* 0x000000ffff2dd224 */ /* 0x000fe200078e0a2d */
[----:B------:R-:W-:Y:S01]  /*6730*/  IABS R50, R55 ;  /* 0x0000003700327213 */ /* 0x000fe20000000000 */
[----:B------:R-:W-:Y:S01]  /*6740*/  IMAD R49, R49, UR7, RZ ;  /* 0x0000000731317c24 */ /* 0x000fe2000f8e02ff */
[----:B------:R-:W-:Y:S01]  /*6750*/  ISETP.GE.AND P5, PT, R51, RZ, PT ;  /* 0x000000ff3300720c */ /* 0x000fe20003fa6270 */
[----:B------:R-:W-:-:S04]  /*6760*/  IMAD.HI.U32 R56, R0, R52, RZ ;  /* 0x0000003400387227 */ /* 0x000fc800078e00ff */
[--C-:B------:R-:W-:Y:S01]  /*6770*/  @!P6 IMAD.IADD R46, R46, 0x1, -R2.reuse ;  /* 0x000000012e2ee824 */ /* 0x100fe200078e0a02 */
[----:B------:R-:W-:Y:S01]  /*6780*/  ISETP.GE.AND P6, PT, R57, RZ, PT ;  /* 0x000000ff3900720c */ /* 0x000fe20003fc6270 */
[--C-:B------:R-:W-:Y:S01]  /*6790*/  @!P2 IMAD.IADD R47, R47, 0x1, -R2.reuse ;  /* 0x000000012f2fa824 */ /* 0x100fe200078e0a02 */
[C---:B------:R-:W-:Y:S01]  /*67a0*/  LEA R140, P2, R49.reuse, R4, 0x1 ;  /* 0x00000004318c7211 */ /* 0x040fe200078408ff */
[----:B------:R-:W-:Y:S02]  /*67b0*/  @!P4 IMAD.IADD R48, R48, 0x1, -R2 ;  /* 0x000000013030c824 */ /* 0x000fe400078e0a02 */
[----:B------:R-:W-:Y:S01]  /*67c0*/  IMAD.HI.U32 R51, R0, R50, RZ ;  /* 0x0000003200337227 */ /* 0x000fe200078e00ff */
[----:B------:R-:W-:-:S03]  /*67d0*/  LEA.HI.X.SX32 R141, R49, R3, 0x1, P2 ;  /* 0x00000003318d7211 */ /* 0x000fc600010f0eff */
[----:B------:R-:W-:Y:S01]  /*67e0*/  IMAD.MOV R56, RZ, RZ, -R56 ;  /* 0x000000ffff387224 */ /* 0x000fe200078e0a38 */
[C---:B------:R-:W-:Y:S01]  /*67f0*/  ISETP.GT.U32.AND P4, PT, R2.reuse, R48, PT ;  /* 0x000000300200720c */ /* 0x040fe20003f84070 */
[----:B------:R-:W-:Y:S02]  /*6800*/  IMAD.MOV R51, RZ, RZ, -R51 ;  /* 0x000000ffff337224 */ /* 0x000fe400078e0a33 */
[C---:B------:R-:W-:Y:S01]  /*6810*/  IMAD R49, R2.reuse, R56, R52 ;  /* 0x0000003802317224 */ /* 0x040fe200078e0234 */
[----:B------:R-:W-:Y:S01]  /*6820*/  LOP3.LUT R59, R5, 0x12c, RZ, 0xfc, !PT ;  /* 0x0000012c053b7812 */ /* 0x000fe200078efcff */
[C---:B------:R-:W-:Y:S02]  /*6830*/  IMAD R50, R2.reuse, R51, R50 ;  /* 0x0000003302327224 */ /* 0x040fe400078e0232 */
[----:B------:R-:W-:Y:S01]  /*6840*/  @!P5 IMAD.MOV R46, RZ, RZ, -R46 ;  /* 0x000000ffff2ed224 */ /* 0x000fe200078e0a2e */
[----:B------:R-:W-:Y:S01]  /*6850*/  ISETP.GT.U32.AND P5, PT, R2, R49, PT ;  /* 0x000000310200720c */ /* 0x000fe20003fa4070 */
[----:B------:R-:W-:Y:S01]  /*6860*/  @!P6 IMAD.MOV R47, RZ, RZ, -R47 ;  /* 0x000000ffff2fe224 */ /* 0x000fe200078e0a2f */
[----:B------:R-:W-:-:S02]  /*6870*/  IABS R51, R59 ;  /* 0x0000003b00337213 */ /* 0x000fc40000000000 */
[----:B------:R-:W-:Y:S01]  /*6880*/  ISETP.GT.U32.AND P6, PT, R2, R50, PT ;  /* 0x000000320200720c */ /* 0x000fe20003fc4070 */
[--C-:B------:R-:W-:Y:S01]  /*6890*/  @!P4 IMAD.IADD R48, R48, 0x1, -R2.reuse ;  /* 0x000000013030c824 */ /* 0x100fe200078e0a02 */
[----:B------:R-:W-:Y:S02]  /*68a0*/  ISETP.GE.AND P2, PT, R54, RZ, PT ;  /* 0x000000ff3600720c */ /* 0x000fe40003f46270 */
[----:B------:R-:W-:Y:S01]  /*68b0*/  ISETP.GE.AND P4, PT, R53, RZ, PT ;  /* 0x000000ff3500720c */ /* 0x000fe20003f86270 */
[----:B------:R-:W-:Y:S01]  /*68c0*/  IMAD.HI.U32 R53, R0, R51, RZ ;  /* 0x0000003300357227 */ /* 0x000fe200078e00ff */
[----:B------:R-:W-:Y:S02]  /*68d0*/  LOP3.LUT R54, R5, 0x134, RZ, 0xfc, !PT ;  /* 0x0000013405367812 */ /* 0x000fe400078efcff */
[----:B------:R-:W-:Y:S01]  /*68e0*/  SEL R61, R31, R61, !P3 ;  /* 0x0000003d1f3d7207 */ /* 0x000fe20005800000 */
[----:B------:R-:W-:Y:S01]  /*68f0*/  @!P5 IMAD.IADD R49, R49, 0x1, -R2 ;  /* 0x000000013131d824 */ /* 0x000fe200078e0a02 */
[----:B------:R-:W-:Y:S01]  /*6900*/  IABS R52, R54 ;  /* 0x0000003600347213 */ /* 0x000fe20000000000 */
[----:B------:R-:W-:Y:S01]  /*6910*/  IMAD.MOV R53, RZ, RZ, -R53 ;  /* 0x000000ffff357224 */ /* 0x000fe200078e0a35 */
[----:B------:R-:W-:Y:S01]  /*6920*/  LOP3.LUT R56, R5, 0x13c, RZ, 0xfc, !PT ;  /* 0x0000013c05387812 */ /* 0x000fe200078efcff */
[----:B------:R-:W-:-:S02]  /*6930*/  IMAD R61, R61, UR7, RZ ;  /* 0x000000073d3d7c24 */ /* 0x000fc4000f8e02ff */
[----:B------:R-:W-:Y:S01]  /*6940*/  @!P6 IMAD.IADD R50, R50, 0x1, -R2 ;  /* 0x000000013232e824 */ /* 0x000fe200078e0a02 */
[C---:B------:R-:W-:Y:S01]  /*6950*/  ISETP.GT.U32.AND P6, PT, R2.reuse, R49, PT ;  /* 0x000000310200720c */ /* 0x040fe20003fc4070 */
[----:B------:R-:W-:Y:S01]  /*6960*/  IMAD R51, R2, R53, R51 ;  /* 0x0000003502337224 */ /* 0x000fe200078e0233 */
[----:B------:R-:W-:Y:S01]  /*6970*/  IABS R60, R56 ;  /* 0x00000038003c7213 */ /* 0x000fe20000000000 */
[----:B------:R-:W-:Y:S01]  /*6980*/  IMAD.HI.U32 R57, R0, R52, RZ ;  /* 0x0000003400397227 */ /* 0x000fe200078e00ff */
[----:B------:R-:W-:-:S03]  /*6990*/  LEA R138, P5, R61, R4, 0x1 ;  /* 0x000000043d8a7211 */ /* 0x000fc600078a08ff */
[----:B------:R-:W-:Y:S01]  /*69a0*/  @!P2 IMAD.MOV R48, RZ, RZ, -R48 ;  /* 0x000000ffff30a224 */ /* 0x000fe200078e0a30 */
[C---:B------:R-:W-:Y:S01]  /*69b0*/  ISETP.GT.U32.AND P2, PT, R2.reuse, R51, PT ;  /* 0x000000330200720c */ /* 0x040fe20003f44070 */
[----:B------:R-:W-:Y:S01]  /*69c0*/  IMAD.MOV R57, RZ, RZ, -R57 ;  /* 0x000000ffff397224 */ /* 0x000fe200078e0a39 */
[----:B------:R-:W-:Y:S01]  /*69d0*/  LEA.HI.X.SX32 R139, R61, R3, 0x1, P5 ;  /* 0x000000033d8b7211 */ /* 0x000fe200028f0eff */
[----:B------:R-:W-:Y:S01]  /*69e0*/  IMAD.MOV.U32 R53, RZ, RZ, R60 ;  /* 0x000000ffff357224 */ /* 0x000fe200078e003c */
[C---:B------:R-:W-:Y:S01]  /*69f0*/  ISETP.GT.U32.AND P5, PT, R2.reuse, R50, PT ;  /* 0x000000320200720c */ /* 0x040fe20003fa4070 */
[----:B------:R-:W-:Y:S02]  /*6a00*/  IMAD R52, R2, R57, R52 ;  /* 0x0000003902347224 */ /* 0x000fe400078e0234 */
[----:B------:R-:W-:-:S04]  /*6a10*/  IMAD.HI.U32 R61, R0, R53, RZ ;  /* 0x00000035003d7227 */ /* 0x000fc800078e00ff */
[--C-:B------:R-:W-:Y:S01]  /*6a20*/  @!P6 IMAD.IADD R49, R49, 0x1, -R2.reuse ;  /* 0x000000013131e824 */ /* 0x100fe200078e0a02 */
[C---:B------:R-:W-:Y:S01]  /*6a30*/  ISETP.GT.U32.AND P6, PT, R2.reuse, R52, PT ;  /* 0x000000340200720c */ /* 0x040fe20003fc4070 */
[----:B------:R-:W-:Y:S02]  /*6a40*/  IMAD.MOV R64, RZ, RZ, -R61 ;  /* 0x000000ffff407224 */ /* 0x000fe400078e0a3d */
[--C-:B------:R-:W-:Y:S02]  /*6a50*/  @!P2 IMAD.IADD R51, R51, 0x1, -R2.reuse ;  /* 0x000000013333a824 */ /* 0x100fe400078e0a02 */
[----:B------:R-:W-:Y:S01]  /*6a60*/  IMAD R53, R2, R64, R53 ;  /* 0x0000004002357224 */ /* 0x000fe200078e0235 */
[----:B------:R-:W-:Y:S01]  /*6a70*/  LOP3.LUT R57, R5, 0x144, RZ, 0xfc, !PT ;  /* 0x0000014405397812 */ /* 0x000fe200078efcff */
[----:B------:R-:W-:Y:S01]  /*6a80*/  @!P5 IMAD.IADD R50, R50, 0x1, -R2 ;  /* 0x000000013232d824 */ /* 0x000fe200078e0a02 */
[----:B------:R-:W-:Y:S01]  /*6a90*/  ISETP.GE.AND P5, PT, R55, RZ, PT ;  /* 0x000000ff3700720c */ /* 0x000fe20003fa6270 */
[----:B------:R-:W-:Y:S01]  /*6aa0*/  @!P4 IMAD.MOV R49, RZ, RZ, -R49 ;  /* 0x000000ffff31c224 */ /* 0x000fe200078e0a31 */
[----:B------:R-:W-:-:S02]  /*6ab0*/  ISETP.GT.U32.AND P2, PT, R2, R51, PT ;  /* 0x000000330200720c */ /* 0x000fc40003f44070 */
[----:B------:R-:W-:Y:S02]  /*6ac0*/  ISETP.GT.U32.AND P4, PT, R2, R53, PT ;  /* 0x000000350200720c */ /* 0x000fe40003f84070 */
[----:B------:R-:W-:Y:S01]  /*6ad0*/  IABS R62, R57 ;  /* 0x00000039003e7213 */ /* 0x000fe20000000000 */
[----:B------:R-:W-:Y:S01]  /*6ae0*/  @!P6 IMAD.IADD R52, R52, 0x1, -R2 ;  /* 0x000000013434e824 */ /* 0x000fe200078e0a02 */
[C---:B------:R-:W-:Y:S02]  /*6af0*/  LOP3.LUT R60, R5.reuse, 0x14c, RZ, 0xfc, !PT ;  /* 0x0000014c053c7812 */ /* 0x040fe400078efcff */
[----:B------:R-:W-:Y:S01]  /*6b00*/  LOP3.LUT R63, R5, 0x154, RZ, 0xfc, !PT ;  /* 0x00000154053f7812 */ /* 0x000fe200078efcff */
[----:B------:R-:W-:Y:S01]  /*6b10*/  IMAD.MOV.U32 R61, RZ, RZ, R62 ;  /* 0x000000ffff3d7224 */ /* 0x000fe200078e003e */
[----:B------:R-:W-:Y:S02]  /*6b20*/  IABS R55, R60 ;  /* 0x0000003c00377213 */ /* 0x000fe40000000000 */
[----:B------:R-:W-:Y:S01]  /*6b30*/  ISETP.GT.U32.AND P6, PT, R2, R52, PT ;  /* 0x000000340200720c */ /* 0x000fe20003fc4070 */
[----:B------:R-:W-:Y:S01]  /*6b40*/  IMAD.HI.U32 R62, R0, R61, RZ ;  /* 0x0000003d003e7227 */ /* 0x000fe200078e00ff */
[----:B------:R-:W-:-:S03]  /*6b50*/  IABS R65, R63 ;  /* 0x0000003f00417213 */ /* 0x000fc60000000000 */
[----:B------:R-:W-:Y:S01]  /*6b60*/  @!P5 IMAD.MOV R50, RZ, RZ, -R50 ;  /* 0x000000ffff32d224 */ /* 0x000fe200078e0a32 */
[----:B------:R-:W-:Y:S01]  /*6b70*/  ISETP.GE.AND P5, PT, R59, RZ, PT ;  /* 0x000000ff3b00720c */ /* 0x000fe20003fa6270 */
[----:B------:R-:W-:Y:S01]  /*6b80*/  @!P2 IMAD.IADD R51, R51, 0x1, -R2 ;  /* 0x000000013333a824 */ /* 0x000fe200078e0a02 */
[----:B------:R-:W-:Y:S01]  /*6b90*/  ISETP.GE.AND P2, PT, R54, RZ, PT ;  /* 0x000000ff3600720c */ /* 0x000fe20003f46270 */
[----:B------:R-:W-:-:S04]  /*6ba0*/  IMAD.HI.U32 R64, R0, R55, RZ ;  /* 0x0000003700407227 */ /* 0x000fc800078e00ff */
[----:B------:R-:W-:Y:S02]  /*6bb0*/  @!P4 IMAD.IADD R53, R53, 0x1, -R2 ;  /* 0x000000013535c824 */ /* 0x000fe400078e0a02 */
[----:B------:R-:W-:Y:S02]  /*6bc0*/  IMAD.MOV R62, RZ, RZ, -R62 ;  /* 0x000000ffff3e7224 */ /* 0x000fe400078e0a3e */
[----:B------:R-:W-:Y:S01]  /*6bd0*/  IMAD.MOV.U32 R59, RZ, RZ, R65 ;  /* 0x000000ffff3b7224 */ /* 0x000fe200078e0041 */
[C---:B------:R-:W-:Y:S01]  /*6be0*/  ISETP.GT.U32.AND P4, PT, R2.reuse, R53, PT ;  /* 0x000000350200720c */ /* 0x040fe20003f84070 */
[----:B------:R-:W-:Y:S02]  /*6bf0*/  IMAD.MOV R64, RZ, RZ, -R64 ;  /* 0x000000ffff407224 */ /* 0x000fe400078e0a40 */
[----:B------:R-:W-:Y:S02]  /*6c00*/  IMAD R54, R2, R62, R61 ;  /* 0x0000003e02367224 */ /* 0x000fe400078e023d */
[----:B------:R-:W-:-:S04]  /*6c10*/  IMAD.HI.U32 R61, R0, R59, RZ ;  /* 0x0000003b003d7227 */ /* 0x000fc800078e00ff */
[----:B------:R-:W-:Y:S02]  /*6c20*/  IMAD R55, R2, R64, R55 ;  /* 0x0000004002377224 */ /* 0x000fe400078e0237 */
[----:B------:R-:W-:Y:S02]  /*6c30*/  @!P6 IMAD.IADD R52, R52, 0x1, -R2 ;  /* 0x000000013434e824 */ /* 0x000fe400078e0a02 */
[----:B------:R-:W-:Y:S02]  /*6c40*/  IMAD.MOV R61, RZ, RZ, -R61 ;  /* 0x000000ffff3d7224 */ /* 0x000fe400078e0a3d */
[----:B------:R-:W-:Y:S01]  /*6c50*/  @!P5 IMAD.MOV R51, RZ, RZ, -R51 ;  /* 0x000000ffff33d224 */ /* 0x000fe200078e0a33 */
[----:B------:R-:W-:Y:S01]  /*6c60*/  ISETP.GT.U32.AND P5, PT, R2, R55, PT ;  /* 0x000000370200720c */ /* 0x000fe20003fa4070 */
[----:B------:R-:W-:Y:S01]  /*6c70*/  @!P2 IMAD.MOV R52, RZ, RZ, -R52 ;  /* 0x000000ffff34a224 */ /* 0x000fe200078e0a34 */
[----:B------:R-:W-:Y:S01]  /*6c80*/  ISETP.GE.AND P2, PT, R56, RZ, PT ;  /* 0x000000ff3800720c */ /* 0x000fe20003f46270 */
[C---:B------:R-:W-:Y:S01]  /*6c90*/  IMAD R56, R2.reuse, R61, R59 ;  /* 0x0000003d02387224 */ /* 0x040fe200078e023b */
[----:B------:R-:W-:Y:S01]  /*6ca0*/  ISETP.GT.U32.AND P6, PT, R2, R54, PT ;  /* 0x000000360200720c */ /* 0x000fe20003fc4070 */
[----:B------:R-:W-:-:S03]  /*6cb0*/  @!P4 IMAD.IADD R53, R53, 0x1, -R2 ;  /* 0x000000013535c824 */ /* 0x000fc600078e0a02 */
[----:B------:R-:W-:Y:S02]  /*6cc0*/  ISETP.GT.U32.AND P4, PT, R2, R56, PT ;  /* 0x000000380200720c */ /* 0x000fe40003f84070 */
[----:B------:R-:W-:-:S03]  /*6cd0*/  LOP3.LUT R59, R5, 0x15c, RZ, 0xfc, !PT ;  /* 0x0000015c053b7812 */ /* 0x000fc600078efcff */
[----:B------:R-:W-:Y:S01]  /*6ce0*/  @!P5 IMAD.IADD R55, R55, 0x1, -R2 ;  /* 0x000000013737d824 */ /* 0x000fe200078e0a02 */
[----:B------:R-:W-:-:S03]  /*6cf0*/  IABS R62, R59 ;  /* 0x0000003b003e7213 */ /* 0x000fc60000000000 */
[--C-:B------:R-:W-:Y:S01]  /*6d00*/  @!P6 IMAD.IADD R54, R54, 0x1, -R2.reuse ;  /* 0x000000013636e824 */ /* 0x100fe200078e0a02 */
[----:B------:R-:W-:Y:S01]  /*6d10*/  ISETP.GT.U32.AND P5, PT, R2, R55, PT ;  /* 0x000000370200720c */ /* 0x000fe20003fa4070 */
[----:B------:R-:W-:Y:S01]  /*6d20*/  IMAD.HI.U32 R66, R0, R62, RZ ;  /* 0x0000003e00427227 */ /* 0x000fe200078e00ff */
[----:B------:R-:W-:Y:S02]  /*6d30*/  LOP3.LUT R65, R5, 0x164, RZ, 0xfc, !PT ;  /* 0x0000016405417812 */ /* 0x000fe400078efcff */
[----:B------:R-:W-:Y:S01]  /*6d40*/  ISETP.GT.U32.AND P6, PT, R2, R54, PT ;  /* 0x000000360200720c */ /* 0x000fe20003fc4070 */
[----:B------:R-:W-:Y:S02]  /*6d50*/  @!P4 IMAD.IADD R56, R56, 0x1, -R2 ;  /* 0x000000013838c824 */ /* 0x000fe400078e0a02 */
[----:B------:R-:W-:Y:S01]  /*6d60*/  @!P2 IMAD.MOV R53, RZ, RZ, -R53 ;  /* 0x000000ffff35a224 */ /* 0x000fe200078e0a35 */
[----:B------:R-:W-:Y:S01]  /*6d70*/  ISETP.GE.AND P2, PT, R57, RZ, PT ;  /* 0x000000ff3900720c */ /* 0x000fe20003f46270 */
[----:B------:R-:W-:Y:S01]  /*6d80*/  IMAD.MOV R57, RZ, RZ, -R66 ;  /* 0x000000ffff397224 */ /* 0x000fe200078e0a42 */
[----:B------:R-:W-:-:S02]  /*6d90*/  ISETP.GT.U32.AND P4, PT, R2, R56, PT ;  /* 0x000000380200720c */ /* 0x000fc40003f84070 */
[----:B------:R-:W-:Y:S01]  /*6da0*/  IABS R61, R65 ;  /* 0x00000041003d7213 */ /* 0x000fe20000000000 */
[----:B------:R-:W-:Y:S01]  /*6db0*/  IMAD R57, R2, R57, R62 ;  /* 0x0000003902397224 */ /* 0x000fe200078e023e */
[----:B------:R-:W-:Y:S01]  /*6dc0*/  LOP3.LUT R64, R5, 0x16c, RZ, 0xfc, !PT ;  /* 0x0000016c05407812 */ /* 0x000fe200078efcff */
[--C-:B------:R-:W-:Y:S02]  /*6dd0*/  @!P5 IMAD.IADD R55, R55, 0x1, -R2.reuse ;  /* 0x000000013737d824 */ /* 0x100fe400078e0a02 */
[----:B------:R-:W-:Y:S01]  /*6de0*/  IMAD.HI.U32 R66, R0, R61, RZ ;  /* 0x0000003d00427227 */ /* 0x000fe200078e00ff */
[----:B------:R-:W-:Y:S02]  /*6df0*/  IABS R67, R64 ;  /* 0x0000004000437213 */ /* 0x000fe40000000000 */
[----:B------:R-:W-:Y:S01]  /*6e00*/  ISETP.GT.U32.AND P5, PT, R2, R57, PT ;  /* 0x000000390200720c */ /* 0x000fe20003fa4070 */
[----:B------:R-:W-:Y:S01]  /*6e10*/  @!P6 IMAD.IADD R54, R54, 0x1, -R2 ;  /* 0x000000013636e824 */ /* 0x000fe200078e0a02 */
[----:B------:R-:W-:Y:S01]  /*6e20*/  ISETP.GE.AND P6, PT, R60, RZ, PT ;  /* 0x000000ff3c00720c */ /* 0x000fe20003fc6270 */
[----:B------:R-:W-:-:S02]  /*6e30*/  IMAD.MOV R62, RZ, RZ, -R66 ;  /* 0x000000ffff3e7224 */ /* 0x000fc400078e0a42 */
[----:B------:R-:W-:Y:S01]  /*6e40*/  IMAD.MOV.U32 R60, RZ, RZ, R67 ;  /* 0x000000ffff3c7224 */ /* 0x000fe200078e0043 */
[----:B------:R-:W-:Y:S01]  /*6e50*/  SEL R66, R31, R58, !P3 ;  /* 0x0000003a1f427207 */ /* 0x000fe20005800000 */
[----:B------:R-:W-:Y:S01]  /*6e60*/  @!P4 IMAD.IADD R56, R56, 0x1, -R2 ;  /* 0x000000013838c824 */ /* 0x000fe200078e0a02 */
[----:B------:R-:W-:Y:S01]  /*6e70*/  ISETP.GE.AND P4, PT, R63, RZ, PT ;  /* 0x000000ff3f00720c */ /* 0x000fe20003f86270 */
[----:B------:R-:W-:Y:S02]  /*6e80*/  IMAD R58, R2, R62, R61 ;  /* 0x0000003e023a7224 */ /* 0x000fe400078e023d */
[----:B------:R-:W-:-:S04]  /*6e90*/  IMAD.HI.U32 R61, R0, R60, RZ ;  /* 0x0000003c003d7227 */ /* 0x000fc800078e00ff */
[----:B------:R-:W-:Y:S02]  /*6ea0*/  IMAD.MOV R61, RZ, RZ, -R61 ;  /* 0x000000ffff3d7224 */ /* 0x000fe400078e0a3d */
[----:B------:R-:W-:Y:S01]  /*6eb0*/  @!P5 IMAD.IADD R57, R57, 0x1, -R2 ;  /* 0x000000013939d824 */ /* 0x000fe200078e0a02 */
[----:B------:R-:W-:Y:S01]  /*6ec0*/  ISETP.GE.AND P5, PT, R59, RZ, PT ;  /* 0x000000ff3b00720c */ /* 0x000fe20003fa6270 */
[----:B------:R-:W-:Y:S02]  /*6ed0*/  IMAD R59, R2, R61, R60 ;  /* 0x0000003d023b7224 */ /* 0x000fe400078e023c */
[----:B------:R-:W-:-:S03]  /*6ee0*/  @!P4 IMAD.MOV R56, RZ, RZ, -R56 ;  /* 0x000000ffff38c224 */ /* 0x000fc600078e0a38 */
[----:B------:R-:W-:Y:S02]  /*6ef0*/  ISETP.GT.U32.AND P4, PT, R2, R59, PT ;  /* 0x0000003b0200720c */ /* 0x000fe40003f84070 */
[----:B------:R-:W-:-:S11]  /*6f00*/  SHF.R.U32.HI R25, RZ, 0x6, R71 ;  /* 0x00000006ff197819 */ /* 0x000fd60000011647 */
[----:B------:R-:W-:-:S05]  /*6f10*/  @!P4 IMAD.IADD R59, R59, 0x1, -R2 ;  /* 0x000000013b3bc824 */ /* 0x000fca00078e0a02 */
[----:B------:R-:W-:Y:S02]  /*6f20*/  ISETP.GT.U32.AND P4, PT, R2, R59, PT ;  /* 0x0000003b0200720c */ /* 0x000fe40003f84070 */
[----:B------:R-:W-:Y:S02]  /*6f30*/  SGXT.U32 R25, R25, 0x1 ;  /* 0x000000011919781a */ /* 0x000fe40000000000 */
[----:B------:R-:W-:-:S09]  /*6f40*/  PRMT R14, RZ, 0x7610, R14 ;  /* 0x00007610ff0e7816 */ /* 0x000fd2000000000e */
[----:B------:R-:W-:Y:S01]  /*6f50*/  @!P4 IMAD.IADD R59, R59, 0x1, -R2 ;  /* 0x000000013b3bc824 */ /* 0x000fe200078e0a02 */
[----:B------:R-:W-:-:S13]  /*6f60*/  ISETP.LT.AND P4, PT, R25, R112, P0 ;  /* 0x000000701900720c */ /* 0x000fda0000781270 */
[----:B------:R-:W2:Y:S01]  /*6f70*/  @P4 LDG.E.U16 R14, desc[UR20][R32.64] ;  /* 0x00000014200e4981 */ /* 0x000ea2000c1e1500 */
[----:B------:R-:W-:Y:S01]  /*6f80*/  @!P2 IMAD.MOV R54, RZ, RZ, -R54 ;  /* 0x000000ffff36a224 */ /* 0x000fe200078e0a36 */
[----:B------:R-:W-:Y:S01]  /*6f90*/  ISETP.GT.U32.AND P2, PT, R2, R58, PT ;  /* 0x0000003a0200720c */ /* 0x000fe20003f44070 */
[----:B------:R-:W-:Y:S02]  /*6fa0*/  IMAD R66, R66, UR7, RZ ;  /* 0x0000000742427c24 */ /* 0x000fe4000f8e02ff */
[----:B------:R-:W-:-:S03]  /*6fb0*/  @!P6 IMAD.MOV R55, RZ, RZ, -R55 ;  /* 0x000000ffff37e224 */ /* 0x000fc600078e0a37 */
[----:B------:R-:W-:-:S04]  /*6fc0*/  LEA R136, P6, R66, R4, 0x1 ;  /* 0x0000000442887211 */ /* 0x000fc800078c08ff */
[----:B------:R-:W-:Y:S02]  /*6fd0*/  LEA.HI.X.SX32 R137, R66, R3, 0x1, P6 ;  /* 0x0000000342897211 */ /* 0x000fe400030f0eff */
[----:B------:R-:W-:Y:S01]  /*6fe0*/  ISETP.GT.U32.AND P6, PT, R2, R57, PT ;  /* 0x000000390200720c */ /* 0x000fe20003fc4070 */
[----:B------:R-:W-:Y:S01]  /*6ff0*/  @!P2 IMAD.IADD R58, R58, 0x1, -R2 ;  /* 0x000000013a3aa824 */ /* 0x000fe200078e0a02 */
[----:B------:R-:W-:-:S04]  /*7000*/  LOP3.LUT R66, R5, 0x17c, RZ, 0xfc, !PT ;  /* 0x0000017c05427812 */ /* 0x000fc800078efcff */
[----:B------:R-:W-:Y:S02]  /*7010*/  ISETP.GT.U32.AND P2, PT, R2, R58, PT ;  /* 0x0000003a0200720c */ /* 0x000fe40003f44070 */
[----:B------:R-:W-:-:S05]  /*7020*/  IABS R61, R66 ;  /* 0x00000042003d7213 */ /* 0x000fca0000000000 */
[----:B------:R-:W-:Y:S01]  /*7030*/  @!P6 IMAD.IADD R57, R57, 0x1, -R2 ;  /* 0x000000013939e824 */ /* 0x000fe200078e0a02 */
[----:B------:R-:W-:Y:S01]  /*7040*/  ISETP.GE.AND P6, PT, R65, RZ, PT ;  /* 0x000000ff4100720c */ /* 0x000fe20003fc6270 */
[----:B------:R-:W-:-:S04]  /*7050*/  IMAD.HI.U32 R69, R0, R61, RZ ;  /* 0x0000003d00457227 */ /* 0x000fc800078e00ff */
[----:B------:R-:W-:Y:S01]  /*7060*/  @!P2 IMAD.IADD R58, R58, 0x1, -R2 ;  /* 0x000000013a3aa824 */ /* 0x000fe200078e0a02 */
[----:B------:R-:W-:Y:S01]  /*7070*/  ISETP.GE.AND P2, PT, R64, RZ, PT ;  /* 0x000000ff4000720c */ /* 0x000fe20003f46270 */
[----:B------:R-:W-:-:S04]  /*7080*/  IMAD.MOV R64, RZ, RZ, -R69 ;  /* 0x000000ffff407224 */ /* 0x000fc800078e0a45 */
[----:B------:R-:W-:Y:S02]  /*7090*/  IMAD R61, R2, R64, R61 ;  /* 0x00000040023d7224 */ /* 0x000fe400078e023d */
[----:B------:R-:W-:-:S03]  /*70a0*/  @!P6 IMAD.MOV R58, RZ, RZ, -R58 ;  /* 0x000000ffff3ae224 */ /* 0x000fc600078e0a3a */
[----:B------:R-:W-:-:S13]  /*70b0*/  ISETP.GT.U32.AND P6, PT, R2, R61, PT ;  /* 0x0000003d0200720c */ /* 0x000fda0003fc4070 */
[----:B------:R-:W-:-:S05]  /*70c0*/  @!P6 IMAD.IADD R61, R61, 0x1, -R2 ;  /* 0x000000013d3de824 */ /* 0x000fca00078e0a02 */
[----:B------:R-:W-:Y:S01]  /*70d0*/  ISETP.GT.U32.AND P4, PT, R2, R61, PT ;  /* 0x0000003d0200720c */ /* 0x000fe20003f84070 */
[----:B------:R-:W-:Y:S04]  /*70e0*/  STL.64 [R1+0x48], R164 ;  /* 0x000048a401007387 */ /* 0x000fe80000100a00 */
[----:B------:R-:W-:Y:S04]  /*70f0*/  STL [R1+0x5b0], R164 ;  /* 0x0005b0a401007387 */ /* 0x000fe80000100800 */
[----:B------:R-:W-:Y:S04]  /*7100*/  STL [R1+0x5a0], R165 ;  /* 0x0005a0a501007387 */ /* 0x000fe80000100800 */
[----:B------:R-:W-:Y:S01]  /*7110*/  STL.64 [R1+0x38], R132 ;  /* 0x0000388401007387 */ /* 0x000fe20000100a00 */
[----:B------:R-:W-:Y:S01]  /*7120*/  @!P4 IMAD.IADD R61, R61, 0x1, -R2 ;  /* 0x000000013d3dc824 */ /* 0x000fe200078e0a02 */
[----:B------:R-:W-:-:S02]  /*7130*/  ISETP.GE.AND P4, PT, R66, RZ, PT ;  /* 0x000000ff4200720c */ /* 0x000fc40003f86270 */
[----:B------:R-:W-:Y:S04]  /*7140*/  STL.64 [R1+0x5a8], R132 ;  /* 0x0005a88401007387 */ /* 0x000fe80000100a00 */
[----:B------:R-:W-:Y:S04]  /*7150*/  STL.64 [R1+0x28], R128 ;  /* 0x0000288001007387 */ /* 0x000fe80000100a00 */
[----:B------:R-:W-:Y:S04]  /*7160*/  STL.64 [R1+0x5b8], R128 ;  /* 0x0005b88001007387 */ /* 0x000fe80000100a00 */
[----:B------:R-:W-:Y:S04]  /*7170*/  STL.64 [R1+0x18], R126 ;  /* 0x0000187e01007387 */ /* 0x000fe80000100a00 */
[----:B------:R-:W-:Y:S04]  /*7180*/  STL [R1+0x5d0], R126 ;  /* 0x0005d07e01007387 */ /* 0x000fe80000100800 */
[----:B------:R-:W-:Y:S04]  /*7190*/  STL [R1+0x5c0], R127 ;  /* 0x0005c07f01007387 */ /* 0x000fe80000100800 */
[----:B------:R-:W-:Y:S04]  /*71a0*/  STL.64 [R1+0x8], R122 ;  /* 0x0000087a01007387 */ /* 0x000fe80000100a00 */
[----:B------:R-:W-:Y:S04]  /*71b0*/  STL.64 [R1+0x5c8], R122 ;  /* 0x0005c87a01007387 */ /* 0x000fe80000100a00 */
[----:B------:R-:W-:Y:S01]  /*71c0*/  STL.64 [R1+0x5d8], R108 ;  /* 0x0005d86c01007387 */ /* 0x000fe20000100a00 */
[----:B------:R-:W-:Y:S01]  /*71d0*/  @!P4 IMAD.MOV R61, RZ, RZ, -R61 ;  /* 0x000000ffff3dc224 */ /* 0x000fe200078e0a3d */
[----:B------:R-:W-:-:S02]  /*71e0*/  PRMT R11, RZ, 0x7610, R11 ;  /* 0x00007610ff0b7816 */ /* 0x000fc4000000000b */
[----:B--2---:R0:W-:Y:S02]  /*71f0*/  STL [R1+0xf4], R14 ;  /* 0x0000f40e01007387 */ /* 0x0041e40000100800 */
[----:B0-----:R-:W-:-:S04]  /*7200*/  LOP3.LUT R14, R25, 0x2, RZ, 0xfc, !PT ;  /* 0x00000002190e7812 */ /* 0x001fc800078efcff */
[----:B------:R-:W-:-:S13]  /*7210*/  ISETP.LT.AND P4, PT, R14, R112, P0 ;  /* 0x000000700e00720c */ /* 0x000fda0000781270 */
[----:B------:R-:W2:Y:S01]  /*7220*/  @P4 LDG.E.U16 R11, desc[UR20][R16.64] ;  /* 0x00000014100b4981 */ /* 0x000ea2000c1e1500 */
[----:B------:R-:W-:-:S04]  /*7230*/  LOP3.LUT R67, R5, 0x174, RZ, 0xfc, !PT ;  /* 0x0000017405437812 */ /* 0x000fc800078efcff */
[----:B------:R-:W-:-:S05]  /*7240*/  IABS R60, R67 ;  /* 0x00000043003c7213 */ /* 0x000fca0000000000 */
[----:B------:R-:W-:-:S04]  /*7250*/  IMAD.HI.U32 R63, R0, R60, RZ ;  /* 0x0000003c003f7227 */ /* 0x000fc800078e00ff */
[----:B------:R-:W-:-:S04]  /*7260*/  IMAD.MOV R68, RZ, RZ, -R63 ;  /* 0x000000ffff447224 */ /* 0x000fc800078e0a3f */
[----:B------:R-:W-:Y:S02]  /*7270*/  IMAD R60, R2, R68, R60 ;  /* 0x00000044023c7224 */ /* 0x000fe400078e023c */
[----:B------:R-:W-:-:S03]  /*7280*/  @!P5 IMAD.MOV R57, RZ, RZ, -R57 ;  /* 0x000000ffff39d224 */ /* 0x000fc600078e0a39 */
[----:B------:R-:W-:Y:S02]  /*7290*/  ISETP.GT.U32.AND P5, PT, R2, R60, PT ;  /* 0x0000003c0200720c */ /* 0x000fe40003fa4070 */
[C---:B------:R-:W-:Y:S02]  /*72a0*/  LOP3.LUT R72, R5.reuse, 0x18c, RZ, 0xfc, !PT ;  /* 0x0000018c05487812 */ /* 0x040fe400078efcff */
[----:B------:R-:W-:Y:S02]  /*72b0*/  LOP3.LUT R73, R5, 0x184, RZ, 0xfc, !PT ;  /* 0x0000018405497812 */ /* 0x000fe400078efcff */
[----:B------:R-:W-:Y:S02]  /*72c0*/  IABS R65, R72 ;  /* 0x0000004800417213 */ /* 0x000fe40000000000 */
[----:B------:R-:W-:-:S05]  /*72d0*/  IABS R62, R73 ;  /* 0x00000049003e7213 */ /* 0x000fca0000000000 */
[----:B------:R-:W-:Y:S01]  /*72e0*/  @!P5 IMAD.IADD R60, R60, 0x1, -R2 ;  /* 0x000000013c3cd824 */ /* 0x000fe200078e0a02 */
[----:B------:R-:W-:Y:S01]  /*72f0*/  SEL R6, R31, R6, !P3 ;  /* 0x000000061f067207 */ /* 0x000fe20005800000 */
[----:B------:R-:W-:Y:S02]  /*7300*/  IMAD.MOV.U32 R63, RZ, RZ, R65 ;  /* 0x000000ffff3f7224 */ /* 0x000fe400078e0041 */
[----:B------:R-:W-:Y:S01]  /*7310*/  IMAD.HI.U32 R65, R0, R62, RZ ;  /* 0x0000003e00417227 */ /* 0x000fe200078e00ff */
[----:B------:R-:W-:Y:S02]  /*7320*/  ISETP.GT.U32.AND P6, PT, R2, R60, PT ;  /* 0x0000003c0200720c */ /* 0x000fe40003fc4070 */
[----:B------:R-:W-:Y:S01]  /*7330*/  LOP3.LUT R71, R5, 0x194, RZ, 0xfc, !PT ;  /* 0x0000019405477812 */ /* 0x000fe200078efcff */
[----:B------:R-:W-:Y:S02]  /*7340*/  IMAD.MOV R64, RZ, RZ, -R65 ;  /* 0x000000ffff407224 */ /* 0x000fe400078e0a41 */
[----:B------:R-:W-:-:S02]  /*7350*/  IMAD R6, R6, UR7, RZ ;  /* 0x0000000706067c24 */ /* 0x000fc4000f8e02ff */
[----:B------:R-:W-:-:S03]  /*7360*/  IMAD.HI.U32 R68, R0, R63, RZ ;  /* 0x0000003f00447227 */ /* 0x000fc600078e00ff */
[----:B------:R-:W-:Y:S01]  /*7370*/  LEA R134, P5, R6, R4, 0x1 ;  /* 0x0000000406867211 */ /* 0x000fe200078a08ff */
[----:B------:R-:W-:Y:S01]  /*7380*/  IMAD R62, R2, R64, R62 ;  /* 0x00000040023e7224 */ /* 0x000fe200078e023e */
[----:B------:R-:W-:Y:S01]  /*7390*/  IABS R64, R71 ;  /* 0x0000004700407213 */ /* 0x000fe20000000000 */
[----:B------:R-:W-:Y:S01]  /*73a0*/  IMAD.MOV R65, RZ, RZ, -R68 ;  /* 0x000000ffff417224 */ /* 0x000fe200078e0a44 */
[----:B------:R-:W-:Y:S01]  /*73b0*/  LEA.HI.X.SX32 R135, R6, R3, 0x1, P5 ;  /* 0x0000000306877211 */ /* 0x000fe200028f0eff */
[----:B------:R-:W-:Y:S01]  /*73c0*/  @!P6 IMAD.IADD R60, R60, 0x1, -R2 ;  /* 0x000000013c3ce824 */ /* 0x000fe200078e0a02 */
[----:B------:R-:W-:Y:S01]  /*73d0*/  ISETP.GE.AND P6, PT, R67, RZ, PT ;  /* 0x000000ff4300720c */ /* 0x000fe20003fc6270 */
[----:B------:R-:W-:Y:S02]  /*73e0*/  IMAD R63, R2, R65, R63 ;  /* 0x00000041023f7224 */ /* 0x000fe400078e023f */
[----:B------:R-:W-:-:S04]  /*73f0*/  IMAD.HI.U32 R6, R0, R64, RZ ;  /* 0x0000004000067227 */ /* 0x000fc800078e00ff */
[----:B------:R-:W-:Y:S01]  /*7400*/  @!P2 IMAD.MOV R59, RZ, RZ, -R59 ;  /* 0x000000ffff3ba224 */ /* 0x000fe200078e0a3b */
[----:B------:R-:W-:Y:S01]  /*7410*/  ISETP.GT.U32.AND P2, PT, R2, R63, PT ;  /* 0x0000003f0200720c */ /* 0x000fe20003f44070 */
[----:B------:R-:W-:-:S04]  /*7420*/  IMAD.MOV R69, RZ, RZ, -R6 ;  /* 0x000000ffff457224 */ /* 0x000fc800078e0a06 */
[----:B------:R-:W-:Y:S02]  /*7430*/  IMAD R64, R2, R69, R64 ;  /* 0x0000004502407224 */ /* 0x000fe400078e0240 */
[----:B------:R-:W-:-:S03]  /*7440*/  @!P6 IMAD.MOV R60, RZ, RZ, -R60 ;  /* 0x000000ffff3ce224 */ /* 0x000fc600078e0a3c */
[----:B------:R-:W-:-:S03]  /*7450*/  ISETP.GT.U32.AND P6, PT, R2, R64, PT ;  /* 0x000000400200720c */ /* 0x000fc60003fc4070 */
[----:B------:R-:W-:-:S05]  /*7460*/  @!P2 IMAD.IADD R63, R63, 0x1, -R2 ;  /* 0x000000013f3fa824 */ /* 0x000fca00078e0a02 */
[----:B------:R-:W-:-:S05]  /*7470*/  ISETP.GT.U32.AND P2, PT, R2, R63, PT ;  /* 0x0000003f0200720c */ /* 0x000fca0003f44070 */
[----:B------:R-:W-:Y:S01]  /*7480*/  @!P6 IMAD.IADD R64, R64, 0x1, -R2 ;  /* 0x000000014040e824 */ /* 0x000fe200078e0a02 */
[----:B------:R-:W-:-:S07]  /*7490*/  ISETP.GE.AND P6, PT, R72, RZ, PT ;  /* 0x000000ff4800720c */ /* 0x000fce0003fc6270 */
[----:B------:R-:W-:-:S06]  /*74a0*/  @!P2 IMAD.IADD R63, R63, 0x1, -R2 ;  /* 0x000000013f3fa824 */ /* 0x000fcc00078e0a02 */
[----:B------:R-:W-:Y:S01]  /*74b0*/  @!P6 IMAD.MOV R63, RZ, RZ, -R63 ;  /* 0x000000ffff3fe224 */ /* 0x000fe200078e0a3f */
[----:B------:R-:W-:Y:S01]  /*74c0*/  PRMT R10, RZ, 0x7610, R10 ;  /* 0x00007610ff0a7816 */ /* 0x000fe2000000000a */
[----:B--2---:R0:W-:Y:S02]  /*74d0*/  STL [R1+0xf0], R11 ;  /* 0x0000f00b01007387 */ /* 0x0041e40000100800 */
[----:B0-----:R-:W-:-:S04]  /*74e0*/  LOP3.LUT R11, R25, 0x4, RZ, 0xfc, !PT ;  /* 0x00000004190b7812 */ /* 0x001fc800078efcff */
[----:B------:R-:W-:-:S13]  /*74f0*/  ISETP.LT.AND P6, PT, R11, R112, P0 ;  /* 0x000000700b00720c */ /* 0x000fda00007c1270 */
[----:B------:R-:W2:Y:S01]  /*7500*/  @P6 LDG.E.U16 R10, desc[UR20][R22.64] ;  /* 0x00000014160a6981 */ /* 0x000ea2000c1e1500 */
[----:B------:R-:W-:Y:S02]  /*7510*/  ISETP.GT.U32.AND P5, PT, R2, R62, PT ;  /* 0x0000003e0200720c */ /* 0x000fe40003fa4070 */
[----:B------:R-:W-:-:S04]  /*7520*/  LOP3.LUT R68, R5, 0x19c, RZ, 0xfc, !PT ;  /* 0x0000019c05447812 */ /* 0x000fc800078efcff */
[----:B------:R-:W-:-:S07]  /*7530*/  IABS R65, R68 ;  /* 0x0000004400417213 */ /* 0x000fce0000000000 */
[----:B------:R-:W-:Y:S02]  /*7540*/  @!P5 IMAD.IADD R62, R62, 0x1, -R2 ;  /* 0x000000013e3ed824 */ /* 0x000fe400078e0a02 */
[----:B------:R-:W-:-:S03]  /*7550*/  IMAD.HI.U32 R70, R0, R65, RZ ;  /* 0x0000004100467227 */ /* 0x000fc600078e00ff */
[----:B------:R-:W-:Y:S01]  /*7560*/  ISETP.GT.U32.AND P5, PT, R2, R62, PT ;  /* 0x0000003e0200720c */ /* 0x000fe20003fa4070 */
[----:B------:R-:W-:Y:S01]  /*7570*/  IMAD.MOV R6, RZ, RZ, -R70 ;  /* 0x000000ffff067224 */ /* 0x000fe200078e0a46 */
[----:B------:R-:W-:-:S03]  /*7580*/  LOP3.LUT R70, R5, 0x1a4, RZ, 0xfc, !PT ;  /* 0x000001a405467812 */ /* 0x000fc600078efcff */
[----:B------:R-:W-:Y:S01]  /*7590*/  IMAD R65, R2, R6, R65 ;  /* 0x0000000602417224 */ /* 0x000fe200078e0241 */
[----:B------:R-:W-:Y:S02]  /*75a0*/  IABS R66, R70 ;  /* 0x0000004600427213 */ /* 0x000fe40000000000 */
[----:B------:R-:W-:-:S05]  /*75b0*/  ISETP.GE.AND P2, PT, R73, RZ, PT ;  /* 0x000000ff4900720c */ /* 0x000fca0003f46270 */
[----:B------:R-:W-:Y:S01]  /*75c0*/  @!P5 IMAD.IADD R62, R62, 0x1, -R2 ;  /* 0x000000013e3ed824 */ /* 0x000fe200078e0a02 */
[----:B------:R-:W-:Y:S01]  /*75d0*/  ISETP.GT.U32.AND P5, PT, R2, R65, PT ;  /* 0x000000410200720c */ /* 0x000fe20003fa4070 */
[----:B------:R-:W-:-:S04]  /*75e0*/  IMAD.HI.U32 R6, R0, R66, RZ ;  /* 0x0000004200067227 */ /* 0x000fc800078e00ff */
[----:B------:R-:W-:Y:S01]  /*75f0*/  IMAD.MOV R6, RZ, RZ, -R6 ;  /* 0x000000ffff067224 */ /* 0x000fe200078e0a06 */
[----:B------:R-:W-:-:S03]  /*7600*/  LOP3.LUT R69, R5, 0x1ac, RZ, 0xfc, !PT ;  /* 0x000001ac05457812 */ /* 0x000fc600078efcff */
[C---:B------:R-:W-:Y:S02]  /*7610*/  IMAD R66, R2.reuse, R6, R66 ;  /* 0x0000000602427224 */ /* 0x040fe400078e0242 */
[----:B------:R-:W-:Y:S02]  /*7620*/  @!P2 IMAD.MOV R62, RZ, RZ, -R62 ;  /* 0x000000ffff3ea224 */ /* 0x000fe400078e0a3e */
[----:B------:R-:W-:Y:S01]  /*7630*/  @!P5 IMAD.IADD R65, R65, 0x1, -R2 ;  /* 0x000000014141d824 */ /* 0x000fe200078e0a02 */
[C---:B------:R-:W-:Y:S02]  /*7640*/  ISETP.GT.U32.AND P2, PT, R2.reuse, R66, PT ;  /* 0x000000420200720c */ /* 0x040fe40003f44070 */
[----:B------:R-:W-:Y:S02]  /*7650*/  IABS R67, R69 ;  /* 0x0000004500437213 */ /* 0x000fe40000000000 */
[----:B------:R-:W-:-:S03]  /*7660*/  ISETP.GT.U32.AND P4, PT, R2, R65, PT ;  /* 0x000000410200720c */ /* 0x000fc60003f84070 */
[----:B------:R-:W-:Y:S01]  /*7670*/  IMAD.HI.U32 R73, R0, R67, RZ ;  /* 0x0000004300497227 */ /* 0x000fe200078e00ff */
[----:B------:R-:W-:-:S03]  /*7680*/  ISETP.GT.U32.AND P5, PT, R2, R64, PT ;  /* 0x000000400200720c */ /* 0x000fc60003fa4070 */
[----:B------:R-:W-:Y:S02]  /*7690*/  IMAD.MOV R6, RZ, RZ, -R73 ;  /* 0x000000ffff067224 */ /* 0x000fe400078e0a49 */
[--C-:B------:R-:W-:Y:S02]  /*76a0*/  @!P2 IMAD.IADD R66, R66, 0x1, -R2.reuse ;  /* 0x000000014242a824 */ /* 0x100fe400078e0a02 */
[C---:B------:R-:W-:Y:S01]  /*76b0*/  IMAD R67, R2.reuse, R6, R67 ;  /* 0x0000000602437224 */ /* 0x040fe200078e0243 */
[----:B------:R-:W-:Y:S01]  /*76c0*/  LOP3.LUT R6, R5, 0x1b4, RZ, 0xfc, !PT ;  /* 0x000001b405067812 */ /* 0x000fe200078efcff */
[----:B------:R-:W-:Y:S01]  /*76d0*/  @!P4 IMAD.IADD R65, R65, 0x1, -R2 ;  /* 0x000000014141c824 */ /* 0x000fe200078e0a02 */
[----:B------:R-:W-:Y:S02]  /*76e0*/  ISETP.GE.AND P4, PT, R71, RZ, PT ;  /* 0x000000ff4700720c */ /* 0x000fe40003f86270 */
[----:B------:R-:W-:Y:S02]  /*76f0*/  ISETP.GT.U32.AND P2, PT, R2, R66, PT ;  /* 0x000000420200720c */ /* 0x000fe40003f44070 */
[----:B------:R-:W-:-:S02]  /*7700*/  IABS R71, R6 ;  /* 0x0000000600477213 */ /* 0x000fc40000000000 */
[----:B------:R-:W-:Y:S01]  /*7710*/  ISETP.GE.AND P6, PT, R68, RZ, PT ;  /* 0x000000ff4400720c */ /* 0x000fe20003fc6270 */
[----:B------:R-:W-:Y:S02]  /*7720*/  @!P5 IMAD.IADD R64, R64, 0x1, -R2 ;  /* 0x000000014040d824 */ /* 0x000fe400078e0a02 */
[----:B------:R-:W-:-:S04]  /*7730*/  IMAD.MOV.U32 R68, RZ, RZ, R71 ;  /* 0x000000ffff447224 */ /* 0x000fc800078e0047 */
[----:B------:R-:W-:-:S04]  /*7740*/  IMAD.HI.U32 R71, R0, R68, RZ ;  /* 0x0000004400477227 */ /* 0x000fc800078e00ff */
[----:B------:R-:W-:Y:S01]  /*7750*/  @!P4 IMAD.MOV R64, RZ, RZ, -R64 ;  /* 0x000000ffff40c224 */ /* 0x000fe200078e0a40 */
[----:B------:R-:W-:Y:S01]  /*7760*/  ISETP.GE.AND P4, PT, R70, RZ, PT ;  /* 0x000000ff4600720c */ /* 0x000fe20003f86270 */
[----:B------:R-:W-:Y:S01]  /*7770*/  @!P2 IMAD.IADD R66, R66, 0x1, -R2 ;  /* 0x000000014242a824 */ /* 0x000fe200078e0a02 */
[----:B------:R-:W-:Y:S01]  /*7780*/  ISETP.GE.AND P2, PT, R6, RZ, PT ;  /* 0x000000ff0600720c */ /* 0x000fe20003f46270 */
[----:B------:R-:W-:Y:S01]  /*7790*/  IMAD.MOV R70, RZ, RZ, -R71 ;  /* 0x000000ffff467224 */ /* 0x000fe200078e0a47 */
[----:B------:R-:W-:-:S03]  /*77a0*/  LOP3.LUT R6, R5, 0x1c4, RZ, 0xfc, !PT ;  /* 0x000001c405067812 */ /* 0x000fc600078efcff */
[----:B------:R-:W-:Y:S01]  /*77b0*/  IMAD R68, R2, R70, R68 ;  /* 0x0000004602447224 */ /* 0x000fe200078e0244 */
[----:B------:R-:W-:-:S05]  /*77c0*/  IABS R70, R6 ;  /* 0x0000000600467213 */ /* 0x000fca0000000000 */
[----:B------:R-:W-:-:S04]  /*77d0*/  IMAD.HI.U32 R84, R0, R70, RZ ;  /* 0x0000004600547227 */ /* 0x000fc800078e00ff */
[----:B------:R-:W-:-:S04]  /*77e0*/  IMAD.MOV R84, RZ, RZ, -R84 ;  /* 0x000000ffff547224 */ /* 0x000fc800078e0a54 */
[C---:B------:R-:W-:Y:S01]  /*77f0*/  IMAD R70, R2.reuse, R84, R70 ;  /* 0x0000005402467224 */ /* 0x040fe200078e0246 */
[----:B------:R-:W-:Y:S02]  /*7800*/  LOP3.LUT R84, R25, 0x6, RZ, 0xfc, !PT ;  /* 0x0000000619547812 */ /* 0x000fe400078efcff */
[----:B------:R-:W-:Y:S01]  /*7810*/  ISETP.GT.U32.AND P5, PT, R2, R67, PT ;  /* 0x000000430200720c */ /* 0x000fe20003fa4070 */
[----:B--2---:R0:W-:Y:S04]  /*7820*/  STL [R1+0xe4], R10 ;  /* 0x0000e40a01007387 */ /* 0x0041e80000100800 */
[----:B------:R-:W2:Y:S04]  /*7830*/  LDL.64 R122, [R1+0x178] ;  /* 0x00017800017a7983 */ /* 0x000ea80000100a00 */
[----:B------:R-:W3:Y:S04]  /*7840*/  LDL.64 R128, [R1+0x168] ;  /* 0x0001680001807983 */ /* 0x000ee80000100a00 */
[----:B------:R-:W4:Y:S04]  /*7850*/  LDL.64 R132, [R1+0x158] ;  /* 0x0001580001847983 */ /* 0x000f280000100a00 */
[----:B------:R-:W4:Y:S04]  /*7860*/  LDL.64 R32, [R1+0x148] ;  /* 0x0001480001207983 */ /* 0x000f280000100a00 */
[----:B0-----:R-:W4:Y:S04]  /*7870*/  LDL.64 R10, [R1+0x138] ;  /* 0x00013800010a7983 */ /* 0x001f280000100a00 */
[----:B------:R-:W4:Y:S04]  /*7880*/  LDL.64 R14, [R1+0x128] ;  /* 0x00012800010e7983 */ /* 0x000f280000100a00 */
[----:B------:R-:W4:Y:S04]  /*7890*/  LDL.64 R16, [R1+0x118] ;  /* 0x0001180001107983 */ /* 0x000f280000100a00 */
[----:B------:R-:W4:Y:S04]  /*78a0*/  LDL.64 R22, [R1+0x108] ;  /* 0x0001080001167983 */ /* 0x000f280000100a00 */
[----:B------:R-:W4:Y:S01]  /*78b0*/  LDL.64 R24, [R1+0xf8] ;  /* 0x0000f80001187983 */ /* 0x000f220000100a00 */
[----:B------:R-:W-:-:S02]  /*78c0*/  @!P5 IMAD.IADD R67, R67, 0x1, -R2 ;  /* 0x000000014343d824 */ /* 0x000fc400078e0a02 */
[----:B------:R-:W-:-:S03]  /*78d0*/  @!P6 IMAD.MOV R65, RZ, RZ, -R65 ;  /* 0x000000ffff41e224 */ /* 0x000fc600078e0a41 */
[----:B------:R-:W-:Y:S02]  /*78e0*/  ISETP.GT.U32.AND P5, PT, R2, R67, PT ;  /* 0x000000430200720c */ /* 0x000fe40003fa4070 */
[----:B------:R-:W-:-:S11]  /*78f0*/  ISETP.GE.AND P6, PT, R69, RZ, PT ;  /* 0x000000ff4500720c */ /* 0x000fd60003fc6270 */
[----:B------:R-:W-:-:S04]  /*7900*/  @!P5 IMAD.IADD R67, R67, 0x1, -R2 ;  /* 0x000000014343d824 */ /* 0x000fc800078e0a02 */
[----:B------:R-:W-:Y:S01]  /*7910*/  @!P6 IMAD.MOV R67, RZ, RZ, -R67 ;  /* 0x000000ffff43e224 */ /* 0x000fe200078e0a43 */
[----:B------:R-:W-:Y:S02]  /*7920*/  ISETP.GT.U32.AND P6, PT, R2, R68, PT ;  /* 0x000000440200720c */ /* 0x000fe40003fc4070 */
[----:B------:R-:W-:-:S04]  /*7930*/  LOP3.LUT R69, R5, 0x1bc, RZ, 0xfc, !PT ;  /* 0x000001bc05457812 */ /* 0x000fc800078efcff */
[----:B------:R-:W-:Y:S02]  /*7940*/  ISETP.GE.AND P5, PT, R69, RZ, PT ;  /* 0x000000ff4500720c */ /* 0x000fe40003fa6270 */
[----:B------:R-:W-:Y:S01]  /*7950*/  IABS R69, R69 ;  /* 0x0000004500457213 */ /* 0x000fe20000000000 */
[----:B------:R-:W-:-:S04]  /*7960*/  @!P4 IMAD.MOV R66, RZ, RZ, -R66 ;  /* 0x000000ffff42c224 */ /* 0x000fc800078e0a42 */
[----:B------:R-:W-:Y:S01]  /*7970*/  @!P6 IMAD.IADD R68, R68, 0x1, -R2 ;  /* 0x000000014444e824 */ /* 0x000fe200078e0a02 */
[----:B------:R-:W-:Y:S01]  /*7980*/  ISETP.GE.AND P4, PT, R6, RZ, PT ;  /* 0x000000ff0600720c */ /* 0x000fe20003f86270 */
[----:B------:R-:W-:-:S03]  /*7990*/  IMAD.HI.U32 R6, R0, R69, RZ ;  /* 0x0000004500067227 */ /* 0x000fc600078e00ff */
[----:B------:R-:W-:Y:S01]  /*79a0*/  ISETP.GT.U32.AND P6, PT, R2, R68, PT ;  /* 0x000000440200720c */ /* 0x000fe20003fc4070 */
[----:B------:R-:W-:-:S04]  /*79b0*/  IMAD.MOV R6, RZ, RZ, -R6 ;  /* 0x000000ffff067224 */ /* 0x000fc800078e0a06 */
[----:B------:R-:W-:-:S08]  /*79c0*/  IMAD R69, R2, R6, R69 ;  /* 0x0000000602457224 */ /* 0x000fd000078e0245 */
[----:B------:R-:W-:Y:S01]  /*79d0*/  @!P6 IMAD.IADD R68, R68, 0x1, -R2 ;  /* 0x000000014444e824 */ /* 0x000fe200078e0a02 */
[----:B------:R-:W-:-:S13]  /*79e0*/  ISETP.GT.U32.AND P6, PT, R2, R69, PT ;  /* 0x000000450200720c */ /* 0x000fda0003fc4070 */
[----:B------:R-:W-:-:S05]  /*79f0*/  @!P6 IMAD.IADD R69, R69, 0x1, -R2 ;  /* 0x000000014545e824 */ /* 0x000fca00078e0a02 */
[----:B------:R-:W-:-:S13]  /*7a00*/  ISETP.GT.U32.AND P6, PT, R2, R69, PT ;  /* 0x000000450200720c */ /* 0x000fda0003fc4070 */
[----:B------:R-:W-:-:S04]  /*7a10*/  @!P6 IMAD.IADD R69, R69, 0x1, -R2 ;  /* 0x000000014545e824 */ /* 0x000fc800078e0a02 */
[----:B------:R-:W-:Y:S01]  /*7a20*/  @!P5 IMAD.MOV R69, RZ, RZ, -R69 ;  /* 0x000000ffff45d224 */ /* 0x000fe200078e0a45 */
[-C--:B------:R-:W-:Y:S02]  /*7a30*/  ISETP.LT.AND P5, PT, R84, R112.reuse, P0 ;  /* 0x000000705400720c */ /* 0x080fe400007a1270 */
[----:B------:R-:W-:Y:S01]  /*7a40*/  ISETP.LT.AND P0, PT, R111, R112, P0 ;  /* 0x000000706f00720c */ /* 0x000fe20000701270 */
[----:B------:R-:W-:Y:S01]  /*7a50*/  IMAD.MOV.U32 R108, RZ, RZ, R26 ;  /* 0x000000ffff6c7224 */ /* 0x000fe200078e001a */
[----:B------:R-:W-:Y:S01]  /*7a60*/  PRMT R126, RZ, 0x7610, R126 ;  /* 0x00007610ff7e7816 */ /* 0x000fe2000000007e */
[----:B------:R-:W-:Y:S01]  /*7a70*/  IMAD.MOV.U32 R109, RZ, RZ, R27 ;  /* 0x000000ffff6d7224 */ /* 0x000fe200078e001b */
[----:B------:R-:W-:Y:S01]  /*7a80*/  PRMT R127, RZ, 0x7610, R127 ;  /* 0x00007610ff7f7816 */ /* 0x000fe2000000007f */
[----:B------:R-:W4:Y:S01]  /*7a90*/  LDL.64 R26, [R1+0xe8] ;  /* 0x0000e800011a7983 */ /* 0x000f220000100a00 */
[----:B------:R-:W-:Y:S02]  /*7aa0*/  PRMT R164, RZ, 0x7610, R164 ;  /* 0x00007610ffa47816 */ /* 0x000fe400000000a4 */
[----:B------:R-:W-:-:S03]  /*7ab0*/  PRMT R165, RZ, 0x7610, R165 ;  /* 0x00007610ffa57816 */ /* 0x000fc600000000a5 */
[----:B------:R-:W4:Y:S01]  /*7ac0*/  @P5 LDG.E.U16 R126, desc[UR20][R108.64] ;  /* 0x000000146c7e5981 */ /* 0x000f22000c1e1500 */
[----:B------:R-:W-:Y:S02]  /*7ad0*/  PRMT R12, RZ, 0x7610, R12 ;  /* 0x00007610ff0c7816 */ /* 0x000fe4000000000c */
[----:B------:R-:W-:Y:S02]  /*7ae0*/  PRMT R13, RZ, 0x7610, R13 ;  /* 0x00007610ff0d7816 */ /* 0x000fe4000000000d */
[----:B------:R-:W-:Y:S02]  /*7af0*/  PRMT R18, RZ, 0x7610, R18 ;  /* 0x00007610ff127816 */ /* 0x000fe40000000012 */
[----:B------:R-:W-:Y:S02]  /*7b00*/  PRMT R19, RZ, 0x7610, R19 ;  /* 0x00007610ff137816 */ /* 0x000fe40000000013 */
[----:B------:R-:W-:Y:S01]  /*7b10*/  PRMT R30, RZ, 0x7610, R30 ;  /* 0x00007610ff1e7816 */ /* 0x000fe2000000001e */
[----:B------:R-:W4:Y:S01]  /*7b20*/  LDL.LU.64 R108, [R1+0x5d8] ;  /* 0x0005d800016c7983 */ /* 0x000f220000300a00 */
[----:B------:R-:W-:-:S03]  /*7b30*/  PRMT R29, RZ, 0x7610, R29 ;  /* 0x00007610ff1d7816 */ /* 0x000fc6000000001d */
[----:B--2---:R-:W2:Y:S04]  /*7b40*/  @P0 LDG.E.U16 R127, desc[UR20][R122.64] ;  /* 0x000000147a7f0981 */ /* 0x004ea8000c1e1500 */
[----:B---3--:R-:W3:Y:S04]  /*7b50*/  @P0 LDG.E.U16 R164, desc[UR20][R128.64] ;  /* 0x0000001480a40981 */ /* 0x008ee8000c1e1500 */
[----:B----4-:R-:W4:Y:S04]  /*7b60*/  @P0 LDG.E.U16 R165, desc[UR20][R132.64] ;  /* 0x0000001484a50981 */ /* 0x010f28000c1e1500 */
[----:B------:R-:W3:Y:S04]  /*7b70*/  @P0 LDG.E.U16 R12, desc[UR20][R32.64] ;  /* 0x00000014200c0981 */ /* 0x000ee8000c1e1500 */
[----:B------:R-:W3:Y:S04]  /*7b80*/  @P0 LDG.E.U16 R13, desc[UR20][R10.64] ;  /* 0x000000140a0d0981 */ /* 0x000ee8000c1e1500 */
[----:B------:R-:W4:Y:S04]  /*7b90*/  @P0 LDG.E.U16 R18, desc[UR20][R14.64] ;  /* 0x000000140e120981 */ /* 0x000f28000c1e1500 */
[----:B------:R-:W4:Y:S04]  /*7ba0*/  @P0 LDG.E.U16 R19, desc[UR20][R16.64] ;  /* 0x0000001410130981 */ /* 0x000f28000c1e1500 */
[----:B------:R-:W4:Y:S04]  /*7bb0*/  @P0 LDG.E.U16 R30, desc[UR20][R22.64] ;  /* 0x00000014161e0981 */ /* 0x000f28000c1e1500 */
[----:B------:R-:W4:Y:S01]  /*7bc0*/  @P0 LDG.E.U16 R29, desc[UR20][R24.64] ;  /* 0x00000014181d0981 */ /* 0x000f22000c1e1500 */
[----:B------:R-:W-:-:S06]  /*7bd0*/  PRMT R28, RZ, 0x7610, R28 ;  /* 0x00007610ff1c7816 */ /* 0x000fcc000000001c */
[----:B------:R-:W4:Y:S04]  /*7be0*/  @P0 LDG.E.U16 R28, desc[UR20][R26.64] ;  /* 0x000000141a1c0981 */ /* 0x000f28000c1e1500 */
[----:B------:R0:W-:Y:S04]  /*7bf0*/  STL [R1+0xe0], R126 ;  /* 0x0000e07e01007387 */ /* 0x0001e80000100800 */
[----:B0-----:R-:W4:Y:S04]  /*7c00*/  LDL.LU R126, [R1+0x5d0] ;  /* 0x0005d000017e7983 */ /* 0x001f280000300800 */
[----:B------:R-:W4:Y:S04]  /*7c10*/  LDL.LU.64 R122, [R1+0x5c8] ;  /* 0x0005c800017a7983 */ /* 0x000f280000300a00 */
[----:B--2---:R0:W-:Y:S04]  /*7c20*/  STL [R1+0xd4], R127 ;  /* 0x0000d47f01007387 */ /* 0x0041e80000100800 */
[----:B0-----:R-:W2:Y:S04]  /*7c30*/  LDL.LU R127, [R1+0x5c0] ;  /* 0x0005c000017f7983 */ /* 0x001ea80000300800 */
[----:B------:R-:W2:Y:S04]  /*7c40*/  LDL.LU.64 R128, [R1+0x5b8] ;  /* 0x0005b80001807983 */ /* 0x000ea80000300a00 */
[----:B---3--:R0:W-:Y:S04]  /*7c50*/  STL [R1+0xd0], R164 ;  /* 0x0000d0a401007387 */ /* 0x0081e80000100800 */
[----:B0-----:R-:W3:Y:S04]  /*7c60*/  LDL.LU R164, [R1+0x5b0] ;  /* 0x0005b00001a47983 */ /* 0x001ee80000300800 */
[----:B------:R-:W2:Y:S04]  /*7c70*/  LDL.LU.64 R132, [R1+0x5a8] ;  /* 0x0005a80001847983 */ /* 0x000ea80000300a00 */
[----:B----4-:R0:W-:Y:S04]  /*7c80*/  STL [R1+0xc4], R165 ;  /* 0x0000c4a501007387 */ /* 0x0101e80000100800 */
[----:B0-----:R-:W3:Y:S04]  /*7c90*/  LDL.LU R165, [R1+0x5a0] ;  /* 0x0005a00001a57983 */ /* 0x001ee80000300800 */
[----:B------:R-:W4:Y:S04]  /*7ca0*/  LDL.LU.64 R32, [R1+0x598] ;  /* 0x0005980001207983 */ /* 0x000f280000300a00 */
[----:B------:R0:W-:Y:S04]  /*7cb0*/  STL [R1+0xc0], R12 ;  /* 0x0000c00c01007387 */ /* 0x0001e80000100800 */
[----:B0-----:R-:W2:Y:S04]  /*7cc0*/  LDL.LU R12, [R1+0x590] ;  /* 0x00059000010c7983 */ /* 0x001ea80000300800 */
[----:B------:R-:W2:Y:S04]  /*7cd0*/  LDL.LU.64 R10, [R1+0x588] ;  /* 0x00058800010a7983 */ /* 0x000ea80000300a00 */
[----:B------:R0:W-:Y:S04]  /*7ce0*/  STL [R1+0xb4], R13 ;  /* 0x0000b40d01007387 */ /* 0x0001e80000100800 */
[----:B0-----:R-:W3:Y:S04]  /*7cf0*/  LDL.LU R13, [R1+0x580] ;  /* 0x00058000010d7983 */ /* 0x001ee80000300800 */
[----:B------:R-:W4:Y:S04]  /*7d00*/  LDL.LU.64 R14, [R1+0x578] ;  /* 0x00057800010e7983 */ /* 0x000f280000300a00 */
[----:B------:R0:W-:Y:S04]  /*7d10*/  STL [R1+0xb0], R18 ;  /* 0x0000b01201007387 */ /* 0x0001e80000100800 */
[----:B0-----:R-:W4:Y:S04]  /*7d20*/  LDL.LU R18, [R1+0x570] ;  /* 0x0005700001127983 */ /* 0x001f280000300800 */
        /* <DEDUP_REMOVED lines=9> */
[----:B------:R-:W4:Y:S01]  /*7dc0*/  LDL.LU.64 R26, [R1+0x538] ;  /* 0x00053800011a7983 */ /* 0x000f220000300a00 */
[----:B------:R-:W-:-:S02]  /*7dd0*/  PRMT R21, RZ, 0x7610, R21 ;  /* 0x00007610ff157816 */ /* 0x000fc40000000015 */
[----:B------:R-:W-:Y:S02]  /*7de0*/  PRMT R8, RZ, 0x7610, R8 ;  /* 0x00007610ff087816 */ /* 0x000fe40000000008 */
[----:B------:R-:W-:Y:S02]  /*7df0*/  PRMT R20, RZ, 0x7610, R20 ;  /* 0x00007610ff147816 */ /* 0x000fe40000000014 */
[----:B------:R-:W-:Y:S02]  /*7e00*/  PRMT R9, RZ, 0x7610, R9 ;  /* 0x00007610ff097816 */ /* 0x000fe40000000009 */
[----:B------:R-:W-:Y:S02]  /*7e10*/  PRMT R7, RZ, 0x7610, R7 ;  /* 0x00007610ff077816 */ /* 0x000fe40000000007 */
[----:B------:R-:W-:Y:S02]  /*7e20*/  PRMT R113, RZ, 0x7610, R113 ;  /* 0x00007610ff717816 */ /* 0x000fe40000000071 */
[----:B------:R-:W-:-:S02]  /*7e30*/  PRMT R114, RZ, 0x7610, R114 ;  /* 0x00007610ff727816 */ /* 0x000fc40000000072 */
[----:B------:R-:W-:-:S06]  /*7e40*/  PRMT R116, RZ, 0x7610, R116 ;  /* 0x00007610ff747816 */ /* 0x000fcc0000000074 */
[----:B--2---:R-:W2:Y:S04]  /*7e50*/  @P0 LDG.E.U16 R116, desc[UR20][R10.64] ;  /* 0x000000140a740981 */ /* 0x004ea8000c1e1500 */
[----:B---3--:R-:W3:Y:S04]  /*7e60*/  @P0 LDG.E.U16 R114, desc[UR20][R12.64] ;  /* 0x000000140c720981 */ /* 0x008ee8000c1e1500 */
[----:B----4-:R-:W4:Y:S04]  /*7e70*/  @P0 LDG.E.U16 R113, desc[UR20][R14.64] ;  /* 0x000000140e710981 */ /* 0x010f28000c1e1500 */
[----:B------:R-:W2:Y:S04]  /*7e80*/  @P0 LDG.E.U16 R7, desc[UR20][R16.64] ;  /* 0x0000001410070981 */ /* 0x000ea8000c1e1500 */
[----:B------:R-:W2:Y:S04]  /*7e90*/  @P0 LDG.E.U16 R9, desc[UR20][R18.64] ;  /* 0x0000001412090981 */ /* 0x000ea8000c1e1500 */
[----:B------:R-:W2:Y:S04]  /*7ea0*/  @P0 LDG.E.U16 R20, desc[UR20][R22.64] ;  /* 0x0000001416140981 */ /* 0x000ea8000c1e1500 */
[----:B------:R-:W2:Y:S04]  /*7eb0*/  @P0 LDG.E.U16 R8, desc[UR20][R24.64] ;  /* 0x0000001418080981 */ /* 0x000ea8000c1e1500 */
[----:B------:R-:W2:Y:S01]  /*7ec0*/  @P0 LDG.E.U16 R21, desc[UR20][R26.64] ;  /* 0x000000141a150981 */ /* 0x000ea2000c1e1500 */
[----:B------:R-:W-:-:S06]  /*7ed0*/  PRMT R115, RZ, 0x7610, R115 ;  /* 0x00007610ff737816 */ /* 0x000fcc0000000073 */
[----:B------:R-:W3:Y:S01]  /*7ee0*/  @P0 LDG.E.U16 R115, desc[UR20][R32.64] ;  /* 0x0000001420730981 */ /* 0x000ee2000c1e1500 */
[----:B------:R-:W-:Y:S02]  /*7ef0*/  PRMT R131, RZ, 0x7610, R131 ;  /* 0x00007610ff837816 */ /* 0x000fe40000000083 */
[----:B------:R-:W-:Y:S02]  /*7f00*/  PRMT R130, RZ, 0x7610, R130 ;  /* 0x00007610ff827816 */ /* 0x000fe40000000082 */
[----:B------:R-:W-:Y:S02]  /*7f10*/  PRMT R125, RZ, 0x7610, R125 ;  /* 0x00007610ff7d7816 */ /* 0x000fe4000000007d */
[----:B------:R-:W-:Y:S01]  /*7f20*/  PRMT R124, RZ, 0x7610, R124 ;  /* 0x00007610ff7c7816 */ /* 0x000fe2000000007c */
[----:B------:R-:W3:Y:S01]  /*7f30*/  @P0 LDG.E.U16 R131, desc[UR20][R164.64] ;  /* 0x00000014a4830981 */ /* 0x000ee2000c1e1500 */
[----:B------:R-:W-:Y:S02]  /*7f40*/  PRMT R121, RZ, 0x7610, R121 ;  /* 0x00007610ff797816 */ /* 0x000fe40000000079 */
[----:B------:R-:W-:Y:S01]  /*7f50*/  PRMT R120, RZ, 0x7610, R120 ;  /* 0x00007610ff787816 */ /* 0x000fe20000000078 */
[----:B------:R-:W3:Y:S04]  /*7f60*/  @P0 LDG.E.U16 R130, desc[UR20][R132.64] ;  /* 0x0000001484820981 */ /* 0x000ee8000c1e1500 */
[----:B------:R-:W3:Y:S04]  /*7f70*/  @P0 LDG.E.U16 R125, desc[UR20][R128.64] ;  /* 0x00000014807d0981 */ /* 0x000ee8000c1e1500 */
[----:B------:R-:W3:Y:S04]  /*7f80*/  @P0 LDG.E.U16 R124, desc[UR20][R126.64] ;  /* 0x000000147e7c0981 */ /* 0x000ee8000c1e1500 */
[----:B------:R-:W3:Y:S01]  /*7f90*/  @P0 LDG.E.U16 R121, desc[UR20][R122.64] ;  /* 0x000000147a790981 */ /* 0x000ee2000c1e1500 */
[----:B------:R-:W-:-:S03]  /*7fa0*/  PRMT R119, RZ, 0x7610, R119 ;  /* 0x00007610ff777816 */ /* 0x000fc60000000077 */
[----:B------:R-:W3:Y:S01]  /*7fb0*/  @P0 LDG.E.U16 R120, desc[UR20][R162.64] ;  /* 0x00000014a2780981 */ /* 0x000ee2000c1e1500 */
[----:B------:R-:W-:-:S03]  /*7fc0*/  PRMT R118, RZ, 0x7610, R118 ;  /* 0x00007610ff767816 */ /* 0x000fc60000000076 */
[----:B------:R-:W3:Y:S01]  /*7fd0*/  @P0 LDG.E.U16 R119, desc[UR20][R160.64] ;  /* 0x00000014a0770981 */ /* 0x000ee2000c1e1500 */
[----:B------:R-:W-:-:S03]  /*7fe0*/  PRMT R117, RZ, 0x7610, R117 ;  /* 0x00007610ff757816 */ /* 0x000fc60000000075 */
[----:B------:R-:W3:Y:S04]  /*7ff0*/  @P0 LDG.E.U16 R118, desc[UR20][R158.64] ;  /* 0x000000149e760981 */ /* 0x000ee8000c1e1500 */
[----:B------:R0:W-:Y:S04]  /*8000*/  STL [R1+0x90], R28 ;  /* 0x0000901c01007387 */ /* 0x0001e80000100800 */
[----:B------:R-:W3:Y:S04]  /*8010*/  @P0 LDG.E.U16 R117, desc[UR20][R156.64] ;  /* 0x000000149c750981 */ /* 0x000ee8000c1e1500 */
[----:B0-----:R-:W3:Y:S04]  /*8020*/  LDL.LU R28, [R1+0x530] ;  /* 0x00053000011c7983 */ /* 0x001ee80000300800 */
[----:B------:R-:W3:Y:S01]  /*8030*/  LDL.LU.64 R26, [R1+0x528] ;  /* 0x00052800011a7983 */ /* 0x000ee20000300a00 */
[----:B------:R-:W-:-:S02]  /*8040*/  LOP3.LUT R83, R5, 0x1cc, RZ, 0xfc, !PT ;  /* 0x000001cc05537812 */ /* 0x000fc400078efcff */
[----:B------:R-:W-:Y:S02]  /*8050*/  ISETP.GT.U32.AND P6, PT, R2, R70, PT ;  /* 0x000000460200720c */ /* 0x000fe40003fc4070 */
[----:B------:R-:W-:-:S05]  /*8060*/  IABS R71, R83 ;  /* 0x0000005300477213 */ /* 0x000fca0000000000 */
[----:B------:R-:W-:Y:S01]  /*8070*/  IMAD.HI.U32 R87, R0, R71, RZ ;  /* 0x0000004700577227 */ /* 0x000fe200078e00ff */
[----:B------:R-:W-:-:S03]  /*8080*/  LOP3.LUT R93, R5, 0x1d4, RZ, 0xfc, !PT ;  /* 0x000001d4055d7812 */ /* 0x000fc600078efcff */
[----:B------:R-:W-:Y:S01]  /*8090*/  IMAD.MOV R87, RZ, RZ, -R87 ;  /* 0x000000ffff577224 */ /* 0x000fe200078e0a57 */
[----:B--2---:R0:W-:Y:S04]  /*80a0*/  STL [R1+0x84], R21 ;  /* 0x0000841501007387 */ /* 0x0041e80000100800 */
[----:B0-----:R-:W2:Y:S04]  /*80b0*/  LDL.LU R21, [R1+0x520] ;  /* 0x0005200001157983 */ /* 0x001ea80000300800 */
[----:B------:R-:W2:Y:S04]  /*80c0*/  LDL.LU.64 R24, [R1+0x518] ;  /* 0x0005180001187983 */ /* 0x000ea80000300a00 */
[----:B------:R0:W-:Y:S04]  /*80d0*/  STL [R1+0x80], R8 ;  /* 0x0000800801007387 */ /* 0x0001e80000100800 */
        /* <DEDUP_REMOVED lines=11> */
[----:B----4-:R0:W-:Y:S04]  /*8190*/  STL [R1+0x60], R113 ;  /* 0x0000607101007387 */ /* 0x0101e80000100800 */
[----:B0-----:R-:W4:Y:S04]  /*81a0*/  LDL.LU R113, [R1+0x4d0] ;  /* 0x0004d00001717983 */ /* 0x001f280000300800 */
[----:B------:R-:W2:Y:S04]  /*81b0*/  LDL.LU.64 R12, [R1+0x4c8] ;  /* 0x0004c800010c7983 */ /* 0x000ea80000300a00 */
[----:B---3--:R0:W-:Y:S04]  /*81c0*/  STL [R1+0x54], R114 ;  /* 0x0000547201007387 */ /* 0x0081e80000100800 */
[----:B0-----:R-:W3:Y:S04]  /*81d0*/  LDL.LU R114, [R1+0x4c0] ;  /* 0x0004c00001727983 */ /* 0x001ee80000300800 */
[----:B------:R-:W2:Y:S04]  /*81e0*/  LDL.LU.64 R10, [R1+0x4b8] ;  /* 0x0004b800010a7983 */ /* 0x000ea80000300a00 */
[----:B------:R-:W-:Y:S04]  /*81f0*/  STL [R1+0x50], R116 ;  /* 0x0000507401007387 */ /* 0x000fe80000100800 */
[----:B------:R-:W2:Y:S01]  /*8200*/  LDL.LU.64 R32, [R1+0x4b0] ;  /* 0x0004b00001207983 */ /* 0x000ea20000300a00 */
[----:B------:R-:W-:Y:S01]  /*8210*/  IMAD R71, R2, R87, R71 ;  /* 0x0000005702477224 */ /* 0x000fe200078e0247 */
[----:B------:R-:W-:Y:S01]  /*8220*/  IABS R72, R93 ;  /* 0x0000005d00487213 */ /* 0x000fe20000000000 */
[----:B------:R-:W-:-:S02]  /*8230*/  @!P6 IMAD.IADD R70, R70, 0x1, -R2 ;  /* 0x000000014646e824 */ /* 0x000fc400078e0a02 */
[----:B------:R-:W-:Y:S01]  /*8240*/  @!P2 IMAD.MOV R68, RZ, RZ, -R68 ;  /* 0x000000ffff44a224 */ /* 0x000fe200078e0a44 */
[----:B------:R-:W-:Y:S01]  /*8250*/  ISETP.GT.U32.AND P2, PT, R2, R71, PT ;  /* 0x000000470200720c */ /* 0x000fe20003f44070 */
[----:B------:R-:W-:Y:S01]  /*8260*/  IMAD.HI.U32 R88, R0, R72, RZ ;  /* 0x0000004800587227 */ /* 0x000fe200078e00ff */
[----:B------:R-:W-:Y:S02]  /*8270*/  ISETP.GT.U32.AND P6, PT, R2, R70, PT ;  /* 0x000000460200720c */ /* 0x000fe40003fc4070 */
[----:B------:R-:W-:Y:S01]  /*8280*/  LOP3.LUT R94, R5, 0x1dc, RZ, 0xfc, !PT ;  /* 0x000001dc055e7812 */ /* 0x000fe200078efcff */
[----:B------:R-:W-:-:S03]  /*8290*/  IMAD.MOV R88, RZ, RZ, -R88 ;  /* 0x000000ffff587224 */ /* 0x000fc600078e0a58 */
[----:B------:R-:W-:Y:S01]  /*82a0*/  IABS R73, R94 ;  /* 0x0000005e00497213 */ /* 0x000fe20000000000 */
[----:B------:R-:W-:Y:S01]  /*82b0*/  IMAD R72, R2, R88, R72 ;  /* 0x0000005802487224 */ /* 0x000fe200078e0248 */
[----:B------:R0:W-:Y:S03]  /*82c0*/  STL [R1+0x44], R115 ;  /* 0x0000447301007387 */ /* 0x0001e60000100800 */
[----:B------:R-:W-:Y:S01]  /*82d0*/  IMAD.HI.U32 R95, R0, R73, RZ ;  /* 0x00000049005f7227 */ /* 0x000fe200078e00ff */
[----:B------:R-:W-:-:S03]  /*82e0*/  LOP3.LUT R88, R5, 0x1e4, RZ, 0xfc, !PT ;  /* 0x000001e405587812 */ /* 0x000fc600078efcff */
[--C-:B------:R-:W-:Y:S02]  /*82f0*/  @!P2 IMAD.IADD R71, R71, 0x1, -R2.reuse ;  /* 0x000000014747a824 */ /* 0x100fe400078e0a02 */
[----:B------:R-:W-:Y:S01]  /*8300*/  @!P6 IMAD.IADD R70, R70, 0x1, -R2 ;  /* 0x000000014646e824 */ /* 0x000fe200078e0a02 */
[C---:B------:R-:W-:Y:S01]  /*8310*/  ISETP.GT.U32.AND P6, PT, R2.reuse, R72, PT ;  /* 0x000000480200720c */ /* 0x040fe20003fc4070 */
[----:B------:R-:W-:Y:S01]  /*8320*/  IMAD.MOV R95, RZ, RZ, -R95 ;  /* 0x000000ffff5f7224 */ /* 0x000fe200078e0a5f */
[----:B------:R-:W-:Y:S01]  /*8330*/  STL [R1+0x270], R162 ;  /* 0x000270a201007387 */ /* 0x000fe20000100800 */
[----:B------:R-:W-:-:S03]  /*8340*/  ISETP.GT.U32.AND P2, PT, R2, R71, PT ;  /* 0x000000470200720c */ /* 0x000fc60003f44070 */
[----:B------:R-:W-:Y:S01]  /*8350*/  STL [R1+0x2f4], R162 ;  /* 0x0002f4a201007387 */ /* 0x000fe20000100800 */
[----:B------:R-:W-:Y:S01]  /*8360*/  IMAD R73, R2, R95, R73 ;  /* 0x0000005f02497224 */ /* 0x000fe200078e0249 */
[----:B------:R-:W-:Y:S02]  /*8370*/  IABS R6, R88 ;  /* 0x0000005800067213 */ /* 0x000fe40000000000 */
[----:B------:R-:W-:Y:S04]  /*8380*/  STL [R1+0x264], R163 ;  /* 0x000264a301007387 */ /* 0x000fe80000100800 */
[----:B------:R-:W-:Y:S04]  /*8390*/  STL [R1+0x2f8], R163 ;  /* 0x0002f8a301007387 */ /* 0x000fe80000100800 */
[----:B------:R-:W-:Y:S04]  /*83a0*/  STL.64 [R1+0x330], R162 ;  /* 0x000330a201007387 */ /* 0x000fe80000100a00 */
[----:B------:R-:W-:Y:S01]  /*83b0*/  STL.64 [R1+0x268], R160 ;  /* 0x000268a001007387 */ /* 0x000fe20000100a00 */
[----:B------:R-:W-:-:S03]  /*83c0*/  LOP3.LUT R87, R5, 0x1ec, RZ, 0xfc, !PT ;  /* 0x000001ec05577812 */ /* 0x000fc600078efcff */
[----:B------:R-:W-:Y:S01]  /*83d0*/  STL [R1+0x300], R160 ;  /* 0x000300a001007387 */ /* 0x000fe20000100800 */
[----:B------:R-:W-:Y:S01]  /*83e0*/  IMAD.HI.U32 R111, R0, R6, RZ ;  /* 0x00000006006f7227 */ /* 0x000fe200078e00ff */
[----:B------:R-:W-:Y:S02]  /*83f0*/  ISETP.GT.U32.AND P5, PT, R2, R73, PT ;  /* 0x000000490200720c */ /* 0x000fe40003fa4070 */
[----:B------:R-:W-:Y:S04]  /*8400*/  STL [R1+0x2fc], R161 ;  /* 0x0002fca101007387 */ /* 0x000fe80000100800 */
[----:B------:R-:W-:Y:S01]  /*8410*/  STL.64 [R1+0x338], R160 ;  /* 0x000338a001007387 */ /* 0x000fe20000100a00 */
[----:B------:R-:W-:-:S03]  /*8420*/  LOP3.LUT R84, R5, 0x1f4, RZ, 0xfc, !PT ;  /* 0x000001f405547812 */ /* 0x000fc600078efcff */
[----:B------:R-:W-:Y:S01]  /*8430*/  STL.64 [R1+0x278], R158 ;  /* 0x0002789e01007387 */ /* 0x000fe20000100a00 */
[----:B------:R-:W-:-:S03]  /*8440*/  @!P6 IMAD.IADD R72, R72, 0x1, -R2 ;  /* 0x000000014848e824 */ /* 0x000fc600078e0a02 */
[----:B------:R-:W-:Y:S01]  /*8450*/  STL [R1+0x308], R158 ;  /* 0x0003089e01007387 */ /* 0x000fe20000100800 */
[----:B------:R-:W-:Y:S01]  /*8460*/  IABS R5, R87 ;  /* 0x0000005700057213 */ /* 0x000fe20000000000 */
[----:B------:R-:W-:Y:S02]  /*8470*/  IMAD.MOV R111, RZ, RZ, -R111 ;  /* 0x000000ffff6f7224 */ /* 0x000fe400078e0a6f */
[----:B------:R-:W-:Y:S01]  /*8480*/  STL [R1+0x304], R159 ;  /* 0x0003049f01007387 */ /* 0x000fe20000100800 */
[----:B------:R-:W-:-:S03]  /*8490*/  @!P2 IMAD.IADD R71, R71, 0x1, -R2 ;  /* 0x000000014747a824 */ /* 0x000fc600078e0a02 */
[----:B------:R-:W-:Y:S01]  /*84a0*/  STL.64 [R1+0x340], R158 ;  /* 0x0003409e01007387 */ /* 0x000fe20000100a00 */
[----:B------:R-:W-:-:S03]  /*84b0*/  ISETP.GE.AND P2, PT, R83, RZ, PT ;  /* 0x000000ff5300720c */ /* 0x000fc60003f46270 */
[----:B------:R-:W-:Y:S01]  /*84c0*/  STL [R1+0x2a0], R156 ;  /* 0x0002a09c01007387 */ /* 0x000fe20000100800 */
[----:B------:R-:W-:-:S03]  /*84d0*/  IMAD R6, R2, R111, R6 ;  /* 0x0000006f02067224 */ /* 0x000fc600078e0206 */
[----:B------:R-:W-:Y:S01]  /*84e0*/  STL [R1+0x30c], R156 ;  /* 0x00030c9c01007387 */ /* 0x000fe20000100800 */
[----:B------:R-:W-:-:S03]  /*84f0*/  ISETP.GT.U32.AND P6, PT, R2, R72, PT ;  /* 0x000000480200720c */ /* 0x000fc60003fc4070 */
[----:B------:R-:W-:Y:S01]  /*8500*/  STL [R1+0x280], R157 ;  /* 0x0002809d01007387 */ /* 0x000fe20000100800 */
[----:B------:R-:W-:-:S03]  /*8510*/  IMAD.HI.U32 R111, R0, R5, RZ ;  /* 0x00000005006f7227 */ /* 0x000fc600078e00ff */
[----:B------:R-:W-:Y:S01]  /*8520*/  STL [R1+0x310], R157 ;  /* 0x0003109d01007387 */ /* 0x000fe20000100800 */
[----:B------:R-:W-:-:S03]  /*8530*/  IABS R112, R84 ;  /* 0x0000005400707213 */ /* 0x000fc60000000000 */
[----:B------:R-:W-:Y:S04]  /*8540*/  STL.64 [R1+0x348], R156 ;  /* 0x0003489c01007387 */ /* 0x000fe80000100a00 */
[----:B------:R-:W-:Y:S01]  /*8550*/  STL.64 [R1+0x288], R154 ;  /* 0x0002889a01007387 */ /* 0x000fe20000100a00 */
[----:B------:R-:W-:-:S03]  /*8560*/  @!P5 IMAD.IADD R73, R73, 0x1, -R2 ;  /* 0x000000014949d824 */ /* 0x000fc600078e0a02 */
[----:B------:R-:W-:Y:S01]  /*8570*/  STL [R1+0x318], R154 ;  /* 0x0003189a01007387 */ /* 0x000fe20000100800 */
[----:B------:R-:W-:-:S03]  /*8580*/  IMAD.MOV R111, RZ, RZ, -R111 ;  /* 0x000000ffff6f7224 */ /* 0x000fc600078e0a6f */
[----:B------:R-:W-:Y:S01]  /*8590*/  STL [R1+0x358], R154 ;  /* 0x0003589a01007387 */ /* 0x000fe20000100800 */
[----:B------:R-:W-:-:S03]  /*85a0*/  IMAD.MOV.U32 R83, RZ, RZ, R112 ;  /* 0x000000ffff537224 */ /* 0x000fc600078e0070 */
[----:B------:R-:W-:Y:S04]  /*85b0*/  STL [R1+0x314], R155 ;  /* 0x0003149b01007387 */ /* 0x000fe80000100800 */
[----:B------:R-:W-:Y:S01]  /*85c0*/  STL [R1+0x40], R131 ;  /* 0x0000408301007387 */ /* 0x000fe20000100800 */
[----:B------:R-:W-:-:S03]  /*85d0*/  IMAD R5, R2, R111, R5 ;  /* 0x0000006f02057224 */ /* 0x000fc600078e0205 */
[----:B------:R-:W-:Y:S01]  /*85e0*/  STL [R1+0x35c], R155 ;  /* 0x00035c9b01007387 */ /* 0x000fe20000100800 */
[----:B------:R-:W-:-:S03]  /*85f0*/  ISETP.GT.U32.AND P5, PT, R2, R73, PT ;  /* 0x000000490200720c */ /* 0x000fc60003fa4070 */
[----:B------:R-:W-:Y:S01]  /*8600*/  STL [R1+0x34], R130 ;  /* 0x0000348201007387 */ /* 0x000fe20000100800 */
[----:B------:R-:W-:-:S03]  /*8610*/  IMAD.HI.U32 R0, R0, R83, RZ ;  /* 0x0000005300007227 */ /* 0x000fc600078e00ff */
[----:B------:R-:W-:Y:S01]  /*8620*/  STL.64 [R1+0x3b8], R154 ;  /* 0x0003b89a01007387 */ /* 0x000fe20000100a00 */
[----:B------:R-:W-:-:S03]  /*8630*/  @!P2 IMAD.MOV R71, RZ, RZ, -R71 ;  /* 0x000000ffff47a224 */ /* 0x000fc600078e0a47 */
[----:B------:R-:W-:Y:S01]  /*8640*/  STL [R1+0x30], R125 ;  /* 0x0000307d01007387 */ /* 0x000fe20000100800 */
[----:B------:R-:W-:-:S03]  /*8650*/  PRMT R103, RZ, 0x7610, R103 ;  /* 0x00007610ff677816 */ /* 0x000fc60000000067 */
[----:B------:R-:W-:Y:S01]  /*8660*/  STL [R1+0x24], R124 ;  /* 0x0000247c01007387 */ /* 0x000fe20000100800 */
[----:B------:R-:W-:Y:S01]  /*8670*/  ISETP.GT.U32.AND P2, PT, R2, R6, PT ;  /* 0x000000060200720c */ /* 0x000fe20003f44070 */
[----:B------:R-:W-:Y:S02]  /*8680*/  @!P6 IMAD.IADD R72, R72, 0x1, -R2 ;  /* 0x000000014848e824 */ /* 0x000fe400078e0a02 */
[----:B------:R-:W-:Y:S01]  /*8690*/  STL.64 [R1+0x298], R152 ;  /* 0x0002989801007387 */ /* 0x000fe20000100a00 */
[----:B------:R-:W-:-:S03]  /*86a0*/  ISETP.GT.U32.AND P6, PT, R2, R5, PT ;  /* 0x000000050200720c */ /* 0x000fc60003fc4070 */
[----:B------:R-:W-:Y:S01]  /*86b0*/  STL [R1+0x20], R121 ;  /* 0x0000207901007387 */ /* 0x000fe20000100800 */
[----:B------:R-:W-:-:S03]  /*86c0*/  IMAD.MOV R0, RZ, RZ, -R0 ;  /* 0x000000ffff007224 */ /* 0x000fc600078e0a00 */
[----:B------:R-:W-:Y:S01]  /*86d0*/  STL [R1+0x320], R152 ;  /* 0x0003209801007387 */ /* 0x000fe20000100800 */
[----:B------:R-:W-:-:S03]  /*86e0*/  @!P4 IMAD.MOV R70, RZ, RZ, -R70 ;  /* 0x000000ffff46c224 */ /* 0x000fc600078e0a46 */
[----:B------:R-:W-:Y:S01]  /*86f0*/  STL [R1+0x14], R120 ;  /* 0x0000147801007387 */ /* 0x000fe20000100800 */
[----:B------:R-:W-:-:S03]  /*8700*/  ISETP.GE.AND P4, PT, R93, RZ, PT ;  /* 0x000000ff5d00720c */ /* 0x000fc60003f86270 */
[----:B------:R-:W-:Y:S01]  /*8710*/  STL [R1+0x360], R152 ;  /* 0x0003609801007387 */ /* 0x000fe20000100800 */
[----:B------:R-:W-:-:S03]  /*8720*/  IMAD R0, R2, R0, R83 ;  /* 0x0000000002007224 */ /* 0x000fc600078e0253 */
[----:B------:R-:W-:Y:S04]  /*8730*/  STL [R1+0x31c], R153 ;  /* 0x00031c9901007387 */ /* 0x000fe80000100800 */
[----:B------:R-:W-:Y:S01]  /*8740*/  STL [R1+0x364], R153 ;  /* 0x0003649901007387 */ /* 0x000fe20000100800 */
[----:B0-----:R-:W0:Y:S03]  /*8750*/  S2R R115, SR_TID.X ;  /* 0x0000000000737919 */ /* 0x001e260000002100 */
[----:B------:R-:W-:Y:S04]  /*8760*/  STL.64 [R1+0x3d8], R152 ;  /* 0x0003d89801007387 */ /* 0x000fe80000100a00 */
[----:B------:R1:W3:Y:S04]  /*8770*/  @P0 LDG.E.U16 R103, desc[UR20][R150.64] ;  /* 0x0000001496670981 */ /* 0x0002e8000c1e1500 */
[----:B------:R1:W-:Y:S01]  /*8780*/  STL.64 [R1+0x2a8], R150 ;  /* 0x0002a89601007387 */ /* 0x0003e20000100a00 */
[----:B------:R-:W-:Y:S01]  /*8790*/  @!P5 IMAD.IADD R73, R73, 0x1, -R2 ;  /* 0x000000014949d824 */ /* 0x000fe200078e0a02 */
[----:B------:R-:W-:-:S02]  /*87a0*/  ISETP.GT.U32.AND P5, PT, R2, R0, PT ;  /* 0x000000000200720c */ /* 0x000fc40003fa4070 */
[----:B------:R-:W-:Y:S01]  /*87b0*/  STL [R1+0x10], R119 ;  /* 0x0000107701007387 */ /* 0x000fe20000100800 */
[----:B------:R-:W-:-:S03]  /*87c0*/  @!P2 IMAD.IADD R6, R6, 0x1, -R2 ;  /* 0x000000010606a824 */ /* 0x000fc600078e0a02 */
[----:B------:R-:W-:Y:S01]  /*87d0*/  STL [R1+0x368], R150 ;  /* 0x0003689601007387 */ /* 0x000fe20000100800 */
[----:B-1----:R-:W1:Y:S01]  /*87e0*/  S2R R151, SR_TID.X ;  /* 0x0000000000977919 */ /* 0x002e620000002100 */
[----:B------:R-:W-:Y:S02]  /*87f0*/  @!P6 IMAD.IADD R5, R5, 0x1, -R2 ;  /* 0x000000010505e824 */ /* 0x000fe400078e0a02 */
[----:B------:R-:W-:Y:S04]  /*8800*/  STL [R1+0x410], R150 ;  /* 0x0004109601007387 */ /* 0x000fe80000100800 */
[----:B------:R-:W-:Y:S04]  /*8810*/  STL [R1+0x460], R150 ;  /* 0x0004609601007387 */ /* 0x000fe80000100800 */
[----:B------:R-:W-:Y:S01]  /*8820*/  STL [R1+0x2b0], R149 ;  /* 0x0002b09501007387 */ /* 0x000fe20000100800 */
[----:B------:R-:W-:-:S03]  /*8830*/  @!P4 IMAD.MOV R72, RZ, RZ, -R72 ;  /* 0x000000ffff48c224 */ /* 0x000fc600078e0a48 */
[----:B------:R-:W-:Y:S01]  /*8840*/  STL [R1+0x4], R118 ;  /* 0x0000047601007387 */ /* 0x000fe20000100800 */
[----:B------:R-:W-:-:S03]  /*8850*/  ISETP.GE.AND P2, PT, R94, RZ, PT ;  /* 0x000000ff5e00720c */ /* 0x000fc60003f46270 */
[----:B------:R-:W-:Y:S01]  /*8860*/  STL.64 [R1+0x350], R148 ;  /* 0x0003509401007387 */ /* 0x000fe20000100a00 */
[----:B------:R-:W-:-:S03]  /*8870*/  ISETP.GT.U32.AND P4, PT, R2, R6, PT ;  /* 0x000000060200720c */ /* 0x000fc60003f84070 */
[----:B------:R-:W-:Y:S01]  /*8880*/  STL.64 [R1+0x2b8], R146 ;  /* 0x0002b89201007387 */ /* 0x000fe20000100a00 */
[----:B------:R-:W-:-:S03]  /*8890*/  ISETP.GT.U32.AND P6, PT, R2, R5, PT ;  /* 0x000000050200720c */ /* 0x000fc60003fc4070 */
[----:B------:R-:W-:Y:S04]  /*88a0*/  STL [R1+0x370], R146 ;  /* 0x0003709201007387 */ /* 0x000fe80000100800 */
[----:B------:R-:W-:Y:S04]  /*88b0*/  STL [R1+0x36c], R147 ;  /* 0x00036c9301007387 */ /* 0x000fe80000100800 */
[----:B------:R-:W-:Y:S04]  /*88c0*/  STL [R1], R117 ;  /* 0x0000007501007387 */ /* 0x000fe80000100800 */
[----:B------:R-:W-:Y:S01]  /*88d0*/  STL.64 [R1+0x3e0], R146 ;  /* 0x0003e09201007387 */ /* 0x000fe20000100a00 */
[----:B------:R-:W-:-:S03]  /*88e0*/  @!P5 IMAD.IADD R0, R0, 0x1, -R2 ;  /* 0x000000010000d824 */ /* 0x000fc600078e0a02 */
[----:B------:R-:W-:Y:S04]  /*88f0*/  STL.64 [R1+0x2c0], R144 ;  /* 0x0002c09001007387 */ /* 0x000fe80000100a00 */
[----:B------:R-:W-:Y:S04]  /*8900*/  STL [R1+0x378], R144 ;  /* 0x0003789001007387 */ /* 0x000fe80000100800 */
[----:B------:R-:W-:Y:S04]  /*8910*/  STL [R1+0x374], R145 ;  /* 0x0003749101007387 */ /* 0x000fe80000100800 */
[----:B------:R-:W-:Y:S04]  /*8920*/  STL.64 [R1+0x3f8], R144 ;  /* 0x0003f89001007387 */ /* 0x000fe80000100a00 */
[----:B------:R-:W-:Y:S01]  /*8930*/  STL.64 [R1+0x2c8], R142 ;  /* 0x0002c88e01007387 */ /* 0x000fe20000100a00 */
[----:B------:R-:W-:-:S03]  /*8940*/  ISETP.GT.U32.AND P5, PT, R2, R0, PT ;  /* 0x000000000200720c */ /* 0x000fc60003fa4070 */
[----:B------:R-:W-:Y:S04]  /*8950*/  STL [R1+0x380], R142 ;  /* 0x0003808e01007387 */ /* 0x000fe80000100800 */
[----:B------:R-:W-:Y:S01]  /*8960*/  STL [R1+0x37c], R143 ;  /* 0x00037c8f01007387 */ /* 0x000fe20000100800 */
[----:B------:R-:W-:-:S03]  /*8970*/  @!P2 IMAD.MOV R73, RZ, RZ, -R73 ;  /* 0x000000ffff49a224 */ /* 0x000fc600078e0a49 */
[----:B------:R-:W-:Y:S01]  /*8980*/  STL.64 [R1+0x400], R142 ;  /* 0x0004008e01007387 */ /* 0x000fe20000100a00 */
[----:B------:R-:W-:-:S03]  /*8990*/  @!P4 IMAD.IADD R6, R6, 0x1, -R2 ;  /* 0x000000010606c824 */ /* 0x000fc600078e0a02 */
[----:B------:R-:W-:Y:S01]  /*89a0*/  STL.64 [R1+0x2d0], R140 ;  /* 0x0002d08c01007387 */ /* 0x000fe20000100a00 */
[----:B------:R-:W-:Y:S01]  /*89b0*/  ISETP.GE.AND P2, PT, R88, RZ, PT ;  /* 0x000000ff5800720c */ /* 0x000fe20003f46270 */
[----:B------:R-:W-:Y:S02]  /*89c0*/  @!P6 IMAD.IADD R5, R5, 0x1, -R2 ;  /* 0x000000010505e824 */ /* 0x000fe400078e0a02 */
[----:B------:R-:W-:Y:S01]  /*89d0*/  STL [R1+0x390], R140 ;  /* 0x0003908c01007387 */ /* 0x000fe20000100800 */
[----:B------:R-:W-:-:S03]  /*89e0*/  ISETP.GE.AND P4, PT, R87, RZ, PT ;  /* 0x000000ff5700720c */ /* 0x000fc60003f86270 */
[----:B------:R-:W-:Y:S01]  /*89f0*/  STL [R1+0x414], R140 ;  /* 0x0004148c01007387 */ /* 0x000fe20000100800 */
[----:B------:R-:W-:Y:S01]  /*8a00*/  ISETP.GE.AND P6, PT, R84, RZ, PT ;  /* 0x000000ff5400720c */ /* 0x000fe20003fc6270 */
[----:B------:R-:W2:Y:S02]  /*8a10*/  S2R R116, SR_TID.X ;  /* 0x0000000000747919 */ /* 0x000ea40000002100 */
[----:B------:R-:W-:Y:S04]  /*8a20*/  STL [R1+0x464], R140 ;  /* 0x0004648c01007387 */ /* 0x000fe80000100800 */
[----:B------:R-:W-:Y:S01]  /*8a30*/  STL [R1+0x384], R141 ;  /* 0x0003848d01007387 */ /* 0x000fe20000100800 */
[----:B0-----:R-:W-:-:S03]  /*8a40*/  LOP3.LUT R115, R115, 0x3f, RZ, 0xc0, !PT ;  /* 0x0000003f73737812 */ /* 0x001fc600078ec0ff */
[----:B------:R-:W-:Y:S01]  /*8a50*/  STL [R1+0x418], R141 ;  /* 0x0004188d01007387 */ /* 0x000fe20000100800 */
[----:B------:R-:W-:-:S03]  /*8a60*/  PRMT R95, RZ, 0x7610, R95 ;  /* 0x00007610ff5f7816 */ /* 0x000fc6000000005f */
[----:B------:R-:W-:Y:S01]  /*8a70*/  STL [R1+0x468], R141 ;  /* 0x0004688d01007387 */ /* 0x000fe20000100800 */
[----:B-1----:R-:W-:-:S03]  /*8a80*/  SHF.R.S32.HI R87, RZ, 0x6, R151 ;  /* 0x00000006ff577819 */ /* 0x002fc60000011497 */
[----:B------:R-:W-:Y:S04]  /*8a90*/  STL.64 [R1+0x2d8], R138 ;  /* 0x0002d88a01007387 */ /* 0x000fe80000100a00 */
[----:B------:R-:W-:Y:S01]  /*8aa0*/  STL [R1+0x41c], R138 ;  /* 0x00041c8a01007387 */ /* 0x000fe20000100800 */
[----:B------:R-:W-:-:S03]  /*8ab0*/  PRMT R96, RZ, 0x7610, R96 ;  /* 0x00007610ff607816 */ /* 0x000fc60000000060 */
[----:B------:R-:W-:Y:S01]  /*8ac0*/  STL [R1+0x46c], R138 ;  /* 0x00046c8a01007387 */ /* 0x000fe20000100800 */
[----:B------:R-:W-:-:S03]  /*8ad0*/  PRMT R105, RZ, 0x7610, R105 ;  /* 0x00007610ff697816 */ /* 0x000fc60000000069 */
[----:B------:R-:W-:Y:S01]  /*8ae0*/  STL [R1+0x394], R139 ;  /* 0x0003948b01007387 */ /* 0x000fe20000100800 */
[----:B------:R-:W-:Y:S01]  /*8af0*/  PRMT R104, RZ, 0x7610, R104 ;  /* 0x00007610ff687816 */ /* 0x000fe20000000068 */
[----:B------:R-:W-:Y:S02]  /*8b00*/  IMAD.SHL.U32 R83, R115, 0x2, RZ ;  /* 0x0000000273537824 */ /* 0x000fe400078e00ff */
[----:B------:R-:W-:Y:S01]  /*8b10*/  STL [R1+0x420], R139 ;  /* 0x0004208b01007387 */ /* 0x000fe20000100800 */
[----:B------:R-:W-:Y:S01]  /*8b20*/  PRMT R102, RZ, 0x7610, R102 ;  /* 0x00007610ff667816 */ /* 0x000fe20000000066 */
[----:B------:R-:W-:Y:S01]  /*8b30*/  @!P5 IMAD.IADD R0, R0, 0x1, -R2 ;  /* 0x000000010000d824 */ /* 0x000fe200078e0a02 */
[----:B--2---:R-:W-:Y:S01]  /*8b40*/  SEL R93, R31, R7, !P3 ;  /* 0x000000071f5d7207 */ /* 0x004fe20005800000 */
[----:B------:R-:W-:Y:S01]  /*8b50*/  STL [R1+0x470], R139 ;  /* 0x0004708b01007387 */ /* 0x000fe20000100800 */
[----:B------:R-:W-:Y:S02]  /*8b60*/  PRMT R101, RZ, 0x7610, R101 ;  /* 0x00007610ff657816 */ /* 0x000fe40000000065 */
[----:B------:R-:W-:Y:S01]  /*8b70*/  PRMT R100, RZ, 0x7610, R100 ;  /* 0x00007610ff647816 */ /* 0x000fe20000000064 */
[----:B------:R-:W-:Y:S01]  /*8b80*/  STL.64 [R1+0x2e0], R136 ;  /* 0x0002e08801007387 */ /* 0x000fe20000100a00 */
[----:B------:R-:W-:-:S02]  /*8b90*/  PRMT R99, RZ, 0x7610, R99 ;  /* 0x00007610ff637816 */ /* 0x000fc40000000063 */
[----:B------:R-:W-:Y:S01]  /*8ba0*/  SGXT R84, R87, 0x1 ;  /* 0x000000015754781a */ /* 0x000fe20000000200 */
[----:B------:R-:W-:Y:S01]  /*8bb0*/  STL.64 [R1+0x398], R136 ;  /* 0x0003988801007387 */ /* 0x000fe20000100a00 */
[C---:B------:R-:W-:Y:S01]  /*8bc0*/  SEL R88, R31.reuse, R33, !P3 ;  /* 0x000000211f587207 */ /* 0x040fe20005800000 */
[----:B------:R-:W-:Y:S02]  /*8bd0*/  @!P2 IMAD.MOV R6, RZ, RZ, -R6 ;  /* 0x000000ffff06a224 */ /* 0x000fe400078e0a06 */
[----:B------:R0:W2:Y:S01]  /*8be0*/  @P0 LDG.E.U16 R95, desc[UR20][R134.64] ;  /* 0x00000014865f0981 */ /* 0x0000a2000c1e1500 */
[----:B------:R-:W-:Y:S01]  /*8bf0*/  @!P4 IMAD.MOV R5, RZ, RZ, -R5 ;  /* 0x000000ffff05c224 */ /* 0x000fe200078e0a05 */
[----:B------:R-:W-:Y:S02]  /*8c00*/  SEL R87, R31, R9, !P3 ;  /* 0x000000091f577207 */ /* 0x000fe40005800000 */
[----:B------:R0:W-:Y:S01]  /*8c10*/  STL.64 [R1+0x3a0], R134 ;  /* 0x0003a08601007387 */ /* 0x0001e20000100a00 */
[----:B------:R-:W-:Y:S01]  /*8c20*/  @!P6 IMAD.MOV R0, RZ, RZ, -R0 ;  /* 0x000000ffff00e224 */ /* 0x000fe200078e0a00 */
[----:B------:R-:W-:-:S02]  /*8c30*/  LOP3.LUT R2, R83, 0x90, R84, 0x78, !PT ;  /* 0x0000009053027812 */ /* 0x000fc400078e7854 */
[----:B------:R1:W2:Y:S01]  /*8c40*/  @P0 LDG.E.U16 R96, desc[UR20][R136.64] ;  /* 0x0000001488600981 */ /* 0x0002a2000c1e1500 */
[C---:B------:R-:W-:Y:S02]  /*8c50*/  SEL R84, R31.reuse, R10, !P3 ;  /* 0x0000000a1f547207 */ /* 0x040fe40005800000 */
[C---:B------:R-:W-:Y:S01]  /*8c60*/  SEL R33, R31.reuse, R16, !P3 ;  /* 0x000000101f217207 */ /* 0x040fe20005800000 */
[----:B------:R-:W2:Y:S01]  /*8c70*/  @P0 LDG.E.U16 R105, desc[UR20][R154.64] ;  /* 0x000000149a690981 */ /* 0x000ea2000c1e1500 */
[----:B0-----:R-:W-:-:S03]  /*8c80*/  SEL R134, R31, R32, !P3 ;  /* 0x000000201f867207 */ /* 0x001fc60005800000 */
[----:B------:R-:W2:Y:S01]  /*8c90*/  @P0 LDG.E.U16 R104, desc[UR20][R152.64] ;  /* 0x0000001498680981 */ /* 0x000ea2000c1e1500 */
[----:B------:R-:W-:Y:S01]  /*8ca0*/  SEL R32, R31, R17, !P3 ;  /* 0x000000111f207207 */ /* 0x000fe20005800000 */
[----:B------:R-:W-:Y:S01]  /*8cb0*/  IMAD R17, R93, UR7, RZ ;  /* 0x000000075d117c24 */ /* 0x000fe2000f8e02ff */
[C---:B-1----:R-:W-:Y:S01]  /*8cc0*/  SEL R137, R31.reuse, R22, !P3 ;  /* 0x000000161f897207 */ /* 0x042fe20005800000 */
[----:B------:R0:W2:Y:S01]  /*8cd0*/  @P0 LDG.E.U16 R102, desc[UR20][R148.64] ;  /* 0x0000001494660981 */ /* 0x0000a2000c1e1500 */
[C---:B------:R-:W-:Y:S01]  /*8ce0*/  SEL R83, R31.reuse, R11, !P3 ;  /* 0x0000000b1f537207 */ /* 0x040fe20005800000 */
[----:B------:R-:W-:Y:S01]  /*8cf0*/  IMAD R16, R88, UR7, RZ ;  /* 0x0000000758107c24 */ /* 0x000fe2000f8e02ff */
[C---:B------:R-:W-:Y:S01]  /*8d00*/  SEL R7, R31.reuse, R19, !P3 ;  /* 0x000000131f077207 */ /* 0x040fe20005800000 */
[----:B------:R-:W2:Y:S01]  /*8d10*/  @P0 LDG.E.U16 R101, desc[UR20][R146.64] ;  /* 0x0000001492650981 */ /* 0x000ea2000c1e1500 */
[C---:B------:R-:W-:Y:S02]  /*8d20*/  SEL R136, R31.reuse, R21, !P3 ;  /* 0x000000151f887207 */ /* 0x040fe40005800000 */
[C---:B------:R-:W-:Y:S01]  /*8d30*/  SEL R22, R31.reuse, R23, !P3 ;  /* 0x000000171f167207 */ /* 0x040fe20005800000 */
[----:B------:R-:W2:Y:S01]  /*8d40*/  @P0 LDG.E.U16 R100, desc[UR20][R144.64] ;  /* 0x0000001490640981 */ /* 0x000ea2000c1e1500 */
[----:B------:R-:W-:-:S02]  /*8d50*/  SEL R94, R31, R26, !P3 ;  /* 0x0000001a1f5e7207 */ /* 0x000fc40005800000 */
[C---:B0-----:R-:W-:Y:S01]  /*8d60*/  SEL R149, R31.reuse, R92, !P3 ;  /* 0x0000005c1f957207 */ /* 0x041fe20005800000 */
[----:B------:R0:W2:Y:S01]  /*8d70*/  @P0 LDG.E.U16 R99, desc[UR20][R142.64] ;  /* 0x000000148e630981 */ /* 0x0000a2000c1e1500 */
[C---:B------:R-:W-:Y:S02]  /*8d80*/  SEL R152, R31.reuse, R91, !P3 ;  /* 0x0000005b1f987207 */ /* 0x040fe40005800000 */
[C---:B------:R-:W-:Y:S02]  /*8d90*/  SEL R153, R31.reuse, R90, !P3 ;  /* 0x0000005a1f997207 */ /* 0x040fe40005800000 */
[C---:B------:R-:W-:Y:S02]  /*8da0*/  SEL R154, R31.reuse, R89, !P3 ;  /* 0x000000591f9a7207 */ /* 0x040fe40005800000 */
[C---:B------:R-:W-:Y:S02]  /*8db0*/  SEL R155, R31.reuse, R86, !P3 ;  /* 0x000000561f9b7207 */ /* 0x040fe40005800000 */
[----:B------:R-:W-:-:S02]  /*8dc0*/  SEL R156, R31, R85, !P3 ;  /* 0x000000551f9c7207 */ /* 0x000fc40005800000 */
[C---:B------:R-:W-:Y:S02]  /*8dd0*/  SEL R157, R31.reuse, R82, !P3 ;  /* 0x000000521f9d7207 */ /* 0x040fe40005800000 */
        /* <DEDUP_REMOVED lines=11> */
[----:B------:R-:W-:Y:S01]  /*8e90*/  SEL R9, R31, R15, !P3 ;  /* 0x0000000f1f097207 */ /* 0x000fe20005800000 */
[----:B------:R-:W-:Y:S01]  /*8ea0*/  IMAD R15, R87, UR7, RZ ;  /* 0x00000007570f7c24 */ /* 0x000fe2000f8e02ff */
[C---:B------:R-:W-:Y:S02]  /*8eb0*/  SEL R18, R31.reuse, R18, !P3 ;  /* 0x000000121f127207 */ /* 0x040fe40005800000 */
[C---:B------:R-:W-:Y:S02]  /*8ec0*/  SEL R20, R31.reuse, R20, !P3 ;  /* 0x000000141f147207 */ /* 0x040fe40005800000 */
[C---:B------:R-:W-:Y:S02]  /*8ed0*/  SEL R135, R31.reuse, R8, !P3 ;  /* 0x000000081f877207 */ /* 0x040fe40005800000 */
[C---:B0-----:R-:W-:Y:S02]  /*8ee0*/  SEL R142, R31.reuse, R24, !P3 ;  /* 0x000000181f8e7207 */ /* 0x041fe40005800000 */
        /* <DEDUP_REMOVED lines=52> */
[----:B------:R-:W-:Y:S01]  /*9230*/  SEL R31, R31, R0, !P3 ;  /* 0x000000001f1f7207 */ /* 0x000fe20005800000 */
[----:B------:R-:W-:Y:S01]  /*9240*/  IMAD R14, R84, UR7, RZ ;  /* 0x00000007540e7c24 */ /* 0x000fe2000f8e02ff */
[-C--:B------:R-:W-:Y:S01]  /*9250*/  LEA R132, P3, R17, R4.reuse, 0x1 ;  /* 0x0000000411847211 */ /* 0x080fe200078608ff */
[----:B------:R-:W-:Y:S01]  /*9260*/  IMAD R13, R83, UR7, RZ ;  /* 0x00000007530d7c24 */ /* 0x000fe2000f8e02ff */
[----:B------:R-:W-:-:S02]  /*9270*/  LEA R130, P4, R16, R4, 0x1 ;  /* 0x0000000410827211 */ /* 0x000fc400078808ff */
[----:B------:R-:W-:Y:S01]  /*9280*/  PRMT R38, RZ, 0x7610, R38 ;  /* 0x00007610ff267816 */ /* 0x000fe20000000026 */
[----:B------:R-:W-:Y:S01]  /*9290*/  IMAD R12, R12, UR7, RZ ;  /* 0x000000070c0c7c24 */ /* 0x000fe2000f8e02ff */
[-C--:B------:R-:W-:Y:S02]  /*92a0*/  LEA R128, P2, R15, R4.reuse, 0x1 ;  /* 0x000000040f807211 */ /* 0x080fe400078408ff */
[-C--:B------:R-:W-:Y:S02]  /*92b0*/  LEA.HI.X.SX32 R133, R17, R3.reuse, 0x1, P3 ;  /* 0x0000000311857211 */ /* 0x080fe400018f0eff */
[----:B------:R-:W-:Y:S01]  /*92c0*/  PRMT R37, RZ, 0x7610, R37 ;  /* 0x00007610ff257816 */ /* 0x000fe20000000025 */
[----:B------:R-:W-:Y:S01]  /*92d0*/  IMAD R11, R11, UR7, RZ ;  /* 0x000000070b0b7c24 */ /* 0x000fe2000f8e02ff */
[----:B------:R-:W-:Y:S01]  /*92e0*/  LEA R126, P6, R14, R4, 0x1 ;  /* 0x000000040e7e7211 */ /* 0x000fe200078c08ff */
[----:B------:R-:W2:Y:S01]  /*92f0*/  @P0 LDG.E.U16 R38, desc[UR20][R132.64] ;  /* 0x0000001484260981 */ /* 0x000ea2000c1e1500 */
[----:B------:R-:W-:-:S02]  /*9300*/  LEA.HI.X.SX32 R131, R16, R3, 0x1, P4 ;  /* 0x0000000310837211 */ /* 0x000fc400020f0eff */
[----:B------:R-:W-:Y:S02]  /*9310*/  PRMT R36, RZ, 0x7610, R36 ;  /* 0x00007610ff247816 */ /* 0x000fe40000000024 */
[-C--:B------:R-:W-:Y:S01]  /*9320*/  LEA R124, P3, R13, R4.reuse, 0x1 ;  /* 0x000000040d7c7211 */ /* 0x080fe200078608ff */
[----:B------:R-:W-:Y:S01]  /*9330*/  IMAD R10, R10, UR7, RZ ;  /* 0x000000070a0a7c24 */ /* 0x000fe2000f8e02ff */
[-C--:B------:R-:W-:Y:S01]  /*9340*/  LEA.HI.X.SX32 R129, R15, R3.reuse, 0x1, P2 ;  /* 0x000000030f817211 */ /* 0x080fe200010f0eff */
[----:B------:R-:W2:Y:S01]  /*9350*/  @P0 LDG.E.U16 R37, desc[UR20][R130.64] ;  /* 0x0000001482250981 */ /* 0x000ea2000c1e1500 */
[----:B------:R-:W-:Y:S02]  /*9360*/  PRMT R35, RZ, 0x7610, R35 ;  /* 0x00007610ff237816 */ /* 0x000fe40000000023 */
[----:B------:R-:W-:Y:S01]  /*9370*/  LEA R122, P4, R12, R4, 0x1 ;  /* 0x000000040c7a7211 */ /* 0x000fe200078808ff */
[----:B------:R-:W-:Y:S01]  /*9380*/  IMAD R9, R9, UR7, RZ ;  /* 0x0000000709097c24 */ /* 0x000fe2000f8e02ff */
[----:B------:R-:W-:Y:S01]  /*9390*/  LEA.HI.X.SX32 R127, R14, R3, 0x1, P6 ;  /* 0x000000030e7f7211 */ /* 0x000fe200030f0eff */
[----:B------:R-:W2:Y:S01]  /*93a0*/  @P0 LDG.E.U16 R36, desc[UR20][R128.64] ;  /* 0x0000001480240981 */ /* 0x000ea2000c1e1500 */
[----:B------:R-:W-:-:S02]  /*93b0*/  PRMT R34, RZ, 0x7610, R34 ;  /* 0x00007610ff227816 */ /* 0x000fc40000000022 */
[----:B------:R-:W-:Y:S01]  /*93c0*/  SHF.R.U32.HI R116, RZ, 0x5, R116 ;  /* 0x00000005ff747819 */ /* 0x000fe20000011674 */
[----:B------:R-:W2:Y:S01]  /*93d0*/  @P0 LDG.E.U16 R35, desc[UR20][R126.64] ;  /* 0x000000147e230981 */ /* 0x000ea2000c1e1500 */
[----:B------:R-:W-:Y:S02]  /*93e0*/  LEA R120, P2, R11, R4, 0x1 ;  /* 0x000000040b787211 */ /* 0x000fe400078408ff */
[-C--:B------:R-:W-:Y:S02]  /*93f0*/  LEA.HI.X.SX32 R125, R13, R3.reuse, 0x1, P3 ;  /* 0x000000030d7d7211 */ /* 0x080fe400018f0eff */
[----:B------:R-:W-:Y:S02]  /*9400*/  PRMT R28, RZ, 0x7610, R28 ;  /* 0x00007610ff1c7816 */ /* 0x000fe4000000001c */
[----:B------:R-:W-:Y:S01]  /*9410*/  LEA.HI.X.SX32 R123, R12, R3, 0x1, P4 ;  /* 0x000000030c7b7211 */ /* 0x000fe200020f0eff */
[----:B------:R-:W2:Y:S01]  /*9420*/  @P0 LDG.E.U16 R34, desc[UR20][R124.64] ;  /* 0x000000147c220981 */ /* 0x000ea2000c1e1500 */
[----:B------:R-:W-:-:S02]  /*9430*/  PRMT R27, RZ, 0x7610, R27 ;  /* 0x00007610ff1b7816 */ /* 0x000fc4000000001b */
[-C--:B------:R-:W-:Y:S01]  /*9440*/  LEA R118, P3, R10, R4.reuse, 0x1 ;  /* 0x000000040a767211 */ /* 0x080fe200078608ff */
[----:B------:R-:W2:Y:S01]  /*9450*/  @P0 LDG.E.U16 R28, desc[UR20][R122.64] ;  /* 0x000000147a1c0981 */ /* 0x000ea2000c1e1500 */
[----:B------:R-:W-:Y:S02]  /*9460*/  ISETP.NE.U32.AND P5, PT, R116, RZ, PT ;  /* 0x000000ff7400720c */ /* 0x000fe40003fa5070 */
[-C--:B------:R-:W-:Y:S02]  /*9470*/  LEA.HI.X.SX32 R121, R11, R3.reuse, 0x1, P2 ;  /* 0x000000030b797211 */ /* 0x080fe400010f0eff */
[----:B------:R-:W-:Y:S02]  /*9480*/  LEA R116, P4, R9, R4, 0x1 ;  /* 0x0000000409747211 */ /* 0x000fe400078808ff */
[----:B------:R-:W-:Y:S01]  /*9490*/  PRMT R25, RZ, 0x7610, R25 ;  /* 0x00007610ff197816 */ /* 0x000fe20000000019 */
[----:B------:R-:W2:Y:S01]  /*94a0*/  @P0 LDG.E.U16 R27, desc[UR20][R120.64] ;  /* 0x00000014781b0981 */ /* 0x000ea2000c1e1500 */
[----:B------:R-:W-:-:S02]  /*94b0*/  LEA.HI.X.SX32 R119, R10, R3, 0x1, P3 ;  /* 0x000000030a777211 */ /* 0x000fc400018f0eff */
[----:B------:R-:W-:Y:S02]  /*94c0*/  PRMT R24, RZ, 0x7610, R24 ;  /* 0x00007610ff187816 */ /* 0x000fe40000000018 */
[----:B------:R-:W-:Y:S01]  /*94d0*/  LEA.HI.X.SX32 R117, R9, R3, 0x1, P4 ;  /* 0x0000000309757211 */ /* 0x000fe200020f0eff */
[----:B------:R-:W2:Y:S04]  /*94e0*/  @P0 LDG.E.U16 R25, desc[UR20][R118.64] ;  /* 0x0000001476190981 */ /* 0x000ea8000c1e1500 */
[----:B------:R-:W2:Y:S01]  /*94f0*/  @P0 LDG.E.U16 R24, desc[UR20][R116.64] ;  /* 0x0000001474180981 */ /* 0x000ea2000c1e1500 */
[----:B------:R-:W-:-:S04]  /*9500*/  @!UP1 UIADD3 UR4, UPT, UPT, -UR6, 0x100000, URZ ;  /* 0x0010000006049890 */ /* 0x000fc8000fffe1ff */
[----:B------:R-:W-:Y:S02]  /*9510*/  @!UP1 USHF.L.U32 UR5, UR4, 0xb, URZ ;  /* 0x0000000b04059899 */ /* 0x000fe400080006ff */
[----:B------:R-:W-:Y:S01]  /*9520*/  @!UP1 USHF.L.U32 UR4, UR4, 0x1, URZ ;  /* 0x0000000104049899 */ /* 0x000fe200080006ff */
[----:B------:R-:W-:Y:S01]  /*9530*/  VOTEU.ALL UP2, P1 ;  /* 0x0000000000ff7886 */ /* 0x000fe20000840000 */
[----:B------:R-:W-:Y:S01]  /*9540*/  IMAD R8, R33, UR7, RZ ;  /* 0x0000000721087c24 */ /* 0x000fe2000f8e02ff */
[----:B------:R-:W-:Y:S01]  /*9550*/  PRMT R97, RZ, 0x7610, R97 ;  /* 0x00007610ff617816 */ /* 0x000fe20000000061 */
[----:B------:R-:W-:Y:S01]  /*9560*/  IMAD R0, R32, UR7, RZ ;  /* 0x0000000720007c24 */ /* 0x000fe2000f8e02ff */
[----:B------:R-:W-:Y:S01]  /*9570*/  PRMT R98, RZ, 0x7610, R98 ;  /* 0x00007610ff627816 */ /* 0x000fe20000000062 */
[----:B------:R-:W-:-:S03]  /*9580*/  IMAD R5, R18, UR7, RZ ;  /* 0x0000000712057c24 */ /* 0x000fc6000f8e02ff */
[----:B------:R0:W2:Y:S03]  /*9590*/  @P0 LDG.E.U16 R97, desc[UR20][R138.64] ;  /* 0x000000148a610981 */ /* 0x0000a6000c1e1500 */
[----:B------:R1:W1:Y:S01]  /*95a0*/  @!UP2 SYNCS.EXCH.64 URZ, [UR11+0x12008], UR4 ;  /* 0x012008040bffa5b2 */ /* 0x0002620008000100 */
[----:B---3--:R3:W-:Y:S01]  /*95b0*/  STS.U16 [R2+UR11+0x10400], R114 ;  /* 0x0104007202007988 */ /* 0x0087e2000800040b */
[-C--:B------:R-:W-:Y:S01]  /*95c0*/  LEA R112, P3, R0, R4.reuse, 0x1 ;  /* 0x0000000400707211 */ /* 0x080fe200078608ff */
[----:B------:R-:W-:Y:S02]  /*95d0*/  IMAD R6, R7, UR7, RZ ;  /* 0x0000000707067c24 */ /* 0x000fe4000f8e02ff */
[----:B------:R4:W2:Y:S01]  /*95e0*/  @P0 LDG.E.U16 R98, desc[UR20][R140.64] ;  /* 0x000000148c620981 */ /* 0x0008a2000c1e1500 */
[----:B0-----:R-:W-:Y:S02]  /*95f0*/  PRMT R139, RZ, 0x7610, R139 ;  /* 0x00007610ff8b7816 */ /* 0x001fe4000000008b */
[----:B---3--:R-:W-:-:S04]  /*9600*/  LEA R114, P2, R8, R4, 0x1 ;  /* 0x0000000408727211 */ /* 0x008fc800078408ff */
[-C--:B------:R-:W-:Y:S01]  /*9610*/  LEA.HI.X.SX32 R115, R8, R3.reuse, 0x1, P2 ;  /* 0x0000000308737211 */ /* 0x080fe200010f0eff */
[----:B----4-:R0:W-:Y:S01]  /*9620*/  STS.U16 [R2+UR11+0x10800], R113 ;  /* 0x0108007102007988 */ /* 0x0101e2000800040b */
[----:B------:R-:W-:Y:S02]  /*9630*/  PRMT R138, RZ, 0x7610, R138 ;  /* 0x00007610ff8a7816 */ /* 0x000fe4000000008a */
[C---:B------:R-:W-:Y:S01]  /*9640*/  LEA R110, P4, R5.reuse, R4, 0x1 ;  /* 0x00000004056e7211 */ /* 0x040fe200078808ff */
[----:B------:R-:W3:Y:S01]  /*9650*/  @P0 LDG.E.U16 R139, desc[UR20][R114.64] ;  /* 0x00000014728b0981 */ /* 0x000ee2000c1e1500 */
[----:B------:R-:W-:Y:S02]  /*9660*/  PRMT R141, RZ, 0x7610, R141 ;  /* 0x00007610ff8d7816 */ /* 0x000fe4000000008d */
[-C--:B0-----:R-:W-:Y:S01]  /*9670*/  LEA.HI.X.SX32 R113, R0, R3.reuse, 0x1, P3 ;  /* 0x0000000300717211 */ /* 0x081fe200018f0eff */
[----:B------:R-:W-:Y:S01]  /*9680*/  IMAD R7, R20, UR7, RZ ;  /* 0x0000000714077c24 */ /* 0x000fe2000f8e02ff */
[----:B------:R-:W-:-:S02]  /*9690*/  LEA.HI.X.SX32 R111, R5, R3, 0x1, P4 ;  /* 0x00000003056f7211 */ /* 0x000fc400020f0eff */
[CC--:B------:R-:W-:Y:S01]  /*96a0*/  LEA R108, P2, R6.reuse, R4.reuse, 0x1 ;  /* 0x00000004066c7211 */ /* 0x0c0fe200078408ff */
[----:B------:R-:W4:Y:S01]  /*96b0*/  @P0 LDG.E.U16 R138, desc[UR20][R112.64] ;  /* 0x00000014708a0981 */ /* 0x000f22000c1e1500 */
[----:B------:R-:W-:Y:S02]  /*96c0*/  PRMT R140, RZ, 0x7610, R140 ;  /* 0x00007610ff8c7816 */ /* 0x000fe4000000008c */
[C---:B------:R-:W-:Y:S01]  /*96d0*/  LEA R106, P3, R7.reuse, R4, 0x1 ;  /* 0x00000004076a7211 */ /* 0x040fe200078608ff */
[----:B------:R-:W3:Y:S01]  /*96e0*/  @P0 LDG.E.U16 R141, desc[UR20][R110.64] ;  /* 0x000000146e8d0981 */ /* 0x000ee2000c1e1500 */
[-C--:B------:R-:W-:Y:S02]  /*96f0*/  LEA.HI.X.SX32 R109, R6, R3.reuse, 0x1, P2 ;  /* 0x00000003066d7211 */ /* 0x080fe400010f0eff */
[----:B------:R-:W-:Y:S02]  /*9700*/  PRMT R150, RZ, 0x7610, R150 ;  /* 0x00007610ff967816 */ /* 0x000fe40000000096 */
[----:B------:R-:W-:Y:S01]  /*9710*/  LEA.HI.X.SX32 R107, R7, R3, 0x1, P3 ;  /* 0x00000003076b7211 */ /* 0x000fe200018f0eff */
[----:B------:R-:W3:Y:S04]  /*9720*/  @P0 LDG.E.U16 R140, desc[UR20][R108.64] ;  /* 0x000000146c8c0981 */ /* 0x000ee8000c1e1500 */
[----:B------:R-:W3:Y:S04]  /*9730*/  @P0 LDG.E.U16 R150, desc[UR20][R106.64] ;  /* 0x000000146a960981 */ /* 0x000ee8000c1e1500 */
[----:B------:R-:W-:Y:S04]  /*9740*/  STL.64 [R1+0x3a8], R132 ;  /* 0x0003a88401007387 */ /* 0x000fe80000100a00 */
[----:B------:R-:W-:Y:S04]  /*9750*/  STL.64 [R1+0x3b0], R130 ;  /* 0x0003b08201007387 */ /* 0x000fe80000100a00 */
[----:B------:R-:W-:Y:S04]  /*9760*/  STL.64 [R1+0x3c0], R128 ;  /* 0x0003c08001007387 */ /* 0x000fe80000100a00 */
[----:B------:R-:W-:Y:S04]  /*9770*/  STL.64 [R1+0x3c8], R126 ;  /* 0x0003c87e01007387 */ /* 0x000fe80000100a00 */
[----:B------:R-:W-:Y:S04]  /*9780*/  STL.64 [R1+0x3d0], R124 ;  /* 0x0003d07c01007387 */ /* 0x000fe80000100a00 */
[----:B------:R-:W-:Y:S04]  /*9790*/  STL.64 [R1+0x3e8], R122 ;  /* 0x0003e87a01007387 */ /* 0x000fe80000100a00 */
[----:B------:R-:W-:Y:S04]  /*97a0*/  STL.64 [R1+0x3f0], R120 ;  /* 0x0003f07801007387 */ /* 0x000fe80000100a00 */
[----:B------:R-:W-:Y:S04]  /*97b0*/  STL.64 [R1+0x408], R118 ;  /* 0x0004087601007387 */ /* 0x000fe80000100a00 */
[----:B------:R-:W4:Y:S04]  /*97c0*/  LDL.LU R40, [R1+0x230] ;  /* 0x0002300001287983 */ /* 0x000f280000300800 */
[----:B------:R-:W4:Y:S04]  /*97d0*/  LDL.LU R39, [R1+0xf4] ;  /* 0x0000f40001277983 */ /* 0x000f280000300800 */
[----:B--2---:R0:W-:Y:S04]  /*97e0*/  STL [R1+0x1f4], R38 ;  /* 0x0001f42601007387 */ /* 0x0041e80000100800 */
[----:B0-----:R-:W2:Y:S04]  /*97f0*/  LDL.LU R38, [R1+0x248] ;  /* 0x0002480001267983 */ /* 0x001ea80000300800 */
[----:B------:R0:W-:Y:S04]  /*9800*/  STL [R1+0x1f0], R37 ;  /* 0x0001f02501007387 */ /* 0x0001e80000100800 */
        /* <DEDUP_REMOVED lines=15> */
[----:B------:R-:W-:Y:S04]  /*9900*/  STL [R1+0x428], R116 ;  /* 0x0004287401007387 */ /* 0x000fe80000100800 */
[----:B------:R-:W-:Y:S04]  /*9910*/  STL [R1+0x474], R116 ;  /* 0x0004747401007387 */ /* 0x000fe80000100800 */
[----:B------:R-:W-:Y:S04]  /*9920*/  STL [R1+0x424], R117 ;  /* 0x0004247501007387 */ /* 0x000fe80000100800 */
[----:B------:R-:W-:Y:S04]  /*9930*/  STL [R1+0x478], R117 ;  /* 0x0004787501007387 */ /* 0x000fe80000100800 */
[----:B---3--:R-:W-:Y:S04]  /*9940*/  STL [R1+0x47c], R139 ;  /* 0x00047c8b01007387 */ /* 0x008fe80000100800 */
[----:B------:R-:W-:Y:S04]  /*9950*/  STL [R1+0x430], R114 ;  /* 0x0004307201007387 */ /* 0x000fe80000100800 */
[----:B------:R-:W-:Y:S04]  /*9960*/  STL [R1+0x480], R114 ;  /* 0x0004807201007387 */ /* 0x000fe80000100800 */
[----:B------:R-:W-:Y:S04]  /*9970*/  STL [R1+0x42c], R115 ;  /* 0x00042c7301007387 */ /* 0x000fe80000100800 */
[----:B------:R-:W-:Y:S04]  /*9980*/  STL [R1+0x484], R115 ;  /* 0x0004847301007387 */ /* 0x000fe80000100800 */
[----:B----4-:R-:W-:Y:S04]  /*9990*/  STL [R1+0x488], R138 ;  /* 0x0004888a01007387 */ /* 0x010fe80000100800 */
[----:B------:R-:W-:Y:S04]  /*99a0*/  STL [R1+0x438], R112 ;  /* 0x0004387001007387 */ /* 0x000fe80000100800 */
        /* <DEDUP_REMOVED lines=13> */
[----:B------:R-:W-:Y:S04]  /*9a80*/  STL.64 [R1+0x448], R106 ;  /* 0x0004486a01007387 */ /* 0x000fe80000100a00 */
[----:B------:R-:W3:Y:S04]  /*9a90*/  LDL.LU R15, [R1+0x234] ;  /* 0x00023400010f7983 */ /* 0x000ee80000300800 */
[----:B------:R-:W4:Y:S04]  /*9aa0*/  LDL.LU R16, [R1+0x224] ;  /* 0x0002240001107983 */ /* 0x000f280000300800 */
        /* <DEDUP_REMOVED lines=10> */
[----:B------:R-:W4:Y:S01]  /*9b50*/  LDL.LU R48, [R1+0x90] ;  /* 0x0000900001307983 */ /* 0x000f220000300800 */
[----:B------:R-:W-:-:S03]  /*9b60*/  LOP3.LUT R0, R2, 0x20, RZ, 0x3c, !PT ;  /* 0x0000002002007812 */ /* 0x000fc600078e3cff */
[----:B------:R-:W4:Y:S04]  /*9b70*/  LDL.LU R47, [R1+0x84] ;  /* 0x00008400012f7983 */ /* 0x000f280000300800 */
[----:B------:R-:W4:Y:S04]  /*9b80*/  LDL.LU R46, [R1+0x80] ;  /* 0x00008000012e7983 */ /* 0x000f280000300800 */
[----:B------:R-:W4:Y:S04]  /*9b90*/  LDL.LU R45, [R1+0x74] ;  /* 0x00007400012d7983 */ /* 0x000f280000300800 */
[----:B------:R-:W4:Y:S01]  /*9ba0*/  LDL.LU R44, [R1+0x70] ;  /* 0x00007000012c7983 */ /* 0x000f220000300800 */
[----:B------:R-:W-:-:S03]  /*9bb0*/  LOP3.LUT R6, R2, 0x40, RZ, 0x3c, !PT ;  /* 0x0000004002067812 */ /* 0x000fc600078e3cff */
[----:B------:R-:W4:Y:S04]  /*9bc0*/  LDL.LU R43, [R1+0x64] ;  /* 0x00006400012b7983 */ /* 0x000f280000300800 */
[----:B------:R-:W4:Y:S04]  /*9bd0*/  LDL.LU R42, [R1+0x60] ;  /* 0x00006000012a7983 */ /* 0x000f280000300800 */
[----:B------:R0:W-:Y:S04]  /*9be0*/  STS.U16 [R2+UR11+0x10c00], R40 ;  /* 0x010c002802007988 */ /* 0x0001e8000800040b */
[----:B------:R-:W4:Y:S04]  /*9bf0*/  LDL.LU R41, [R1+0x54] ;  /* 0x0000540001297983 */ /* 0x000f280000300800 */
[----:B------:R1:W-:Y:S04]  /*9c00*/  STS.U16 [R2+UR11+0x10000], R39 ;  /* 0x0100002702007988 */ /* 0x0003e8000800040b */
[----:B0-----:R-:W4:Y:S04]  /*9c10*/  LDL.LU R40, [R1+0x50] ;  /* 0x0000500001287983 */ /* 0x001f280000300800 */
[----:B--2---:R0:W-:Y:S04]  /*9c20*/  STS.U16 [R0+UR11+0x10500], R38 ;  /* 0x0105002600007988 */ /* 0x0041e8000800040b */
[----:B-1----:R-:W2:Y:S04]  /*9c30*/  LDL.LU R39, [R1+0x44] ;  /* 0x0000440001277983 */ /* 0x002ea80000300800 */
[----:B------:R1:W-:Y:S04]  /*9c40*/  STS.U16 [R0+UR11+0x10d00], R37 ;  /* 0x010d002500007988 */ /* 0x0003e8000800040b */
[----:B0-----:R-:W2:Y:S01]  /*9c50*/  LDL.LU R38, [R1+0x40] ;  /* 0x0000400001267983 */ /* 0x001ea20000300800 */
[----:B------:R-:W-:-:S03]  /*9c60*/  LOP3.LUT R5, R2, 0x60, RZ, 0x3c, !PT ;  /* 0x0000006002057812 */ /* 0x000fc600078e3cff */
[----:B-1----:R-:W2:Y:S04]  /*9c70*/  LDL.LU R37, [R1+0x34] ;  /* 0x0000340001257983 */ /* 0x002ea80000300800 */
[----:B------:R0:W-:Y:S04]  /*9c80*/  STS.U16 [R0+UR11+0x10900], R36 ;  /* 0x0109002400007988 */ /* 0x0001e8000800040b */
[----:B0-----:R-:W2:Y:S04]  /*9c90*/  LDL.LU R36, [R1+0x30] ;  /* 0x0000300001247983 */ /* 0x001ea80000300800 */
        /* <DEDUP_REMOVED lines=11> */
[----:B0-----:R-:W2:Y:S01]  /*9d50*/  LDL.LU R24, [R1] ;  /* 0x0000000001187983 */ /* 0x001ea20000300800 */
[----:B------:R-:W-:-:S02]  /*9d60*/  IMAD R22, R22, UR7, RZ ;  /* 0x0000000716167c24 */ /* 0x000fc4000f8e02ff */
[----:B------:R-:W-:Y:S02]  /*9d70*/  IMAD R14, R26, UR7, RZ ;  /* 0x000000071a0e7c24 */ /* 0x000fe4000f8e02ff */
[----:B------:R-:W-:Y:S02]  /*9d80*/  IMAD R12, R23, UR7, RZ ;  /* 0x00000007170c7c24 */ /* 0x000fe4000f8e02ff */
[----:B------:R-:W-:Y:S02]  /*9d90*/  IMAD R7, R144, UR7, RZ ;  /* 0x0000000790077c24 */ /* 0x000fe4000f8e02ff */
[----:B------:R-:W-:Y:S02]  /*9da0*/  IMAD R8, R30, UR7, RZ ;  /* 0x000000071e087c24 */ /* 0x000fe4000f8e02ff */
[----:B------:R-:W-:Y:S02]  /*9db0*/  IMAD R10, R29, UR7, RZ ;  /* 0x000000071d0a7c24 */ /* 0x000fe4000f8e02ff */
        /* <DEDUP_REMOVED lines=13> */
[----:B------:R-:W-:Y:S01]  /*9e90*/  IMAD R57, R57, UR7, RZ ;  /* 0x0000000739397c24 */ /* 0x000fe2000f8e02ff */
[----:B---3--:R-:W-:Y:S04]  /*9ea0*/  STS.U16 [R5+UR11+0x10b00], R15 ;  /* 0x010b000f05007988 */ /* 0x008fe8000800040b */
[----:B----4-:R0:W-:Y:S04]  /*9eb0*/  STS.U16 [R5+UR11+0x10f00], R16 ;  /* 0x010f001005007988 */ /* 0x0101e8000800040b */
[----:B------:R-:W-:Y:S04]  /*9ec0*/  STS.U16 [R5+UR11+0x10300], R17 ;  /* 0x0103001105007988 */ /* 0x000fe8000800040b */
[----:B------:R-:W-:Y:S04]  /*9ed0*/  STS.U16 [R2+UR11+0x3a00], R104 ;  /* 0x003a006802007988 */ /* 0x000fe8000800040b */
[----:B------:R1:W-:Y:S04]  /*9ee0*/  STS.U16 [R2+UR11], R20 ;  /* 0x0000001402007988 */ /* 0x0003e8000800040b */
[----:B------:R-:W-:Y:S01]  /*9ef0*/  STS.U16 [R2+UR11+0x3e00], R102 ;  /* 0x003e006602007988 */ /* 0x000fe2000800040b */
[----:B0-----:R-:W-:-:S03]  /*9f00*/  IMAD R16, R94, UR7, RZ ;  /* 0x000000075e107c24 */ /* 0x001fc6000f8e02ff */
[----:B------:R-:W-:Y:S01]  /*9f10*/  STS.U16 [R2+UR11+0x3800], R105 ;  /* 0x0038006902007988 */ /* 0x000fe2000800040b */
[----:B-1----:R-:W-:-:S03]  /*9f20*/  IMAD R20, R142, UR7, RZ ;  /* 0x000000078e147c24 */ /* 0x002fc6000f8e02ff */
[----:B------:R-:W-:Y:S04]  /*9f30*/  STS.U16 [R2+UR11+0x3c00], R103 ;  /* 0x003c006702007988 */ /* 0x000fe8000800040b */
[----:B------:R-:W-:Y:S04]  /*9f40*/  STS.U16 [R2+UR11+0x4a00], R96 ;  /* 0x004a006002007988 */ /* 0x000fe8000800040b */
[----:B------:R-:W-:Y:S01]  /*9f50*/  STS.U16 [R2+UR11+0x4600], R98 ;  /* 0x0046006202007988 */ /* 0x000fe2000800040b */
[----:B------:R-:W-:-:S03]  /*9f60*/  IMAD R5, R145, UR7, RZ ;  /* 0x0000000791057c24 */ /* 0x000fc6000f8e02ff */
[----:B------:R-:W-:Y:S04]  /*9f70*/  STS.U16 [R2+UR11+0x4800], R97 ;  /* 0x0048006102007988 */ /* 0x000fe8000800040b */
[----:B------:R0:W-:Y:S04]  /*9f80*/  STS.U16 [R2+UR11+0x200], R18 ;  /* 0x0002001202007988 */ /* 0x0001e8000800040b */
[----:B------:R-:W-:Y:S04]  /*9f90*/  STS.U16 [R2+UR11+0xe00], R88 ;  /* 0x000e005802007988 */ /* 0x000fe8000800040b */
[----:B------:R-:W-:Y:S01]  /*9fa0*/  STS.U16 [R2+UR11+0x4200], R100 ;  /* 0x0042006402007988 */ /* 0x000fe2000800040b */
[----:B0-----:R-:W-:-:S03]  /*9fb0*/  IMAD R18, R143, UR7, RZ ;  /* 0x000000078f127c24 */ /* 0x001fc6000f8e02ff */
[----:B------:R-:W-:Y:S04]  /*9fc0*/  STS.U16 [R2+UR11+0x4400], R99 ;  /* 0x0044006302007988 */ /* 0x000fe8000800040b */
[----:B------:R-:W-:Y:S04]  /*9fd0*/  STS.U16 [R2+UR11+0x4c00], R95 ;  /* 0x004c005f02007988 */ /* 0x000fe8000800040b */
[----:B------:R0:W-:Y:S04]  /*9fe0*/  STS.U16 [R2+UR11+0x1a00], R44 ;  /* 0x001a002c02007988 */ /* 0x0001e8000800040b */
[----:B------:R1:W-:Y:S04]  /*9ff0*/  STS.U16 [R2+UR11+0x1c00], R43 ;  /* 0x001c002b02007988 */ /* 0x0003e8000800040b */
[----:B------:R3:W-:Y:S01]  /*a000*/  STS.U16 [R2+UR11+0x1e00], R42 ;  /* 0x001e002a02007988 */ /* 0x0007e2000800040b */
[----:B0-----:R-:W-:-:S03]  /*a010*/  IMAD R44, R86, UR7, RZ ;  /* 0x00000007562c7c24 */ /* 0x001fc6000f8e02ff */
[----:B------:R-:W-:Y:S01]  /*a020*/  STS.U16 [R2+UR11+0x4000], R101 ;  /* 0x0040006502007988 */ /* 0x000fe2000800040b */
[----:B-1----:R-:W-:Y:S02]  /*a030*/  IMAD R43, R89, UR7, RZ ;  /* 0x00000007592b7c24 */ /* 0x002fe4000f8e02ff */
[----:B---3--:R-:W-:Y:S01]  /*a040*/  IMAD R42, R90, UR7, RZ ;  /* 0x000000075a2a7c24 */ /* 0x008fe2000f8e02ff */
[----:B------:R0:W-:Y:S04]  /*a050*/  STS.U16 [R2+UR11+0x2000], R41 ;  /* 0x0020002902007988 */ /* 0x0001e8000800040b */
[----:B------:R-:W-:Y:S04]  /*a060*/  STS.U16 [R2+UR11+0xc00], R87 ;  /* 0x000c005702007988 */ /* 0x000fe8000800040b */
[----:B------:R1:W-:Y:S01]  /*a070*/  STS.U16 [R2+UR11+0x2200], R40 ;  /* 0x0022002802007988 */ /* 0x0003e2000800040b */
[----:B0-----:R-:W-:-:S03]  /*a080*/  IMAD R41, R91, UR7, RZ ;  /* 0x000000075b297c24 */ /* 0x001fc6000f8e02ff */
[----:B------:R0:W-:Y:S01]  /*a090*/  STS.U16 [R2+UR11+0x1600], R46 ;  /* 0x0016002e02007988 */ /* 0x0001e2000800040b */
[----:B-1----:R-:W-:-:S03]  /*a0a0*/  IMAD R40, R92, UR7, RZ ;  /* 0x000000075c287c24 */ /* 0x002fc6000f8e02ff */
[----:B------:R-:W-:Y:S01]  /*a0b0*/  STS.U16 [R2+UR11+0x1000], R93 ;  /* 0x0010005d02007988 */ /* 0x000fe2000800040b */
[----:B0-----:R-:W-:-:S03]  /*a0c0*/  IMAD R46, R82, UR7, RZ ;  /* 0x00000007522e7c24 */ /* 0x001fc6000f8e02ff */
[----:B------:R-:W-:Y:S01]  /*a0d0*/  STS.U16 [R2+UR11+0x800], R83 ;  /* 0x0008005302007988 */ /* 0x000fe2000800040b */
[----:B------:R-:W-:-:S03]  /*a0e0*/  IMAD R17, R153, UR7, RZ ;  /* 0x0000000799117c24 */ /* 0x000fc6000f8e02ff */
[----:B------:R-:W-:Y:S01]  /*a0f0*/  STS.U16 [R2+UR11+0xa00], R84 ;  /* 0x000a005402007988 */ /* 0x000fe2000800040b */
[----:B------:R-:W-:-:S03]  /*a100*/  IMAD R15, R152, UR7, RZ ;  /* 0x00000007980f7c24 */ /* 0x000fc6000f8e02ff */
[----:B------:R0:W-:Y:S04]  /*a110*/  STS.U16 [R2+UR11+0x1800], R45 ;  /* 0x0018002d02007988 */ /* 0x0001e8000800040b */
[----:B------:R1:W-:Y:S01]  /*a120*/  STS.U16 [R2+UR11+0x400], R32 ;  /* 0x0004002002007988 */ /* 0x0003e2000800040b */
[----:B0-----:R-:W-:-:S03]  /*a130*/  IMAD R45, R85, UR7, RZ ;  /* 0x00000007552d7c24 */ /* 0x001fc6000f8e02ff */
[----:B------:R-:W-:Y:S01]  /*a140*/  STS.U16 [R2+UR11+0x600], R33 ;  /* 0x0006002102007988 */ /* 0x000fe2000800040b */
[----:B-1----:R-:W-:-:S03]  /*a150*/  IMAD R32, R158, UR7, RZ ;  /* 0x000000079e207c24 */ /* 0x002fc6000f8e02ff */
[----:B--2---:R-:W-:Y:S04]  /*a160*/  STS.U16 [R2+UR11+0x2800], R37 ;  /* 0x0028002502007988 */ /* 0x004fe8000800040b */
[----:B------:R0:W-:Y:S02]  /*a170*/  STS.U16 [R2+UR11+0x3000], R28 ;  /* 0x0030001c02007988 */ /* 0x0001e4000800040b */
[----:B0-----:R-:W-:Y:S02]  /*a180*/  IMAD R28, R134, UR7, RZ ;  /* 0x00000007861c7c24 */ /* 0x001fe4000f8e02ff */
[----:B------:R0:W-:Y:S03]  /*a190*/  STS.U16 [R2+UR11+0x3200], R27 ;  /* 0x0032001b02007988 */ /* 0x0001e6000800040b */
[----:B------:R-:W-:Y:S01]  /*a1a0*/  LEA R104, P6, R28, R4, 0x1 ;  /* 0x000000041c687211 */ /* 0x000fe200078c08ff */
[----:B0-----:R-:W-:-:S03]  /*a1b0*/  IMAD R27, R135, UR7, RZ ;  /* 0x00000007871b7c24 */ /* 0x001fc6000f8e02ff */
[-C--:B------:R-:W-:Y:S02]  /*a1c0*/  LEA.HI.X.SX32 R105, R28, R3.reuse, 0x1, P6 ;  /* 0x000000031c697211 */ /* 0x080fe400030f0eff */
[CC--:B------:R-:W-:Y:S01]  /*a1d0*/  LEA R102, P2, R27.reuse, R4.reuse, 0x1 ;  /* 0x000000041b667211 */ /* 0x0c0fe200078408ff */
[----:B------:R0:W-:Y:S01]  /*a1e0*/  STS.U16 [R2+UR11+0x3400], R25 ;  /* 0x0034001902007988 */ /* 0x0001e2000800040b */
[-C--:B------:R-:W-:Y:S02]  /*a1f0*/  LEA R96, P6, R22, R4.reuse, 0x1 ;  /* 0x0000000416607211 */ /* 0x080fe400078c08ff */
[-C--:B------:R-:W-:Y:S02]  /*a200*/  LEA.HI.X.SX32 R103, R27, R3.reuse, 0x1, P2 ;  /* 0x000000031b677211 */ /* 0x080fe400010f0eff */
[----:B------:R-:W-:Y:S01]  /*a210*/  LEA R94, P2, R20, R4, 0x1 ;  /* 0x00000004145e7211 */ /* 0x000fe200078408ff */
[----:B------:R1:W-:Y:S01]  /*a220*/  STS.U16 [R2+UR11+0x3600], R24 ;  /* 0x0036001802007988 */ /* 0x0003e2000800040b */
[----:B0-----:R-:W-:Y:S01]  /*a230*/  IMAD R25, R136, UR7, RZ ;  /* 0x0000000788197c24 */ /* 0x001fe2000f8e02ff */
[----:B------:R-:W-:Y:S01]  /*a240*/  LEA.HI.X.SX32 R97, R22, R3, 0x1, P6 ;  /* 0x0000000316617211 */ /* 0x000fe200030f0eff */
[----:B-1----:R-:W-:-:S03]  /*a250*/  IMAD R24, R137, UR7, RZ ;  /* 0x0000000789187c24 */ /* 0x002fc6000f8e02ff */
[-C--:B------:R-:W-:Y:S02]  /*a260*/  LEA R100, P3, R25, R4.reuse, 0x1 ;  /* 0x0000000419647211 */ /* 0x080fe400078608ff */
[-C--:B------:R-:W-:Y:S02]  /*a270*/  LEA R98, P4, R24, R4.reuse, 0x1 ;  /* 0x0000000418627211 */ /* 0x080fe400078808ff */
[-C--:B------:R-:W-:Y:S02]  /*a280*/  LEA R88, P6, R14, R4.reuse, 0x1 ;  /* 0x000000040e587211 */ /* 0x080fe400078c08ff */
[-C--:B------:R-:W-:Y:S02]  /*a290*/  LEA.HI.X.SX32 R99, R24, R3.reuse, 0x1, P4 ;  /* 0x0000000318637211 */ /* 0x080fe400020f0eff */
[----:B------:R-:W-:Y:S02]  /*a2a0*/  LEA.HI.X.SX32 R95, R20, R3, 0x1, P2 ;  /* 0x00000003145f7211 */ /* 0x000fe400010f0eff */
[----:B------:R-:W-:-:S02]  /*a2b0*/  LEA R90, P4, R16, R4, 0x1 ;  /* 0x00000004105a7211 */ /* 0x000fc400078808ff */
[-C--:B------:R-:W-:Y:S02]  /*a2c0*/  LEA R86, P2, R12, R4.reuse, 0x1 ;  /* 0x000000040c567211 */ /* 0x080fe400078408ff */
[-C--:B------:R-:W-:Y:S02]  /*a2d0*/  LEA.HI.X.SX32 R101, R25, R3.reuse, 0x1, P3 ;  /* 0x0000000319657211 */ /* 0x080fe400018f0eff */
[-C--:B------:R-:W-:Y:S02]  /*a2e0*/  LEA.HI.X.SX32 R89, R14, R3.reuse, 0x1, P6 ;  /* 0x000000030e597211 */ /* 0x080fe400030f0eff */
[-C--:B------:R-:W-:Y:S02]  /*a2f0*/  LEA R92, P3, R18, R4.reuse, 0x1 ;  /* 0x00000004125c7211 */ /* 0x080fe400078608ff */
[----:B------:R-:W-:Y:S02]  /*a300*/  LEA.HI.X.SX32 R91, R16, R3, 0x1, P4 ;  /* 0x00000003105b7211 */ /* 0x000fe400020f0eff */
[----:B------:R-:W-:-:S02]  /*a310*/  LEA R124, P6, R7, R4, 0x1 ;  /* 0x00000004077c7211 */ /* 0x000fc400078c08ff */
[-C--:B------:R-:W-:Y:S02]  /*a320*/  LEA.HI.X.SX32 R87, R12, R3.reuse, 0x1, P2 ;  /* 0x000000030c577211 */ /* 0x080fe400010f0eff */
[-C--:B------:R-:W-:Y:S02]  /*a330*/  LEA R82, P4, R8, R4.reuse, 0x1 ;  /* 0x0000000408527211 */ /* 0x080fe400078808ff */
[-C--:B------:R-:W-:Y:S02]  /*a340*/  LEA R122, P2, R5, R4.reuse, 0x1 ;  /* 0x00000004057a7211 */ /* 0x080fe400078408ff */
[-C--:B------:R-:W-:Y:S02]  /*a350*/  LEA.HI.X.SX32 R93, R18, R3.reuse, 0x1, P3 ;  /* 0x00000003125d7211 */ /* 0x080fe400018f0eff */
[----:B------:R-:W-:Y:S02]  /*a360*/  LEA.HI.X.SX32 R125, R7, R3, 0x1, P6 ;  /* 0x00000003077d7211 */ /* 0x000fe400030f0eff */
[----:B------:R-:W-:-:S02]  /*a370*/  LEA R84, P3, R10, R4, 0x1 ;  /* 0x000000040a547211 */ /* 0x000fc400078608ff */
[-C--:B------:R-:W-:Y:S02]  /*a380*/  LEA.HI.X.SX32 R83, R8, R3.reuse, 0x1, P4 ;  /* 0x0000000308537211 */ /* 0x080fe400020f0eff */
[-C--:B------:R-:W-:Y:S02]  /*a390*/  LEA.HI.X.SX32 R123, R5, R3.reuse, 0x1, P2 ;  /* 0x00000003057b7211 */ /* 0x080fe400010f0eff */
[-C--:B------:R-:W-:Y:S02]  /*a3a0*/  LEA R118, P4, R9, R4.reuse, 0x1 ;  /* 0x0000000409767211 */ /* 0x080fe400078808ff */
[-C--:B------:R-:W-:Y:S02]  /*a3b0*/  LEA R142, P6, R11, R4.reuse, 0x1 ;  /* 0x000000040b8e7211 */ /* 0x080fe400078c08ff */
[----:B------:R-:W-:Y:S01]  /*a3c0*/  LEA R144, P2, R13, R4, 0x1 ;  /* 0x000000040d907211 */ /* 0x000fe200078408ff */
[----:B------:R-:W-:Y:S01]  /*a3d0*/  STL.64 [R1+0x170], R124 ;  /* 0x0001707c01007387 */ /* 0x000fe20000100a00 */
[----:B------:R-:W-:-:S02]  /*a3e0*/  LEA.HI.X.SX32 R85, R10, R3, 0x1, P3 ;  /* 0x000000030a557211 */ /* 0x000fc400018f0eff */
[-C--:B------:R-:W-:Y:S01]  /*a3f0*/  LEA R106, P3, R6, R4.reuse, 0x1 ;  /* 0x00000004066a7211 */ /* 0x080fe200078608ff */
[----:B------:R0:W-:Y:S01]  /*a400*/  STL.64 [R1+0x160], R122 ;  /* 0x0001607a01007387 */ /* 0x0001e20000100a00 */
[-C--:B------:R-:W-:Y:S01]  /*a410*/  LEA.HI.X.SX32 R119, R9, R3.reuse, 0x1, P4 ;  /* 0x0000000309777211 */ /* 0x080fe200020f0eff */
[----:B------:R-:W-:Y:S01]  /*a420*/  IMAD R33, R159, UR7, RZ ;  /* 0x000000079f217c24 */ /* 0x000fe2000f8e02ff */
[-C--:B------:R-:W-:Y:S02]  /*a430*/  LEA.HI.X.SX32 R143, R11, R3.reuse, 0x1, P6 ;  /* 0x000000030b8f7211 */ /* 0x080fe400030f0eff */
[----:B------:R-:W-:Y:S01]  /*a440*/  LEA.HI.X.SX32 R145, R13, R3, 0x1, P2 ;  /* 0x000000030d917211 */ /* 0x000fe200010f0eff */
[----:B------:R-:W-:Y:S01]  /*a450*/  IMAD.MOV.U32 R18, RZ, RZ, R50 ;  /* 0x000000ffff127224 */ /* 0x000fe200078e0032 */
[-C--:B------:R-:W-:Y:S02]  /*a460*/  LEA R146, P6, R23, R4.reuse, 0x1 ;  /* 0x0000000417927211 */ /* 0x080fe400078c08ff */
[----:B------:R-:W-:-:S02]  /*a470*/  LEA R152, P2, R26, R4, 0x1 ;  /* 0x000000041a987211 */ /* 0x000fc400078408ff */
[-C--:B0-----:R-:W-:Y:S01]  /*a480*/  LEA R122, P4, R17, R4.reuse, 0x1 ;  /* 0x00000004117a7211 */ /* 0x081fe200078808ff */
[----:B------:R-:W-:Y:S01]  /*a490*/  IMAD.MOV.U32 R50, RZ, RZ, R120 ;  /* 0x000000ffff327224 */ /* 0x000fe200078e0078 */
[-C--:B------:R-:W-:Y:S01]  /*a4a0*/  LEA.HI.X.SX32 R107, R6, R3.reuse, 0x1, P3 ;  /* 0x00000003066b7211 */ /* 0x080fe200018f0eff */
[----:B------:R0:W-:Y:S01]  /*a4b0*/  STS.U16 [R2+UR11+0x2c00], R35 ;  /* 0x002c002302007988 */ /* 0x0001e2000800040b */
[-C--:B------:R-:W-:Y:S02]  /*a4c0*/  LEA R120, P3, R15, R4.reuse, 0x1 ;  /* 0x000000040f787211 */ /* 0x080fe400078608ff */
[-C--:B------:R-:W-:Y:S01]  /*a4d0*/  LEA.HI.X.SX32 R123, R17, R3.reuse, 0x1, P4 ;  /* 0x00000003117b7211 */ /* 0x080fe200020f0eff */
[----:B------:R1:W-:Y:S01]  /*a4e0*/  STS.U16 [R2+UR11+0x2a00], R36 ;  /* 0x002a002402007988 */ /* 0x0003e2000800040b */
[----:B------:R-:W-:Y:S01]  /*a4f0*/  LEA R126, P4, R30, R4, 0x1 ;  /* 0x000000041e7e7211 */ /* 0x000fe200078808ff */
[----:B------:R-:W-:Y:S01]  /*a500*/  IMAD R37, R163, UR7, RZ ;  /* 0x00000007a3257c24 */ /* 0x000fe2000f8e02ff */
[----:B------:R-:W-:-:S02]  /*a510*/  LEA.HI.X.SX32 R147, R23, R3, 0x1, P6 ;  /* 0x0000000317937211 */ /* 0x000fc400030f0eff */
[-C--:B------:R-:W-:Y:S01]  /*a520*/  LEA.HI.X.SX32 R153, R26, R3.reuse, 0x1, P2 ;  /* 0x000000031a997211 */ /* 0x080fe200010f0eff */
[----:B0-----:R-:W-:Y:S01]  /*a530*/  IMAD R35, R161, UR7, RZ ;  /* 0x00000007a1237c24 */ /* 0x001fe2000f8e02ff */
[-C--:B------:R-:W-:Y:S01]  /*a540*/  LEA R128, P6, R32, R4.reuse, 0x1 ;  /* 0x0000000420807211 */ /* 0x080fe200078c08ff */
[----:B------:R-:W-:Y:S01]  /*a550*/  IMAD.MOV.U32 R20, RZ, RZ, R121 ;  /* 0x000000ffff147224 */ /* 0x000fe200078e0079 */
[-C--:B------:R-:W-:Y:S01]  /*a560*/  LEA R154, P2, R33, R4.reuse, 0x1 ;  /* 0x00000004219a7211 */ /* 0x080fe200078408ff */
[----:B-1----:R-:W-:Y:S01]  /*a570*/  IMAD R36, R162, UR7, RZ ;  /* 0x00000007a2247c24 */ /* 0x002fe2000f8e02ff */
[----:B------:R0:W-:Y:S01]  /*a580*/  STS.U16 [R2+UR11+0x2e00], R34 ;  /* 0x002e002202007988 */ /* 0x0001e2000800040b */
[-C--:B------:R-:W-:Y:S02]  /*a590*/  LEA.HI.X.SX32 R121, R15, R3.reuse, 0x1, P3 ;  /* 0x000000030f797211 */ /* 0x080fe400018f0eff */
[----:B------:R-:W-:Y:S01]  /*a5a0*/  LEA R124, P3, R29, R4, 0x1 ;  /* 0x000000041d7c7211 */ /* 0x000fe200078608ff */
[----:B------:R1:W-:Y:S01]  /*a5b0*/  STS.U16 [R2+UR11+0x2400], R39 ;  /* 0x0024002702007988 */ /* 0x0003e2000800040b */
[----:B------:R-:W-:-:S02]  /*a5c0*/  LEA.HI.X.SX32 R127, R30, R3, 0x1, P4 ;  /* 0x000000031e7f7211 */ /* 0x000fc400020f0eff */
[-C--:B------:R-:W-:Y:S02]  /*a5d0*/  LEA R132, P4, R35, R4.reuse, 0x1 ;  /* 0x0000000423847211 */ /* 0x080fe400078808ff */
[-C--:B------:R-:W-:Y:S01]  /*a5e0*/  LEA.HI.X.SX32 R129, R32, R3.reuse, 0x1, P6 ;  /* 0x0000000320817211 */ /* 0x080fe200030f0eff */
[----:B0-----:R-:W-:Y:S01]  /*a5f0*/  IMAD R34, R160, UR7, RZ ;  /* 0x00000007a0227c24 */ /* 0x001fe2000f8e02ff */
[-C--:B------:R-:W-:Y:S02]  /*a600*/  LEA.HI.X.SX32 R155, R33, R3.reuse, 0x1, P2 ;  /* 0x00000003219b7211 */ /* 0x080fe400010f0eff */
[-C--:B------:R-:W-:Y:S01]  /*a610*/  LEA R134, P6, R36, R4.reuse, 0x1 ;  /* 0x0000000424867211 */ /* 0x080fe200078c08ff */
[----:B-1----:R-:W-:Y:S01]  /*a620*/  IMAD R39, R164, UR7, RZ ;  /* 0x00000007a4277c24 */ /* 0x002fe2000f8e02ff */
[----:B------:R-:W-:Y:S01]  /*a630*/  LEA R136, P2, R37, R4, 0x1 ;  /* 0x0000000425887211 */ /* 0x000fe200078408ff */
[----:B------:R0:W-:Y:S01]  /*a640*/  STS.U16 [R2+UR11+0x2600], R38 ;  /* 0x0026002602007988 */ /* 0x0001e2000800040b */
[----:B------:R-:W-:-:S02]  /*a650*/  LEA.HI.X.SX32 R125, R29, R3, 0x1, P3 ;  /* 0x000000031d7d7211 */ /* 0x000fc400018f0eff */
[-C--:B------:R-:W-:Y:S02]  /*a660*/  LEA R130, P3, R34, R4.reuse, 0x1 ;  /* 0x0000000422827211 */ /* 0x080fe400078608ff */
[-C--:B------:R-:W-:Y:S02]  /*a670*/  LEA.HI.X.SX32 R133, R35, R3.reuse, 0x1, P4 ;  /* 0x0000000323857211 */ /* 0x080fe400020f0eff */
[-C--:B------:R-:W-:Y:S02]  /*a680*/  LEA R156, P4, R39, R4.reuse, 0x1 ;  /* 0x00000004279c7211 */ /* 0x080fe400078808ff */
[-C--:B------:R-:W-:Y:S01]  /*a690*/  LEA.HI.X.SX32 R135, R36, R3.reuse, 0x1, P6 ;  /* 0x0000000324877211 */ /* 0x080fe200030f0eff */
[----:B0-----:R-:W-:Y:S01]  /*a6a0*/  IMAD R38, R165, UR7, RZ ;  /* 0x00000007a5267c24 */ /* 0x001fe2000f8e02ff */
[----:B------:R-:W-:Y:S01]  /*a6b0*/  LEA.HI.X.SX32 R137, R37, R3, 0x1, P2 ;  /* 0x0000000325897211 */ /* 0x000fe200010f0eff */
[----:B------:R-:W-:Y:S01]  /*a6c0*/  IMAD R79, R79, UR7, RZ ;  /* 0x000000074f4f7c24 */ /* 0x000fe2000f8e02ff */
[----:B------:R-:W-:-:S02]  /*a6d0*/  LEA R158, P6, R40, R4, 0x1 ;  /* 0x00000004289e7211 */ /* 0x000fc400078c08ff */
[-C--:B------:R-:W-:Y:S01]  /*a6e0*/  LEA R160, P2, R41, R4.reuse, 0x1 ;  /* 0x0000000429a07211 */ /* 0x080fe200078408ff */
[----:B------:R0:W-:Y:S01]  /*a6f0*/  STS.U16 [R2+UR11+0x1200], R48 ;  /* 0x0012003002007988 */ /* 0x0001e2000800040b */
[-C--:B------:R-:W-:Y:S01]  /*a700*/  LEA.HI.X.SX32 R131, R34, R3.reuse, 0x1, P3 ;  /* 0x0000000322837211 */ /* 0x080fe200018f0eff */
[----:B------:R-:W-:Y:S01]  /*a710*/  IMAD R52, R52, UR7, RZ ;  /* 0x0000000734347c24 */ /* 0x000fe2000f8e02ff */
[-C--:B------:R-:W-:Y:S01]  /*a720*/  LEA R148, P3, R38, R4.reuse, 0x1 ;  /* 0x0000000426947211 */ /* 0x080fe200078608ff */
[----:B------:R1:W-:Y:S01]  /*a730*/  STS.U16 [R2+UR11+0x1400], R47 ;  /* 0x0014002f02007988 */ /* 0x0003e2000800040b */
[----:B------:R-:W-:Y:S01]  /*a740*/  IMAD.MOV.U32 R25, RZ, RZ, R56 ;  /* 0x000000ffff197224 */ /* 0x000fe200078e0038 */
[-C--:B------:R-:W-:Y:S01]  /*a750*/  LEA.HI.X.SX32 R157, R39, R3.reuse, 0x1, P4 ;  /* 0x00000003279d7211 */ /* 0x080fe200020f0eff */
[----:B------:R-:W-:Y:S01]  /*a760*/  IMAD R74, R74, UR7, RZ ;  /* 0x000000074a4a7c24 */ /* 0x000fe2000f8e02ff */
[-C--:B------:R-:W-:Y:S01]  /*a770*/  LEA R164, P4, R43, R4.reuse, 0x1 ;  /* 0x000000042ba47211 */ /* 0x080fe200078808ff */
[----:B------:R-:W-:Y:S01]  /*a780*/  IMAD R55, R55, UR7, RZ ;  /* 0x0000000737377c24 */ /* 0x000fe2000f8e02ff */
[-C--:B------:R-:W-:Y:S01]  /*a790*/  LEA.HI.X.SX32 R159, R40, R3.reuse, 0x1, P6 ;  /* 0x00000003289f7211 */ /* 0x080fe200030f0eff */
[----:B0-----:R-:W-:Y:S01]  /*a7a0*/  IMAD R48, R80, UR7, RZ ;  /* 0x0000000750307c24 */ /* 0x001fe2000f8e02ff */
[----:B------:R-:W-:Y:S01]  /*a7b0*/  LEA.HI.X.SX32 R161, R41, R3, 0x1, P2 ;  /* 0x0000000329a17211 */ /* 0x000fe200010f0eff */
[----:B------:R-:W-:Y:S01]  /*a7c0*/  IMAD.MOV.U32 R27, RZ, RZ, R57 ;  /* 0x000000ffff1b7224 */ /* 0x000fe200078e0039 */
[----:B------:R-:W-:Y:S01]  /*a7d0*/  LEA R80, P6, R44, R4, 0x1 ;  /* 0x000000042c507211 */ /* 0x000fe200078c08ff */
[----:B-1----:R-:W-:-:S02]  /*a7e0*/  IMAD R47, R81, UR7, RZ ;  /* 0x00000007512f7c24 */ /* 0x002fc4000f8e02ff */
[----:B------:R-:W-:Y:S01]  /*a7f0*/  IMAD.MOV.U32 R56, RZ, RZ, R78 ;  /* 0x000000ffff387224 */ /* 0x000fe200078e004e */
[-C--:B------:R-:W-:Y:S01]  /*a800*/  LEA R78, P2, R45, R4.reuse, 0x1 ;  /* 0x000000042d4e7211 */ /* 0x080fe200078408ff */
[----:B------:R-:W-:Y:S02]  /*a810*/  IMAD R77, R77, UR7, RZ ;  /* 0x000000074d4d7c24 */ /* 0x000fe4000f8e02ff */
[----:B------:R-:W-:Y:S01]  /*a820*/  IMAD.MOV.U32 R57, RZ, RZ, R79 ;  /* 0x000000ffff397224 */ /* 0x000fe200078e004f */
[-C--:B------:R-:W-:Y:S01]  /*a830*/  LEA.HI.X.SX32 R149, R38, R3.reuse, 0x1, P3 ;  /* 0x0000000326957211 */ /* 0x080fe200018f0eff */
[----:B------:R-:W-:Y:S02]  /*a840*/  IMAD R76, R76, UR7, RZ ;  /* 0x000000074c4c7c24 */ /* 0x000fe4000f8e02ff */
[----:B------:R-:W-:Y:S01]  /*a850*/  IMAD R75, R75, UR7, RZ ;  /* 0x000000074b4b7c24 */ /* 0x000fe2000f8e02ff */
[-C--:B------:R-:W-:Y:S01]  /*a860*/  LEA R162, P3, R42, R4.reuse, 0x1 ;  /* 0x000000042aa27211 */ /* 0x080fe200078608ff */
[----:B------:R-:W-:Y:S01]  /*a870*/  IMAD.MOV.U32 R22, RZ, RZ, R52 ;  /* 0x000000ffff167224 */ /* 0x000fe200078e0034 */
[-C--:B------:R-:W-:Y:S01]  /*a880*/  LEA.HI.X.SX32 R165, R43, R3.reuse, 0x1, P4 ;  /* 0x000000032ba57211 */ /* 0x080fe200020f0eff */
[----:B------:R-:W-:Y:S01]  /*a890*/  IMAD.MOV.U32 R24, RZ, RZ, R55 ;  /* 0x000000ffff187224 */ /* 0x000fe200078e0037 */
[-C--:B------:R-:W-:Y:S01]  /*a8a0*/  LEA.HI.X.SX32 R81, R44, R3.reuse, 0x1, P6 ;  /* 0x000000032c517211 */ /* 0x080fe200030f0eff */
[----:B------:R-:W-:Y:S01]  /*a8b0*/  IMAD.MOV.U32 R52, RZ, RZ, R74 ;  /* 0x000000ffff347224 */ /* 0x000fe200078e004a */
[----:B------:R-:W-:Y:S01]  /*a8c0*/  LEA R74, P4, R47, R4, 0x1 ;  /* 0x000000042f4a7211 */ /* 0x000fe200078808ff */
[----:B------:R-:W-:Y:S01]  /*a8d0*/  IMAD R51, R53, UR7, RZ ;  /* 0x0000000735337c24 */ /* 0x000fe2000f8e02ff */
[----:B------:R-:W-:Y:S01]  /*a8e0*/  LEA.HI.X.SX32 R79, R45, R3, 0x1, P2 ;  /* 0x000000032d4f7211 */ /* 0x000fe200010f0eff */
[----:B------:R-:W-:-:S02]  /*a8f0*/  IMAD R49, R54, UR7, RZ ;  /* 0x0000000736317c24 */ /* 0x000fc4000f8e02ff */
[----:B------:R-:W-:Y:S01]  /*a900*/  IMAD R110, R70, UR7, RZ ;  /* 0x00000007466e7c24 */ /* 0x000fe2000f8e02ff */
[-C--:B------:R-:W-:Y:S01]  /*a910*/  LEA R70, P2, R57, R4.reuse, 0x1 ;  /* 0x0000000439467211 */ /* 0x080fe200078408ff */
[----:B------:R-:W-:Y:S01]  /*a920*/  IMAD R113, R72, UR7, RZ ;  /* 0x0000000748717c24 */ /* 0x000fe2000f8e02ff */
[-C--:B------:R-:W-:Y:S01]  /*a930*/  LEA R72, P6, R48, R4.reuse, 0x1 ;  /* 0x0000000430487211 */ /* 0x080fe200078c08ff */
[----:B------:R-:W-:Y:S02]  /*a940*/  IMAD.MOV.U32 R55, RZ, RZ, R77 ;  /* 0x000000ffff377224 */ /* 0x000fe400078e004d */
[----:B------:R-:W-:Y:S02]  /*a950*/  IMAD.MOV.U32 R53, RZ, RZ, R75 ;  /* 0x000000ffff357224 */ /* 0x000fe400078e004b */
[----:B------:R-:W-:Y:S01]  /*a960*/  IMAD.MOV.U32 R54, RZ, RZ, R76 ;  /* 0x000000ffff367224 */ /* 0x000fe200078e004c */
[-C--:B------:R-:W-:Y:S01]  /*a970*/  LEA.HI.X.SX32 R163, R42, R3.reuse, 0x1, P3 ;  /* 0x000000032aa37211 */ /* 0x080fe200018f0eff */
[----:B------:R-:W-:Y:S01]  /*a980*/  IMAD R109, R66, UR7, RZ ;  /* 0x00000007426d7c24 */ /* 0x000fe2000f8e02ff */
[-C--:B------:R-:W-:Y:S01]  /*a990*/  LEA R76, P3, R46, R4.reuse, 0x1 ;  /* 0x000000042e4c7211 */ /* 0x080fe200078608ff */
[----:B------:R-:W-:Y:S01]  /*a9a0*/  IMAD R141, R71, UR7, RZ ;  /* 0x00000007478d7c24 */ /* 0x000fe2000f8e02ff */
[-C--:B------:R-:W-:Y:S01]  /*a9b0*/  LEA.HI.X.SX32 R75, R47, R3.reuse, 0x1, P4 ;  /* 0x000000032f4b7211 */ /* 0x080fe200020f0eff */
[----:B------:R-:W-:Y:S01]  /*a9c0*/  IMAD R117, R73, UR7, RZ ;  /* 0x0000000749757c24 */ /* 0x000fe2000f8e02ff */
[-C--:B------:R-:W-:Y:S01]  /*a9d0*/  LEA R66, P4, R55, R4.reuse, 0x1 ;  /* 0x0000000437427211 */ /* 0x080fe200078808ff */
[----:B------:R-:W-:Y:S01]  /*a9e0*/  IMAD R58, R58, UR7, RZ ;  /* 0x000000073a3a7c24 */ /* 0x000fe2000f8e02ff */
[-C--:B------:R-:W-:Y:S01]  /*a9f0*/  LEA.HI.X.SX32 R73, R48, R3.reuse, 0x1, P6 ;  /* 0x0000000330497211 */ /* 0x080fe200030f0eff */
[----:B------:R-:W-:Y:S01]  /*aa00*/  IMAD R116, R62, UR7, RZ ;  /* 0x000000073e747c24 */ /* 0x000fe2000f8e02ff */
[----:B------:R-:W-:Y:S01]  /*aa10*/  LEA.HI.X.SX32 R71, R57, R3, 0x1, P2 ;  /* 0x0000000339477211 */ /* 0x000fe200010f0eff */
[----:B------:R-:W-:Y:S01]  /*aa20*/  IMAD R114, R64, UR7, RZ ;  /* 0x0000000740727c24 */ /* 0x000fe2000f8e02ff */
[----:B------:R-:W-:-:S02]  /*aa30*/  LEA R64, P6, R54, R4, 0x1 ;  /* 0x0000000436407211 */ /* 0x000fc400078c08ff */
[-C--:B------:R-:W-:Y:S01]  /*aa40*/  LEA R62, P2, R53, R4.reuse, 0x1 ;  /* 0x00000004353e7211 */ /* 0x080fe200078408ff */
[----:B------:R-:W-:Y:S01]  /*aa50*/  IMAD R140, R67, UR7, RZ ;  /* 0x00000007438c7c24 */ /* 0x000fe2000f8e02ff */
[-C--:B------:R-:W-:Y:S01]  /*aa60*/  LEA.HI.X.SX32 R77, R46, R3.reuse, 0x1, P3 ;  /* 0x000000032e4d7211 */ /* 0x080fe200018f0eff */
[----:B------:R-:W-:Y:S01]  /*aa70*/  IMAD R108, R68, UR7, RZ ;  /* 0x00000007446c7c24 */ /* 0x000fe2000f8e02ff */
[-C--:B------:R-:W-:Y:S01]  /*aa80*/  LEA R68, P3, R56, R4.reuse, 0x1 ;  /* 0x0000000438447211 */ /* 0x080fe200078608ff */
[----:B------:R-:W-:Y:S01]  /*aa90*/  IMAD R59, R59, UR7, RZ ;  /* 0x000000073b3b7c24 */ /* 0x000fe2000f8e02ff */
[-C--:B------:R-:W-:Y:S01]  /*aaa0*/  LEA.HI.X.SX32 R67, R55, R3.reuse, 0x1, P4 ;  /* 0x0000000337437211 */ /* 0x080fe200020f0eff */
[----:B------:R-:W-:Y:S02]  /*aab0*/  IMAD R60, R60, UR7, RZ ;  /* 0x000000073c3c7c24 */ /* 0x000fe4000f8e02ff */
[----:B------:R-:W-:Y:S01]  /*aac0*/  IMAD R115, R63, UR7, RZ ;  /* 0x000000073f737c24 */ /* 0x000fe2000f8e02ff */
[-C--:B------:R-:W-:Y:S01]  /*aad0*/  LEA.HI.X.SX32 R63, R53, R3.reuse, 0x1, P2 ;  /* 0x00000003353f7211 */ /* 0x080fe200010f0eff */
[----:B------:R-:W-:Y:S01]  /*aae0*/  IMAD R150, R65, UR7, RZ ;  /* 0x0000000741967c24 */ /* 0x000fe2000f8e02ff */
[-C--:B------:R-:W-:Y:S01]  /*aaf0*/  LEA.HI.X.SX32 R65, R54, R3.reuse, 0x1, P6 ;  /* 0x0000000336417211 */ /* 0x080fe200030f0eff */
[----:B------:R-:W-:Y:S01]  /*ab00*/  IMAD.MOV.U32 R28, RZ, RZ, R58 ;  /* 0x000000ffff1c7224 */ /* 0x000fe200078e003a */
[-C--:B------:R-:W-:Y:S01]  /*ab10*/  LEA R58, P4, R50, R4.reuse, 0x1 ;  /* 0x00000004323a7211 */ /* 0x080fe200078808ff */
[----:B------:R-:W-:Y:S01]  /*ab20*/  STL.64 [R1+0x150], R106 ;  /* 0x0001506a01007387 */ /* 0x000fe20000100a00 */
[----:B------:R-:W-:Y:S01]  /*ab30*/  LEA R54, P2, R20, R4, 0x1 ;  /* 0x0000000414367211 */ /* 0x000fe200078408ff */
[----:B------:R-:W-:Y:S01]  /*ab40*/  IMAD R111, R69, UR7, RZ ;  /* 0x00000007456f7c24 */ /* 0x000fe2000f8e02ff */
[----:B------:R-:W-:Y:S01]  /*ab50*/  LEA.HI.X.SX32 R69, R56, R3, 0x1, P3 ;  /* 0x0000000338457211 */ /* 0x000fe200018f0eff */
[----:B------:R-:W-:Y:S01]  /*ab60*/  IMAD R112, R19, UR7, RZ ;  /* 0x0000000713707c24 */ /* 0x000fe2000f8e02ff */
[----:B------:R-:W-:Y:S01]  /*ab70*/  STL.64 [R1+0x450], R106 ;  /* 0x0004506a01007387 */ /* 0x000fe20000100a00 */
[----:B------:R-:W-:-:S02]  /*ab80*/  IMAD R138, R31, UR7, RZ ;  /* 0x000000071f8a7c24 */ /* 0x000fc4000f8e02ff */
[----:B------:R-:W-:Y:S01]  /*ab90*/  IMAD.MOV.U32 R19, RZ, RZ, R60 ;  /* 0x000000ffff137224 */ /* 0x000fe200078e003c */
[----:B------:R-:W-:Y:S01]  /*aba0*/  STL.64 [R1+0x140], R118 ;  /* 0x0001407601007387 */ /* 0x000fe20000100a00 */
[----:B------:R-:W-:Y:S01]  /*abb0*/  IMAD.MOV.U32 R31, RZ, RZ, R59 ;  /* 0x000000ffff1f7224 */ /* 0x000fe200078e003b */
[-C--:B------:R-:W-:Y:S02]  /*abc0*/  LEA R60, P3, R52, R4.reuse, 0x1 ;  /* 0x00000004343c7211 */ /* 0x080fe400078608ff */
[----:B------:R0:W-:Y:S01]  /*abd0*/  STL.64 [R1+0x458], R118 ;  /* 0x0004587601007387 */ /* 0x0001e20000100a00 */
[-C--:B------:R-:W-:Y:S02]  /*abe0*/  LEA.HI.X.SX32 R59, R50, R3.reuse, 0x1, P4 ;  /* 0x00000003323b7211 */ /* 0x080fe400020f0eff */
[-C--:B------:R-:W-:Y:S01]  /*abf0*/  LEA R50, P4, R51, R4.reuse, 0x1 ;  /* 0x0000000433327211 */ /* 0x080fe200078808ff */
[----:B------:R-:W-:Y:S01]  /*ac00*/  STL.64 [R1+0x130], R142 ;  /* 0x0001308e01007387 */ /* 0x000fe20000100a00 */
[-C--:B------:R-:W-:Y:S01]  /*ac10*/  LEA.HI.X.SX32 R55, R20, R3.reuse, 0x1, P2 ;  /* 0x0000000314377211 */ /* 0x080fe200010f0eff */
[----:B------:R-:W-:Y:S01]  /*ac20*/  IMAD R139, R61, UR7, RZ ;  /* 0x000000073d8b7c24 */ /* 0x000fe2000f8e02ff */
[----:B------:R-:W-:Y:S01]  /*ac30*/  LEA R46, P2, R24, R4, 0x1 ;  /* 0x00000004182e7211 */ /* 0x000fe200078408ff */
[----:B------:R-:W-:Y:S01]  /*ac40*/  STL.64 [R1+0x120], R144 ;  /* 0x0001209001007387 */ /* 0x000fe20000100a00 */
[----:B------:R-:W-:-:S03]  /*ac50*/  LEA.HI.X.SX32 R61, R52, R3, 0x1, P3 ;  /* 0x00000003343d7211 */ /* 0x000fc600018f0eff */
[----:B------:R-:W-:Y:S01]  /*ac60*/  STL.64 [R1+0x110], R120 ;  /* 0x0001107801007387 */ /* 0x000fe20000100a00 */
[-C--:B------:R-:W-:Y:S02]  /*ac70*/  LEA R52, P3, R22, R4.reuse, 0x1 ;  /* 0x0000000416347211 */ /* 0x080fe400078608ff */
[-C--:B------:R-:W-:Y:S01]  /*ac80*/  LEA.HI.X.SX32 R51, R51, R3.reuse, 0x1, P4 ;  /* 0x0000000333337211 */ /* 0x080fe200020f0eff */
[----:B------:R-:W-:Y:S01]  /*ac90*/  STL.64 [R1+0x100], R122 ;  /* 0x0001007a01007387 */ /* 0x000fe20000100a00 */
[-C--:B------:R-:W-:Y:S02]  /*aca0*/  LEA R42, P4, R27, R4.reuse, 0x1 ;  /* 0x000000041b2a7211 */ /* 0x080fe400078808ff */
[----:B------:R-:W-:Y:S01]  /*acb0*/  LEA.HI.X.SX32 R47, R24, R3, 0x1, P2 ;  /* 0x00000003182f7211 */ /* 0x000fe200010f0eff */
[----:B------:R-:W-:Y:S01]  /*acc0*/  STL.64 [R1+0xf0], R146 ;  /* 0x0000f09201007387 */ /* 0x000fe20000100a00 */
[----:B------:R-:W-:-:S03]  /*acd0*/  LEA R40, P2, R28, R4, 0x1 ;  /* 0x000000041c287211 */ /* 0x000fc600078408ff */
[----:B------:R-:W-:Y:S01]  /*ace0*/  STL.64 [R1+0xe0], R152 ;  /* 0x0000e09801007387 */ /* 0x000fe20000100a00 */
[----:B------:R-:W-:-:S03]  /*acf0*/  LEA.HI.X.SX32 R53, R22, R3, 0x1, P3 ;  /* 0x0000000316357211 */ /* 0x000fc600018f0eff */
[----:B------:R-:W-:Y:S01]  /*ad00*/  STL.64 [R1+0xd0], R124 ;  /* 0x0000d07c01007387 */ /* 0x000fe20000100a00 */
[----:B------:R-:W-:-:S03]  /*ad10*/  LEA R44, P3, R25, R4, 0x1 ;  /* 0x00000004192c7211 */ /* 0x000fc600078608ff */
[----:B------:R-:W-:Y:S01]  /*ad20*/  STL.64 [R1+0xc0], R126 ;  /* 0x0000c07e01007387 */ /* 0x000fe20000100a00 */
[----:B------:R-:W-:-:S03]  /*ad30*/  LEA.HI.X.SX32 R43, R27, R3, 0x1, P4 ;  /* 0x000000031b2b7211 */ /* 0x000fc600020f0eff */
        /* <DEDUP_REMOVED lines=19> */
[----:B------:R-:W-:-:S03]  /*ae70*/  LEA.HI.X.SX32 R31, R115, R3, 0x1, P4 ;  /* 0x00000003731f7211 */ /* 0x000fc600020f0eff */
[----:B------:R-:W-:Y:S01]  /*ae80*/  STL.64 [R1+0x20], R160 ;  /* 0x000020a001007387 */ /* 0x000fe20000100a00 */
[----:B------:R-:W-:-:S03]  /*ae90*/  LEA.HI.X.SX32 R29, R114, R3, 0x1, P2 ;  /* 0x00000003721d7211 */ /* 0x000fc600010f0eff */
[----:B------:R-:W-:Y:S04]  /*aea0*/  STL.64 [R1+0x10], R162 ;  /* 0x000010a201007387 */ /* 0x000fe80000100a00 */
[----:B------:R-:W-:Y:S04]  /*aeb0*/  STL.64 [R1], R164 ;  /* 0x000000a401007387 */ /* 0x000fe80000100a00 */
[----:B------:R-:W2:Y:S04]  /*aec0*/  LDL.LU R115, [R1+0x1f4] ;  /* 0x0001f40001737983 */ /* 0x000ea80000300800 */
[----:B------:R-:W3:Y:S04]  /*aed0*/  LDL.LU R114, [R1+0x1f0] ;  /* 0x0001f00001727983 */ /* 0x000ee80000300800 */
[----:B------:R-:W4:Y:S01]  /*aee0*/  LDL.LU R139, [R1+0x1ec] ;  /* 0x0001ec00018b7983 */ /* 0x000f220000300800 */
[----:B------:R-:W-:-:S02]  /*aef0*/  LEA R32, P3, R116, R4, 0x1 ;  /* 0x0000000474207211 */ /* 0x000fc400078608ff */
[-C--:B------:R-:W-:Y:S02]  /*af00*/  LEA R56, P6, R18, R4.reuse, 0x1 ;  /* 0x0000000412387211 */ /* 0x080fe400078c08ff */
[-C--:B------:R-:W-:Y:S02]  /*af10*/  LEA.HI.X.SX32 R33, R116, R3.reuse, 0x1, P3 ;  /* 0x0000000374217211 */ /* 0x080fe400018f0eff */
[-C--:B------:R-:W-:Y:S02]  /*af20*/  LEA R26, P3, R150, R4.reuse, 0x1 ;  /* 0x00000004961a7211 */ /* 0x080fe400078608ff */
[----:B------:R-:W-:Y:S01]  /*af30*/  LEA R24, P4, R109, R4, 0x1 ;  /* 0x000000046d187211 */ /* 0x000fe200078808ff */
[----:B------:R-:W-:Y:S01]  /*af40*/  IMAD R21, R21, UR7, RZ ;  /* 0x0000000715157c24 */ /* 0x000fe2000f8e02ff */
[-C--:B------:R-:W-:Y:S01]  /*af50*/  LEA.HI.X.SX32 R57, R18, R3.reuse, 0x1, P6 ;  /* 0x0000000312397211 */ /* 0x080fe200030f0eff */
[----:B------:R-:W-:Y:S01]  /*af60*/  IMAD.MOV.U32 R8, RZ, RZ, R117 ;  /* 0x000000ffff087224 */ /* 0x000fe200078e0075 */
[-C--:B------:R-:W-:Y:S01]  /*af70*/  LEA.HI.X.SX32 R27, R150, R3.reuse, 0x1, P3 ;  /* 0x00000003961b7211 */ /* 0x080fe200018f0eff */
[----:B------:R-:W4:Y:S01]  /*af80*/  LDL.LU R117, [R1+0x1e8] ;  /* 0x0001e80001757983 */ /* 0x000f220000300800 */
[----:B------:R-:W-:-:S02]  /*af90*/  LEA.HI.X.SX32 R25, R109, R3, 0x1, P4 ;  /* 0x000000036d197211 */ /* 0x000fc400020f0eff */
[-C--:B------:R-:W-:Y:S01]  /*afa0*/  LEA R22, P2, R140, R4.reuse, 0x1 ;  /* 0x000000048c167211 */ /* 0x080fe200078408ff */
[----:B------:R-:W4:Y:S01]  /*afb0*/  LDL.LU R116, [R1+0x1e4] ;  /* 0x0001e40001747983 */ /* 0x000f220000300800 */
[-C--:B------:R-:W-:Y:S02]  /*afc0*/  LEA R20, P3, R108, R4.reuse, 0x1 ;  /* 0x000000046c147211 */ /* 0x080fe400078608ff */
[C---:B------:R-:W-:Y:S01]  /*afd0*/  LEA R18, P4, R111.reuse, R4, 0x1 ;  /* 0x000000046f127211 */ /* 0x040fe200078808ff */
[----:B------:R-:W-:Y:S01]  /*afe0*/  IMAD.MOV.U32 R7, RZ, RZ, R21 ;  /* 0x000000ffff077224 */ /* 0x000fe200078e0015 */
[----:B0-----:R-:W4:Y:S01]  /*aff0*/  LDL.LU R118, [R1+0x1e0] ;  /* 0x0001e00001767983 */ /* 0x001f220000300800 */
[-C--:B------:R-:W-:Y:S02]  /*b000*/  LEA.HI.X.SX32 R23, R140, R3.reuse, 0x1, P2 ;  /* 0x000000038c177211 */ /* 0x080fe400010f0eff */
[-C--:B------:R-:W-:Y:S01]  /*b010*/  LEA.HI.X.SX32 R21, R108, R3.reuse, 0x1, P3 ;  /* 0x000000036c157211 */ /* 0x080fe200018f0eff */
[----:B------:R-:W4:Y:S01]  /*b020*/  LDL.LU R119, [R1+0x1dc] ;  /* 0x0001dc0001777983 */ /* 0x000f220000300800 */
[----:B------:R-:W-:-:S02]  /*b030*/  LEA.HI.X.SX32 R19, R111, R3, 0x1, P4 ;  /* 0x000000036f137211 */ /* 0x000fc400020f0eff */
[CC--:B------:R-:W-:Y:S01]  /*b040*/  LEA R16, P2, R110.reuse, R4.reuse, 0x1 ;  /* 0x000000046e107211 */ /* 0x0c0fe200078408ff */
[----:B------:R-:W4:Y:S01]  /*b050*/  LDL.LU R106, [R1+0x1d8] ;  /* 0x0001d800016a7983 */ /* 0x000f220000300800 */
[-C--:B------:R-:W-:Y:S02]  /*b060*/  LEA R14, P3, R141, R4.reuse, 0x1 ;  /* 0x000000048d0e7211 */ /* 0x080fe400078608ff */
[-C--:B------:R-:W-:Y:S01]  /*b070*/  LEA R12, P4, R113, R4.reuse, 0x1 ;  /* 0x00000004710c7211 */ /* 0x080fe200078808ff */
[----:B------:R-:W4:Y:S01]  /*b080*/  LDL.LU R107, [R1+0x1d4] ;  /* 0x0001d400016b7983 */ /* 0x000f220000300800 */
[----:B------:R-:W-:Y:S01]  /*b090*/  LEA R48, P6, R49, R4, 0x1 ;  /* 0x0000000431307211 */ /* 0x000fe200078c08ff */
[----:B------:R-:W-:Y:S01]  /*b0a0*/  IMAD.MOV.U32 R11, RZ, RZ, R8 ;  /* 0x000000ffff0b7224 */ /* 0x000fe200078e0008 */
[-C--:B------:R-:W-:Y:S01]  /*b0b0*/  LEA.HI.X.SX32 R17, R110, R3.reuse, 0x1, P2 ;  /* 0x000000036e117211 */ /* 0x080fe200010f0eff */
[----:B------:R-:W4:Y:S01]  /*b0c0*/  LDL.LU R150, [R1+0x4ac] ;  /* 0x0004ac0001967983 */ /* 0x000f220000300800 */
[----:B------:R-:W-:-:S02]  /*b0d0*/  LEA.HI.X.SX32 R15, R141, R3, 0x1, P3 ;  /* 0x000000038d0f7211 */ /* 0x000fc400018f0eff */
[-C--:B------:R-:W-:Y:S01]  /*b0e0*/  LEA.HI.X.SX32 R13, R113, R3.reuse, 0x1, P4 ;  /* 0x00000003710d7211 */ /* 0x080fe200020f0eff */
[----:B------:R-:W4:Y:S01]  /*b0f0*/  LDL.LU R109, [R1+0x4a8] ;  /* 0x0004a800016d7983 */ /* 0x000f220000300800 */
[-C--:B------:R-:W-:Y:S02]  /*b100*/  LEA R10, P2, R8, R4.reuse, 0x1 ;  /* 0x00000004080a7211 */ /* 0x080fe400078408ff */
[----:B------:R-:W-:Y:S01]  /*b110*/  LEA.HI.X.SX32 R49, R49, R3, 0x1, P6 ;  /* 0x0000000331317211 */ /* 0x000fe200030f0eff */
[----:B------:R-:W4:Y:S01]  /*b120*/  LDL.LU R140, [R1+0x4a4] ;  /* 0x0004a400018c7983 */ /* 0x000f220000300800 */
[-C--:B------:R-:W-:Y:S02]  /*b130*/  LEA R8, P3, R7, R4.reuse, 0x1 ;  /* 0x0000000407087211 */ /* 0x080fe400078608ff */
[-C--:B------:R-:W-:Y:S01]  /*b140*/  LEA R6, P4, R112, R4.reuse, 0x1 ;  /* 0x0000000470067211 */ /* 0x080fe200078808ff */
[----:B------:R-:W5:Y:S01]  /*b150*/  LDL.LU R108, [R1+0x4a0] ;  /* 0x0004a000016c7983 */ /* 0x000f620000300800 */
[----:B------:R-:W-:Y:S01]  /*b160*/  LEA R4, P6, R138, R4, 0x1 ;  /* 0x000000048a047211 */ /* 0x000fe200078c08ff */
[----:B------:R-:W-:-:S02]  /*b170*/  IMAD.MOV.U32 R9, RZ, RZ, R7 ;  /* 0x000000ffff097224 */ /* 0x000fc400078e0007 */
[----:B------:R-:W4:Y:S01]  /*b180*/  LDL.LU R111, [R1+0x49c] ;  /* 0x00049c00016f7983 */ /* 0x000f220000300800 */
[----:B------:R-:W-:-:S03]  /*b190*/  LEA.HI.X.SX32 R7, R112, R3, 0x1, P4 ;  /* 0x0000000370077211 */ /* 0x000fc600020f0eff */
[----:B------:R-:W4:Y:S01]  /*b1a0*/  LDL.LU R110, [R1+0x498] ;  /* 0x00049800016e7983 */ /* 0x000f220000300800 */
[----:B------:R-:W-:-:S03]  /*b1b0*/  LEA.HI.X.SX32 R5, R138, R3, 0x1, P6 ;  /* 0x000000038a057211 */ /* 0x000fc600030f0eff */
[----:B------:R-:W4:Y:S04]  /*b1c0*/  LDL.LU R141, [R1+0x494] ;  /* 0x00049400018d7983 */ /* 0x000f280000300800 */
[----:B------:R-:W4:Y:S04]  /*b1d0*/  LDL.LU R113, [R1+0x490] ;  /* 0x0004900001717983 */ /* 0x000f280000300800 */
[----:B------:R-:W4:Y:S04]  /*b1e0*/  LDL.LU R112, [R1+0x48c] ;  /* 0x00048c0001707983 */ /* 0x000f280000300800 */
[----:B------:R-:W4:Y:S04]  /*b1f0*/  LDL.LU R138, [R1+0x488] ;  /* 0x00048800018a7983 */ /* 0x000f280000300800 */
[----:B--2---:R0:W-:Y:S04]  /*b200*/  STS.U16 [R2+UR11+0x4e00], R115 ;  /* 0x004e007302007988 */ /* 0x0041e8000800040b */
[----:B---3--:R1:W-:Y:S04]  /*b210*/  STS.U16 [R2+UR11+0x5000], R114 ;  /* 0x0050007202007988 */ /* 0x0083e8000800040b */
[----:B----4-:R2:W-:Y:S04]  /*b220*/  STS.U16 [R2+UR11+0x5200], R139 ;  /* 0x0052008b02007988 */ /* 0x0105e8000800040b */
[----:B0-----:R-:W3:Y:S04]  /*b230*/  LDL.LU R115, [R1+0x484] ;  /* 0x0004840001737983 */ /* 0x001ee80000300800 */
[----:B-1----:R-:W4:Y:S04]  /*b240*/  LDL.LU R114, [R1+0x480] ;  /* 0x0004800001727983 */ /* 0x002f280000300800 */
[----:B--2---:R-:W2:Y:S04]  /*b250*/  LDL.LU R139, [R1+0x47c] ;  /* 0x00047c00018b7983 */ /* 0x004ea80000300800 */
[----:B------:R0:W-:Y:S04]  /*b260*/  STS.U16 [R2+UR11+0x5400], R117 ;  /* 0x0054007502007988 */ /* 0x0001e8000800040b */
[----:B------:R1:W-:Y:S04]  /*b270*/  STS.U16 [R2+UR11+0x5600], R116 ;  /* 0x0056007402007988 */ /* 0x0003e8000800040b */
[----:B0-----:R-:W3:Y:S04]  /*b280*/  LDL.LU R117, [R1+0x478] ;  /* 0x0004780001757983 */ /* 0x001ee80000300800 */
[----:B-1----:R-:W3:Y:S04]  /*b290*/  LDL.LU R116, [R1+0x474] ;  /* 0x0004740001747983 */ /* 0x002ee80000300800 */
[----:B------:R-:W-:Y:S04]  /*b2a0*/  STS.U16 [R2+UR11+0x5800], R118 ;  /* 0x0058007602007988 */ /* 0x000fe8000800040b */
[----:B------:R-:W-:Y:S04]  /*b2b0*/  STS.U16 [R2+UR11+0x5a00], R119 ;  /* 0x005a007702007988 */ /* 0x000fe8000800040b */
[----:B------:R-:W-:Y:S04]  /*b2c0*/  STS.U16 [R2+UR11+0x5c00], R106 ;  /* 0x005c006a02007988 */ /* 0x000fe8000800040b */
[----:B------:R-:W-:Y:S04]  /*b2d0*/  STS.U16 [R2+UR11+0x5e00], R107 ;  /* 0x005e006b02007988 */ /* 0x000fe8000800040b */
[----:B------:R-:W-:Y:S04]  /*b2e0*/  STS.U16 [R2+UR11+0x6600], R140 ;  /* 0x0066008c02007988 */ /* 0x000fe8000800040b */
[----:B------:R-:W-:Y:S04]  /*b2f0*/  STS.U16 [R2+UR11+0x6400], R141 ;  /* 0x0064008d02007988 */ /* 0x000fe8000800040b */
[----:B------:R-:W-:Y:S04]  /*b300*/  STS.U16 [R2+UR11+0x6200], R138 ;  /* 0x0062008a02007988 */ /* 0x000fe8000800040b */
[----:B--2---:R0:W-:Y:S04]  /*b310*/  STS.U16 [R2+UR11+0x6000], R139 ;  /* 0x0060008b02007988 */ /* 0x0041e8000800040b */
[----:B0-----:R-:W2:Y:S04]  /*b320*/  LDL.LU R139, [R1+0x470] ;  /* 0x00047000018b7983 */ /* 0x001ea80000300800 */
[----:B------:R-:W2:Y:S04]  /*b330*/  LDL.LU R138, [R1+0x46c] ;  /* 0x00046c00018a7983 */ /* 0x000ea80000300800 */
[----:B------:R-:W2:Y:S04]  /*b340*/  LDL.LU R141, [R1+0x468] ;  /* 0x00046800018d7983 */ /* 0x000ea80000300800 */
[----:B------:R-:W2:Y:S04]  /*b350*/  LDL.64 R118, [R1+0x170] ;  /* 0x0001700001767983 */ /* 0x000ea80000100a00 */
[----:B------:R-:W2:Y:S04]  /*b360*/  LDL.64 R106, [R1+0x160] ;  /* 0x00016000016a7983 */ /* 0x000ea80000100a00 */
[----:B------:R-:W2:Y:S01]  /*b370*/  LDL.LU R140, [R1+0x464] ;  /* 0x00046400018c7983 */ /* 0x000ea20000300800 */
[----:B------:R-:W-:-:S03]  /*b380*/  PRMT R109, RZ, 0x7610, R109 ;  /* 0x00007610ff6d7816 */ /* 0x000fc6000000006d */
[----:B------:R0:W-:Y:S01]  /*b390*/  STS.U16 [R2+UR11+0x6800], R150 ;  /* 0x0068009602007988 */ /* 0x0001e2000800040b */
[----:B------:R-:W-:Y:S02]  /*b3a0*/  PRMT R110, RZ, 0x7610, R110 ;  /* 0x00007610ff6e7816 */ /* 0x000fe4000000006e */
[----:B------:R-:W-:Y:S01]  /*b3b0*/  PRMT R111, RZ, 0x7610, R111 ;  /* 0x00007610ff6f7816 */ /* 0x000fe2000000006f */
[----:B------:R-:W2:Y:S01]  /*b3c0*/  @P0 LDG.E.U16 R109, desc[UR20][R102.64] ;  /* 0x00000014666d0981 */ /* 0x000ea2000c1e1500 */
[----:B------:R-:W-:Y:S02]  /*b3d0*/  PRMT R112, RZ, 0x7610, R112 ;  /* 0x00007610ff707816 */ /* 0x000fe40000000070 */
[----:B------:R-:W-:Y:S01]  /*b3e0*/  PRMT R113, RZ, 0x7610, R113 ;  /* 0x00007610ff717816 */ /* 0x000fe20000000071 */
[----:B------:R-:W2:Y:S04]  /*b3f0*/  @P0 LDG.E.U16 R110, desc[UR20][R100.64] ;  /* 0x00000014646e0981 */ /* 0x000ea8000c1e1500 */
[----:B0-----:R-:W2:Y:S01]  /*b400*/  LDL.LU R150, [R1+0x460] ;  /* 0x0004600001967983 */ /* 0x001ea20000300800 */
[----:B----4-:R-:W-:-:S02]  /*b410*/  PRMT R114, RZ, 0x7610, R114 ;  /* 0x00007610ff727816 */ /* 0x010fc40000000072 */
[----:B---3--:R-:W-:Y:S01]  /*b420*/  PRMT R115, RZ, 0x7610, R115 ;  /* 0x00007610ff737816 */ /* 0x008fe20000000073 */
[----:B------:R-:W3:Y:S01]  /*b430*/  @P0 LDG.E.U16 R111, desc[UR20][R98.64] ;  /* 0x00000014626f0981 */ /* 0x000ee2000c1e1500 */
[----:B------:R-:W-:Y:S02]  /*b440*/  PRMT R116, RZ, 0x7610, R116 ;  /* 0x00007610ff747816 */ /* 0x000fe40000000074 */
[----:B------:R-:W-:Y:S01]  /*b450*/  PRMT R117, RZ, 0x7610, R117 ;  /* 0x00007610ff757816 */ /* 0x000fe20000000075 */
[----:B------:R-:W4:Y:S04]  /*b460*/  @P0 LDG.E.U16 R112, desc[UR20][R96.64] ;  /* 0x0000001460700981 */ /* 0x000f28000c1e1500 */
[----:B------:R-:W3:Y:S04]  /*b470*/  @P0 LDG.E.U16 R113, desc[UR20][R94.64] ;  /* 0x000000145e710981 */ /* 0x000ee8000c1e1500 */
[----:B------:R-:W3:Y:S04]  /*b480*/  @P0 LDG.E.U16 R114, desc[UR20][R92.64] ;  /* 0x000000145c720981 */ /* 0x000ee8000c1e1500 */
[----:B------:R-:W4:Y:S04]  /*b490*/  @P0 LDG.E.U16 R115, desc[UR20][R90.64] ;  /* 0x000000145a730981 */ /* 0x000f28000c1e1500 */
[----:B------:R-:W4:Y:S04]  /*b4a0*/  @P0 LDG.E.U16 R116, desc[UR20][R88.64] ;  /* 0x0000001458740981 */ /* 0x000f28000c1e1500 */
[----:B------:R-:W4:Y:S01]  /*b4b0*/  @P0 LDG.E.U16 R117, desc[UR20][R86.64] ;  /* 0x0000001456750981 */ /* 0x000f22000c1e1500 */
[----:B--2---:R-:W-:-:S06]  /*b4c0*/  PRMT R141, RZ, 0x7610, R141 ;  /* 0x00007610ff8d7816 */ /* 0x004fcc000000008d */
[----:B------:R-:W2:Y:S01]  /*b4d0*/  @P0 LDG.E.U16 R141, desc[UR20][R118.64] ;  /* 0x00000014768d0981 */ /* 0x000ea2000c1e1500 */
[----:B------:R-:W-:-:S03]  /*b4e0*/  PRMT R140, RZ, 0x7610, R140 ;  /* 0x00007610ff8c7816 */ /* 0x000fc6000000008c */
[----:B------:R-:W2:Y:S04]  /*b4f0*/  LDL.LU.64 R118, [R1+0x458] ;  /* 0x0004580001767983 */ /* 0x000ea80000300a00 */
[----:B------:R-:W2:Y:S01]  /*b500*/  @P0 LDG.E.U16 R140, desc[UR20][R106.64] ;  /* 0x000000146a8c0981 */ /* 0x000ea2000c1e1500 */
[----:B------:R-:W-:Y:S02]  /*b510*/  PRMT R139, RZ, 0x7610, R139 ;  /* 0x00007610ff8b7816 */ /* 0x000fe4000000008b */
[----:B------:R-:W-:-:S04]  /*b520*/  PRMT R138, RZ, 0x7610, R138 ;  /* 0x00007610ff8a7816 */ /* 0x000fc8000000008a */
[----:B------:R-:W2:Y:S04]  /*b530*/  @P0 LDG.E.U16 R139, desc[UR20][R84.64] ;  /* 0x00000014548b0981 */ /* 0x000ea8000c1e1500 */
[----:B------:R-:W2:Y:S04]  /*b540*/  LDL.LU.64 R106, [R1+0x450] ;  /* 0x00045000016a7983 */ /* 0x000ea80000300a00 */
[----:B------:R-:W2:Y:S01]  /*b550*/  @P0 LDG.E.U16 R138, desc[UR20][R82.64] ;  /* 0x00000014528a0981 */ /* 0x000ea2000c1e1500 */
[----:B------:R-:W-:-:S03]  /*b560*/  PRMT R150, RZ, 0x7610, R150 ;  /* 0x00007610ff967816 */ /* 0x000fc60000000096 */
[----:B------:R0:W-:Y:S04]  /*b570*/  STS.U16 [R2+UR11+0x6a00], R109 ;  /* 0x006a006d02007988 */ /* 0x0001e8000800040b */
[----:B------:R1:W-:Y:S04]  /*b580*/  STS.U16 [R2+UR11+0x6c00], R110 ;  /* 0x006c006e02007988 */ /* 0x0003e8000800040b */
[----:B---3--:R3:W-:Y:S04]  /*b590*/  STS.U16 [R2+UR11+0x6e00], R111 ;  /* 0x006e006f02007988 */ /* 0x0087e8000800040b */
[----:B----4-:R4:W-:Y:S04]  /*b5a0*/  STS.U16 [R2+UR11+0x7000], R112 ;  /* 0x0070007002007988 */ /* 0x0109e8000800040b */
[----:B------:R0:W-:Y:S04]  /*b5b0*/  STS.U16 [R2+UR11+0x7200], R113 ;  /* 0x0072007102007988 */ /* 0x0001e8000800040b */
[----:B------:R0:W-:Y:S04]  /*b5c0*/  STS.U16 [R2+UR11+0x7400], R114 ;  /* 0x0074007202007988 */ /* 0x0001e8000800040b */
[----:B------:R0:W-:Y:S04]  /*b5d0*/  STS.U16 [R2+UR11+0x7600], R115 ;  /* 0x0076007302007988 */ /* 0x0001e8000800040b */
[----:B------:R0:W-:Y:S04]  /*b5e0*/  STS.U16 [R2+UR11+0x7800], R116 ;  /* 0x0078007402007988 */ /* 0x0001e8000800040b */
[----:B------:R0:W-:Y:S04]  /*b5f0*/  STS.U16 [R2+UR11+0x7a00], R117 ;  /* 0x007a007502007988 */ /* 0x0001e8000800040b */
[----:B--2---:R-:W2:Y:S04]  /*b600*/  @P0 LDG.E.U16 R150, desc[UR20][R106.64] ;  /* 0x000000146a960981 */ /* 0x004ea8000c1e1500 */
[----:B------:R-:W5:Y:S04]  /*b610*/  LDL.LU.64 R106, [R1+0x448] ;  /* 0x00044800016a7983 */ /* 0x000f680000300a00 */
[----:B0-----:R-:W5:Y:S04]  /*b620*/  LDL.LU R109, [R1+0x444] ;  /* 0x00044400016d7983 */ /* 0x001f680000300800 */
[----:B-1----:R-:W5:Y:S04]  /*b630*/  LDL.LU R110, [R1+0x440] ;  /* 0x00044000016e7983 */ /* 0x002f680000300800 */
[----:B---3--:R-:W5:Y:S04]  /*b640*/  LDL.LU R111, [R1+0x43c] ;  /* 0x00043c00016f7983 */ /* 0x008f680000300800 */
[----:B----4-:R-:W5:Y:S04]  /*b650*/  LDL.LU R112, [R1+0x438] ;  /* 0x0004380001707983 */ /* 0x010f680000300800 */
[----:B------:R-:W5:Y:S04]  /*b660*/  LDL.LU R113, [R1+0x434] ;  /* 0x0004340001717983 */ /* 0x000f680000300800 */
[----:B------:R-:W5:Y:S04]  /*b670*/  LDL.LU R114, [R1+0x430] ;  /* 0x0004300001727983 */ /* 0x000f680000300800 */
[----:B------:R-:W5:Y:S04]  /*b680*/  LDL.LU R115, [R1+0x42c] ;  /* 0x00042c0001737983 */ /* 0x000f680000300800 */
[----:B------:R-:W5:Y:S04]  /*b690*/  LDL.LU R116, [R1+0x428] ;  /* 0x0004280001747983 */ /* 0x000f680000300800 */
[----:B------:R-:W5:Y:S04]  /*b6a0*/  LDL.LU R117, [R1+0x424] ;  /* 0x0004240001757983 */ /* 0x000f680000300800 */
[----:B------:R0:W-:Y:S04]  /*b6b0*/  STS.U16 [R2+UR11+0x7c00], R139 ;  /* 0x007c008b02007988 */ /* 0x0001e8000800040b */
[----:B------:R1:W-:Y:S04]  /*b6c0*/  STS.U16 [R2+UR11+0x7e00], R138 ;  /* 0x007e008a02007988 */ /* 0x0003e8000800040b */
[----:B------:R3:W-:Y:S04]  /*b6d0*/  STS.U16 [R0+UR11+0x100], R141 ;  /* 0x0001008d00007988 */ /* 0x0007e8000800040b */
[----:B0-----:R-:W4:Y:S04]  /*b6e0*/  LDL.LU R139, [R1+0x420] ;  /* 0x00042000018b7983 */ /* 0x001f280000300800 */
[----:B-1----:R-:W4:Y:S04]  /*b6f0*/  LDL.LU R138, [R1+0x41c] ;  /* 0x00041c00018a7983 */ /* 0x002f280000300800 */
[----:B---3--:R-:W3:Y:S04]  /*b700*/  LDL.LU R141, [R1+0x418] ;  /* 0x00041800018d7983 */ /* 0x008ee80000300800 */
[----:B------:R0:W-:Y:S04]  /*b710*/  STS.U16 [R0+UR11+0x300], R140 ;  /* 0x0003008c00007988 */ /* 0x0001e8000800040b */
[----:B0-----:R-:W3:Y:S04]  /*b720*/  LDL.LU R140, [R1+0x414] ;  /* 0x00041400018c7983 */ /* 0x001ee80000300800 */
[----:B--2---:R0:W-:Y:S04]  /*b730*/  STS.U16 [R0+UR11+0x500], R150 ;  /* 0x0005009600007988 */ /* 0x0041e8000800040b */
[----:B0-----:R-:W2:Y:S01]  /*b740*/  LDL.LU R150, [R1+0x410] ;  /* 0x0004100001967983 */ /* 0x001ea20000300800 */
[----:B----4-:R-:W-:-:S06]  /*b750*/  PRMT R139, RZ, 0x7610, R139 ;  /* 0x00007610ff8b7816 */ /* 0x010fcc000000008b */
[----:B------:R-:W4:Y:S01]  /*b760*/  @P0 LDG.E.U16 R139, desc[UR20][R118.64] ;  /* 0x00000014768b0981 */ /* 0x000f22000c1e1500 */
[----:B---3--:R-:W-:-:S06]  /*b770*/  PRMT R141, RZ, 0x7610, R141 ;  /* 0x00007610ff8d7816 */ /* 0x008fcc000000008d */
[----:B------:R-:W3:Y:S04]  /*b780*/  @P0 LDG.E.U16 R141, desc[UR20][R144.64] ;  /* 0x00000014908d0981 */ /* 0x000ee8000c1e1500 */
[----:B------:R-:W5:Y:S01]  /*b790*/  LDL.LU.64 R118, [R1+0x408] ;  /* 0x0004080001767983 */ /* 0x000f620000300a00 */
[----:B------:R-:W-:-:S06]  /*b7a0*/  PRMT R140, RZ, 0x7610, R140 ;  /* 0x00007610ff8c7816 */ /* 0x000fcc000000008c */
[----:B------:R0:W2:Y:S04]  /*b7b0*/  @P0 LDG.E.U16 R140, desc[UR20][R142.64] ;  /* 0x000000148e8c0981 */ /* 0x0000a8000c1e1500 */
[----:B------:R-:W0:Y:S04]  /*b7c0*/  LDL.LU.64 R142, [R1+0x400] ;  /* 0x00040000018e7983 */ /* 0x000e280000300a00 */
[----:B------:R-:W2:Y:S01]  /*b7d0*/  LDL.LU.64 R144, [R1+0x3f8] ;  /* 0x0003f80001907983 */ /* 0x000ea20000300a00 */
[----:B0-----:R-:W-:Y:S02]  /*b7e0*/  PRMT R142, RZ, 0x7610, R142 ;  /* 0x00007610ff8e7816 */ /* 0x001fe4000000008e */
[----:B------:R-:W-:-:S02]  /*b7f0*/  PRMT R143, RZ, 0x7610, R143 ;  /* 0x00007610ff8f7816 */ /* 0x000fc4000000008f */
[----:B--2---:R-:W-:Y:S02]  /*b800*/  PRMT R144, RZ, 0x7610, R144 ;  /* 0x00007610ff907816 */ /* 0x004fe40000000090 */
[----:B------:R-:W-:Y:S01]  /*b810*/  PRMT R145, RZ, 0x7610, R145 ;  /* 0x00007610ff917816 */ /* 0x000fe20000000091 */
[----:B------:R-:W2:Y:S04]  /*b820*/  @P0 LDG.E.U16 R142, desc[UR20][R120.64] ;  /* 0x00000014788e0981 */ /* 0x000ea8000c1e1500 */
[----:B------:R-:W2:Y:S04]  /*b830*/  @P0 LDG.E.U16 R143, desc[UR20][R122.64] ;  /* 0x000000147a8f0981 */ /* 0x000ea8000c1e1500 */
[----:B------:R0:W2:Y:S04]  /*b840*/  @P0 LDG.E.U16 R144, desc[UR20][R146.64] ;  /* 0x0000001492900981 */ /* 0x0000a8000c1e1500 */
[----:B------:R-:W5:Y:S04]  /*b850*/  LDL.LU.64 R120, [R1+0x3f0] ;  /* 0x0003f00001787983 */ /* 0x000f680000300a00 */
[----:B------:R-:W5:Y:S04]  /*b860*/  LDL.LU.64 R122, [R1+0x3e8] ;  /* 0x0003e800017a7983 */ /* 0x000f680000300a00 */
[----:B------:R-:W0:Y:S04]  /*b870*/  LDL.LU.64 R146, [R1+0x3e0] ;  /* 0x0003e00001927983 */ /* 0x000e280000300a00 */
[----:B------:R1:W2:Y:S04]  /*b880*/  @P0 LDG.E.U16 R145, desc[UR20][R152.64] ;  /* 0x0000001498910981 */ /* 0x0002a8000c1e1500 */
[----:B------:R-:W1:Y:S01]  /*b890*/  LDL.LU.64 R152, [R1+0x3d8] ;  /* 0x0003d80001987983 */ /* 0x000e620000300a00 */
[----:B------:R-:W-:-:S02]  /*b8a0*/  PRMT R150, RZ, 0x7610, R150 ;  /* 0x00007610ff967816 */ /* 0x000fc40000000096 */
[-C--:B------:R-:W-:Y:S02]  /*b8b0*/  LEA.HI.X.SX32 R11, R11, R3.reuse, 0x1, P2 ;  /* 0x000000030b0b7211 */ /* 0x080fe400010f0eff */
[----:B------:R-:W-:Y:S02]  /*b8c0*/  LEA.HI.X.SX32 R9, R9, R3, 0x1, P3 ;  /* 0x0000000309097211 */ /* 0x000fe400018f0eff */
[----:B------:R-:W-:Y:S01]  /*b8d0*/  PRMT R3, RZ, 0x7610, R3 ;  /* 0x00007610ff037816 */ /* 0x000fe20000000003 */
[----:B------:R-:W2:Y:S05]  /*b8e0*/  @P0 LDG.E.U16 R150, desc[UR20][R128.64] ;  /* 0x0000001480960981 */ /* 0x000eaa000c1e1500 */
[----:B------:R-:W2:Y:S01]  /*b8f0*/  @P0 LDG.E.U16 R3, desc[UR20][R104.64] ;  /* 0x0000001468030981 */ /* 0x000ea2000c1e1500 */
[----:B0-----:R-:W-:-:S02]  /*b900*/  PRMT R146, RZ, 0x7610, R146 ;  /* 0x00007610ff927816 */ /* 0x001fc40000000092 */
[----:B------:R-:W-:-:S04]  /*b910*/  PRMT R147, RZ, 0x7610, R147 ;  /* 0x00007610ff937816 */ /* 0x000fc80000000093 */
[----:B------:R-:W3:Y:S04]  /*b920*/  @P0 LDG.E.U16 R146, desc[UR20][R124.64] ;  /* 0x000000147c920981 */ /* 0x000ee8000c1e1500 */
[----:B------:R-:W3:Y:S01]  /*b930*/  @P0 LDG.E.U16 R147, desc[UR20][R126.64] ;  /* 0x000000147e930981 */ /* 0x000ee2000c1e1500 */
[----:B-1----:R-:W-:-:S03]  /*b940*/  PRMT R153, RZ, 0x7610, R153 ;  /* 0x00007610ff997816 */ /* 0x002fc60000000099 */
[----:B------:R-:W5:Y:S04]  /*b950*/  LDL.LU.64 R124, [R1+0x3d0] ;  /* 0x0003d000017c7983 */ /* 0x000f680000300a00 */
[----:B------:R-:W5:Y:S04]  /*b960*/  LDL.LU.64 R126, [R1+0x3c8] ;  /* 0x0003c800017e7983 */ /* 0x000f680000300a00 */
[----:B------:R-:W5:Y:S04]  /*b970*/  LDL.LU.64 R128, [R1+0x3c0] ;  /* 0x0003c00001807983 */ /* 0x000f680000300a00 */
[----:B------:R0:W3:Y:S04]  /*b980*/  @P0 LDG.E.U16 R153, desc[UR20][R154.64] ;  /* 0x000000149a990981 */ /* 0x0000e8000c1e1500 */
[----:B------:R-:W0:Y:S01]  /*b990*/  LDL.LU.64 R154, [R1+0x3b8] ;  /* 0x0003b800019a7983 */ /* 0x000e220000300a00 */
[----:B------:R-:W-:-:S06]  /*b9a0*/  PRMT R152, RZ, 0x7610, R152 ;  /* 0x00007610ff987816 */ /* 0x000fcc0000000098 */
[----:B------:R-:W3:Y:S04]  /*b9b0*/  @P0 LDG.E.U16 R152, desc[UR20][R130.64] ;  /* 0x0000001482980981 */ /* 0x000ee8000c1e1500 */
[----:B--2---:R1:W-:Y:S04]  /*b9c0*/  STS.U16 [R0+UR11+0x7f00], R3 ;  /* 0x007f000300007988 */ /* 0x0043e8000800040b */
[----:B------:R-:W5:Y:S01]  /*b9d0*/  LDL.LU.64 R130, [R1+0x3b0] ;  /* 0x0003b00001827983 */ /* 0x000f620000300a00 */
[----:B-1----:R-:W-:-:S03]  /*b9e0*/  PRMT R3, RZ, 0x7610, R3 ;  /* 0x00007610ff037816 */ /* 0x002fc60000000003 */
[----:B----4-:R1:W-:Y:S04]  /*b9f0*/  STS.U16 [R0+UR11+0x700], R139 ;  /* 0x0007008b00007988 */ /* 0x0103e8000800040b */
[----:B------:R-:W2:Y:S04]  /*ba00*/  @P0 LDG.E.U16 R3, desc[UR20][R136.64] ;  /* 0x0000001488030981 */ /* 0x000ea8000c1e1500 */
[----:B------:R4:W-:Y:S04]  /*ba10*/  STS.U16 [R0+UR11+0x900], R140 ;  /* 0x0009008c00007988 */ /* 0x0009e8000800040b */
[----:B---3--:R3:W-:Y:S04]  /*ba20*/  STS.U16 [R0+UR11+0xb00], R141 ;  /* 0x000b008d00007988 */ /* 0x0087e8000800040b */
[----:B------:R0:W-:Y:S04]  /*ba30*/  STS.U16 [R0+UR11+0xd00], R142 ;  /* 0x000d008e00007988 */ /* 0x0001e8000800040b */
[----:B------:R0:W-:Y:S04]  /*ba40*/  STS.U16 [R0+UR11+0xf00], R143 ;  /* 0x000f008f00007988 */ /* 0x0001e8000800040b */
[----:B------:R0:W-:Y:S04]  /*ba50*/  STS.U16 [R0+UR11+0x1100], R144 ;  /* 0x0011009000007988 */ /* 0x0001e8000800040b */
[----:B------:R0:W-:Y:S04]  /*ba60*/  STS.U16 [R0+UR11+0x1300], R145 ;  /* 0x0013009100007988 */ /* 0x0001e8000800040b */
[----:B------:R-:W-:Y:S04]  /*ba70*/  STS.U16 [R0+UR11+0x1900], R150 ;  /* 0x0019009600007988 */ /* 0x000fe8000800040b */
[----:B------:R0:W-:Y:S04]  /*ba80*/  STS.U16 [R0+UR11+0x1500], R146 ;  /* 0x0015009200007988 */ /* 0x0001e8000800040b */
[----:B------:R0:W-:Y:S02]  /*ba90*/  STS.U16 [R0+UR11+0x1700], R147 ;  /* 0x0017009300007988 */ /* 0x0001e4000800040b */
[----:B0-----:R-:W-:-:S02]  /*baa0*/  PRMT R155, RZ, 0x7610, R155 ;  /* 0x00007610ff9b7816 */ /* 0x001fc4000000009b */
[----:B------:R-:W-:-:S04]  /*bab0*/  PRMT R154, RZ, 0x7610, R154 ;  /* 0x00007610ff9a7816 */ /* 0x000fc8000000009a */
[----:B------:R-:W2:Y:S04]  /*bac0*/  @P0 LDG.E.U16 R155, desc[UR20][R132.64] ;  /* 0x00000014849b0981 */ /* 0x000ea8000c1e1500 */
[----:B------:R-:W2:Y:S04]  /*bad0*/  @P0 LDG.E.U16 R154, desc[UR20][R134.64] ;  /* 0x00000014869a0981 */ /* 0x000ea8000c1e1500 */
[----:B------:R-:W5:Y:S04]  /*bae0*/  LDL.LU.64 R132, [R1+0x3a8] ;  /* 0x0003a80001847983 */ /* 0x000f680000300a00 */
[----:B------:R-:W5:Y:S04]  /*baf0*/  LDL.LU.64 R134, [R1+0x3a0] ;  /* 0x0003a00001867983 */ /* 0x000f680000300a00 */
[----:B------:R-:W2:Y:S04]  /*bb00*/  LDL.LU.64 R136, [R1+0x398] ;  /* 0x0003980001887983 */ /* 0x000ea80000300a00 */
[----:B-1----:R-:W2:Y:S04]  /*bb10*/  LDL.LU R139, [R1+0x394] ;  /* 0x00039400018b7983 */ /* 0x002ea80000300800 */
[----:B----4-:R-:W4:Y:S04]  /*bb20*/  LDL.LU R140, [R1+0x390] ;  /* 0x00039000018c7983 */ /* 0x010f280000300800 */
[----:B---3--:R-:W3:Y:S04]  /*bb30*/  LDL.LU R141, [R1+0x384] ;  /* 0x00038400018d7983 */ /* 0x008ee80000300800 */
[----:B------:R-:W3:Y:S04]  /*bb40*/  LDL.LU R142, [R1+0x380] ;  /* 0x00038000018e7983 */ /* 0x000ee80000300800 */
[----:B------:R-:W3:Y:S04]  /*bb50*/  LDL.LU R143, [R1+0x37c] ;  /* 0x00037c00018f7983 */ /* 0x000ee80000300800 */
[----:B------:R-:W3:Y:S04]  /*bb60*/  LDL.LU R144, [R1+0x378] ;  /* 0x0003780001907983 */ /* 0x000ee80000300800 */
[----:B------:R-:W3:Y:S04]  /*bb70*/  LDL.LU R145, [R1+0x374] ;  /* 0x0003740001917983 */ /* 0x000ee80000300800 */
[----:B------:R-:W3:Y:S04]  /*bb80*/  LDL.LU R146, [R1+0x370] ;  /* 0x0003700001927983 */ /* 0x000ee80000300800 */
[----:B------:R-:W3:Y:S04]  /*bb90*/  LDL.LU R147, [R1+0x36c] ;  /* 0x00036c0001937983 */ /* 0x000ee80000300800 */
[----:B------:R-:W3:Y:S04]  /*bba0*/  LDL.LU R150, [R1+0x368] ;  /* 0x0003680001967983 */ /* 0x000ee80000300800 */
[----:B------:R0:W-:Y:S04]  /*bbb0*/  STS.U16 [R0+UR11+0x1b00], R153 ;  /* 0x001b009900007988 */ /* 0x0001e8000800040b */
[----:B------:R1:W-:Y:S04]  /*bbc0*/  STS.U16 [R0+UR11+0x1d00], R152 ;  /* 0x001d009800007988 */ /* 0x0003e8000800040b */
[----:B0-----:R-:W3:Y:S04]  /*bbd0*/  LDL.LU R153, [R1+0x364] ;  /* 0x0003640001997983 */ /* 0x001ee80000300800 */
[----:B-1----:R-:W4:Y:S04]  /*bbe0*/  LDL.LU R152, [R1+0x360] ;  /* 0x0003600001987983 */ /* 0x002f280000300800 */
[----:B--2---:R0:W-:Y:S04]  /*bbf0*/  STS.U16 [R0+UR11+0x1f00], R155 ;  /* 0x001f009b00007988 */ /* 0x0041e8000800040b */
[----:B------:R1:W-:Y:S04]  /*bc00*/  STS.U16 [R0+UR11+0x2100], R154 ;  /* 0x0021009a00007988 */ /* 0x0003e8000800040b */
[----:B0-----:R-:W2:Y:S04]  /*bc10*/  LDL.LU R155, [R1+0x35c] ;  /* 0x00035c00019b7983 */ /* 0x001ea80000300800 */
[----:B-1----:R-:W2:Y:S01]  /*bc20*/  LDL.LU R154, [R1+0x358] ;  /* 0x00035800019a7983 */ /* 0x002ea20000300800 */
[----:B---3--:R-:W-:-:S02]  /*bc30*/  PRMT R153, RZ, 0x7610, R153 ;  /* 0x00007610ff997816 */ /* 0x008fc40000000099 */
[----:B----4-:R-:W-:-:S04]  /*bc40*/  PRMT R152, RZ, 0x7610, R152 ;  /* 0x00007610ff987816 */ /* 0x010fc80000000098 */
[----:B------:R0:W3:Y:S04]  /*bc50*/  @P0 LDG.E.U16 R153, desc[UR20][R156.64] ;  /* 0x000000149c990981 */ /* 0x0000e8000c1e1500 */
[----:B------:R-:W4:Y:S04]  /*bc60*/  @P0 LDG.E.U16 R152, desc[UR20][R148.64] ;  /* 0x0000001494980981 */ /* 0x000f28000c1e1500 */
[----:B------:R-:W3:Y:S04]  /*bc70*/  LDL.LU.64 R148, [R1+0x350] ;  /* 0x0003500001947983 */ /* 0x000ee80000300a00 */
[----:B------:R-:W0:Y:S01]  /*bc80*/  LDL.LU.64 R156, [R1+0x348] ;  /* 0x00034800019c7983 */ /* 0x000e220000300a00 */
[----:B--2---:R-:W-:-:S02]  /*bc90*/  PRMT R155, RZ, 0x7610, R155 ;  /* 0x00007610ff9b7816 */ /* 0x004fc4000000009b */
[----:B------:R-:W-:-:S04]  /*bca0*/  PRMT R154, RZ, 0x7610, R154 ;  /* 0x00007610ff9a7816 */ /* 0x000fc8000000009a */
[----:B------:R-:W2:Y:S04]  /*bcb0*/  @P0 LDG.E.U16 R155, desc[UR20][R160.64] ;  /* 0x00000014a09b0981 */ /* 0x000ea8000c1e1500 */
[----:B------:R1:W2:Y:S04]  /*bcc0*/  @P0 LDG.E.U16 R154, desc[UR20][R158.64] ;  /* 0x000000149e9a0981 */ /* 0x0002a8000c1e1500 */
[----:B------:R-:W1:Y:S04]  /*bcd0*/  LDL.LU.64 R158, [R1+0x340] ;  /* 0x00034000019e7983 */ /* 0x000e680000300a00 */
[----:B------:R-:W2:Y:S01]  /*bce0*/  LDL.LU.64 R160, [R1+0x338] ;  /* 0x0003380001a07983 */ /* 0x000ea20000300a00 */
[----:B0-----:R-:W-:-:S02]  /*bcf0*/  PRMT R157, RZ, 0x7610, R157 ;  /* 0x00007610ff9d7816 */ /* 0x001fc4000000009d */
[----:B------:R-:W-:-:S04]  /*bd00*/  PRMT R156, RZ, 0x7610, R156 ;  /* 0x00007610ff9c7816 */ /* 0x000fc8000000009c */
[----:B------:R0:W3:Y:S04]  /*bd10*/  @P0 LDG.E.U16 R157, desc[UR20][R162.64] ;  /* 0x00000014a29d0981 */ /* 0x0000e8000c1e1500 */
[----:B------:R0:W3:Y:S04]  /*bd20*/  @P0 LDG.E.U16 R156, desc[UR20][R164.64] ;  /* 0x00000014a49c0981 */ /* 0x0000e8000c1e1500 */
[----:B------:R-:W0:Y:S04]  /*bd30*/  LDL.LU.64 R162, [R1+0x330] ;  /* 0x0003300001a27983 */ /* 0x000e280000300a00 */
[----:B------:R-:W3:Y:S01]  /*bd40*/  LDL.LU.64 R164, [R1+0x328] ;  /* 0x0003280001a47983 */ /* 0x000ee20000300a00 */
[----:B-1----:R-:W-:-:S02]  /*bd50*/  PRMT R158, RZ, 0x7610, R158 ;  /* 0x00007610ff9e7816 */ /* 0x002fc4000000009e */
[----:B------:R-:W-:Y:S02]  /*bd60*/  PRMT R159, RZ, 0x7610, R159 ;  /* 0x00007610ff9f7816 */ /* 0x000fe4000000009f */
[----:B--2---:R-:W-:Y:S02]  /*bd70*/  PRMT R160, RZ, 0x7610, R160 ;  /* 0x00007610ffa07816 */ /* 0x004fe400000000a0 */
[----:B------:R-:W-:Y:S01]  /*bd80*/  PRMT R161, RZ, 0x7610, R161 ;  /* 0x00007610ffa17816 */ /* 0x000fe200000000a1 */
[----:B------:R-:W2:Y:S04]  /*bd90*/  @P0 LDG.E.U16 R158, desc[UR20][R80.64] ;  /* 0x00000014509e0981 */ /* 0x000ea8000c1e1500 */
[----:B------:R-:W2:Y:S04]  /*bda0*/  @P0 LDG.E.U16 R159, desc[UR20][R78.64] ;  /* 0x000000144e9f0981 */ /* 0x000ea8000c1e1500 */
[----:B------:R-:W2:Y:S04]  /*bdb0*/  @P0 LDG.E.U16 R160, desc[UR20][R76.64] ;  /* 0x000000144ca00981 */ /* 0x000ea8000c1e1500 */
[----:B------:R-:W2:Y:S01]  /*bdc0*/  @P0 LDG.E.U16 R161, desc[UR20][R74.64] ;  /* 0x000000144aa10981 */ /* 0x000ea2000c1e1500 */
[----:B0-----:R-:W-:-:S02]  /*bdd0*/  PRMT R163, RZ, 0x7610, R163 ;  /* 0x00007610ffa37816 */ /* 0x001fc400000000a3 */
[----:B------:R-:W-:Y:S02]  /*bde0*/  PRMT R162, RZ, 0x7610, R162 ;  /* 0x00007610ffa27816 */ /* 0x000fe400000000a2 */
[----:B---3--:R-:W-:Y:S02]  /*bdf0*/  PRMT R165, RZ, 0x7610, R165 ;  /* 0x00007610ffa57816 */ /* 0x008fe400000000a5 */
[----:B------:R-:W-:Y:S01]  /*be00*/  PRMT R164, RZ, 0x7610, R164 ;  /* 0x00007610ffa47816 */ /* 0x000fe200000000a4 */
[----:B------:R-:W3:Y:S04]  /*be10*/  @P0 LDG.E.U16 R163, desc[UR20][R72.64] ;  /* 0x0000001448a30981 */ /* 0x000ee8000c1e1500 */
[----:B------:R-:W3:Y:S04]  /*be20*/  @P0 LDG.E.U16 R162, desc[UR20][R70.64] ;  /* 0x0000001446a20981 */ /* 0x000ee8000c1e1500 */
[----:B------:R-:W3:Y:S04]  /*be30*/  @P0 LDG.E.U16 R165, desc[UR20][R68.64] ;  /* 0x0000001444a50981 */ /* 0x000ee8000c1e1500 */
[----:B------:R-:W3:Y:S04]  /*be40*/  @P0 LDG.E.U16 R164, desc[UR20][R66.64] ;  /* 0x0000001442a40981 */ /* 0x000ee8000c1e1500 */
[----:B----4-:R0:W-:Y:S04]  /*be50*/  STS.U16 [R0+UR11+0x2500], R152 ;  /* 0x0025009800007988 */ /* 0x0101e8000800040b */
[----:B------:R1:W-:Y:S04]  /*be60*/  STS.U16 [R0+UR11+0x2300], R3 ;  /* 0x0023000300007988 */ /* 0x0003e8000800040b */
[----:B------:R4:W-:Y:S04]  /*be70*/  STS.U16 [R0+UR11+0x2700], R153 ;  /* 0x0027009900007988 */ /* 0x0009e8000800040b */
[----:B0-----:R-:W3:Y:S01]  /*be80*/  LDL.LU R152, [R1+0x320] ;  /* 0x0003200001987983 */ /* 0x001ee20000300800 */
[----:B-1----:R-:W-:-:S03]  /*be90*/  PRMT R3, RZ, 0x7610, R3 ;  /* 0x00007610ff037816 */ /* 0x002fc60000000003 */
[----:B------:R0:W-:Y:S04]  /*bea0*/  STS.U16 [R0+UR11+0x2900], R154 ;  /* 0x0029009a00007988 */ /* 0x0001e8000800040b */
[----:B----4-:R-:W4:Y:S04]  /*beb0*/  LDL.LU R153, [R1+0x31c] ;  /* 0x00031c0001997983 */ /* 0x010f280000300800 */
[----:B------:R1:W-:Y:S04]  /*bec0*/  STS.U16 [R0+UR11+0x2b00], R155 ;  /* 0x002b009b00007988 */ /* 0x0003e8000800040b */
[----:B0-----:R-:W4:Y:S04]  /*bed0*/  LDL.LU R154, [R1+0x318] ;  /* 0x00031800019a7983 */ /* 0x001f280000300800 */
[----:B------:R0:W-:Y:S04]  /*bee0*/  STS.U16 [R0+UR11+0x2d00], R157 ;  /* 0x002d009d00007988 */ /* 0x0001e8000800040b */
[----:B-1----:R-:W4:Y:S04]  /*bef0*/  LDL.LU R155, [R1+0x314] ;  /* 0x00031400019b7983 */ /* 0x002f280000300800 */
[----:B------:R1:W-:Y:S04]  /*bf00*/  STS.U16 [R0+UR11+0x2f00], R156 ;  /* 0x002f009c00007988 */ /* 0x0003e8000800040b */
[----:B0-----:R-:W4:Y:S04]  /*bf10*/  LDL.LU R157, [R1+0x310] ;  /* 0x00031000019d7983 */ /* 0x001f280000300800 */
[----:B------:R-:W4:Y:S04]  /*bf20*/  @P0 LDG.E.U16 R3, desc[UR20][R64.64] ;  /* 0x0000001440030981 */ /* 0x000f28000c1e1500 */
[----:B-1----:R-:W4:Y:S04]  /*bf30*/  LDL.LU R156, [R1+0x30c] ;  /* 0x00030c00019c7983 */ /* 0x002f280000300800 */
[----:B--2---:R0:W-:Y:S04]  /*bf40*/  STS.U16 [R0+UR11+0x3100], R158 ;  /* 0x0031009e00007988 */ /* 0x0041e8000800040b */
[----:B------:R1:W-:Y:S04]  /*bf50*/  STS.U16 [R0+UR11+0x3300], R159 ;  /* 0x0033009f00007988 */ /* 0x0003e8000800040b */
[----:B------:R2:W-:Y:S04]  /*bf60*/  STS.U16 [R0+UR11+0x3500], R160 ;  /* 0x003500a000007988 */ /* 0x0005e8000800040b */
[----:B0-----:R-:W4:Y:S04]  /*bf70*/  LDL.LU R158, [R1+0x308] ;  /* 0x00030800019e7983 */ /* 0x001f280000300800 */
[----:B-1----:R-:W4:Y:S04]  /*bf80*/  LDL.LU R159, [R1+0x304] ;  /* 0x00030400019f7983 */ /* 0x002f280000300800 */
[----:B--2---:R-:W2:Y:S04]  /*bf90*/  LDL.LU R160, [R1+0x300] ;  /* 0x0003000001a07983 */ /* 0x004ea80000300800 */
[----:B------:R0:W-:Y:S04]  /*bfa0*/  STS.U16 [R0+UR11+0x3700], R161 ;  /* 0x003700a100007988 */ /* 0x0001e8000800040b */
[----:B0-----:R-:W2:Y:S04]  /*bfb0*/  LDL.LU R161, [R1+0x2fc] ;  /* 0x0002fc0001a17983 */ /* 0x001ea80000300800 */
[----:B---3--:R0:W-:Y:S04]  /*bfc0*/  STS.U16 [R0+UR11+0x3900], R163 ;  /* 0x003900a300007988 */ /* 0x0081e8000800040b */
[----:B------:R1:W-:Y:S04]  /*bfd0*/  STS.U16 [R0+UR11+0x3b00], R162 ;  /* 0x003b00a200007988 */ /* 0x0003e8000800040b */
[----:B------:R3:W-:Y:S04]  /*bfe0*/  STS.U16 [R0+UR11+0x3d00], R165 ;  /* 0x003d00a500007988 */ /* 0x0007e8000800040b */
[----:B0-----:R-:W2:Y:S04]  /*bff0*/  LDL.LU R163, [R1+0x2f8] ;  /* 0x0002f80001a37983 */ /* 0x001ea80000300800 */
[----:B-1----:R-:W2:Y:S04]  /*c000*/  LDL.LU R162, [R1+0x2f4] ;  /* 0x0002f40001a27983 */ /* 0x002ea80000300800 */
[----:B---3--:R-:W3:Y:S04]  /*c010*/  LDL.LU R165, [R1+0x2f0] ;  /* 0x0002f00001a57983 */ /* 0x008ee80000300800 */
[----:B------:R0:W-:Y:S04]  /*c020*/  STS.U16 [R0+UR11+0x3f00], R164 ;  /* 0x003f00a400007988 */ /* 0x0001e8000800040b */
[----:B0-----:R-:W3:Y:S01]  /*c030*/  LDL.LU R164, [R1+0x2ec] ;  /* 0x0002ec0001a47983 */ /* 0x001ee20000300800 */
[----:B----4-:R-:W-:-:S06]  /*c040*/  PRMT R153, RZ, 0x7610, R153 ;  /* 0x00007610ff997816 */ /* 0x010fcc0000000099 */
[----:B------:R-:W4:Y:S04]  /*c050*/  @P0 LDG.E.U16 R153, desc[UR20][R38.64] ;  /* 0x0000001426990981 */ /* 0x000f28000c1e1500 */
[----:B------:R0:W-:Y:S01]  /*c060*/  STS.U16 [R0+UR11+0x4100], R3 ;  /* 0x0041000300007988 */ /* 0x0001e2000800040b */
[----:B------:R-:W-:Y:S02]  /*c070*/  PRMT R156, RZ, 0x7610, R156 ;  /* 0x00007610ff9c7816 */ /* 0x000fe4000000009c */
[----:B0-----:R-:W-:-:S04]  /*c080*/  PRMT R3, RZ, 0x7610, R3 ;  /* 0x00007610ff037816 */ /* 0x001fc80000000003 */
[----:B------:R-:W4:Y:S04]  /*c090*/  @P0 LDG.E.U16 R156, desc[UR20][R44.64] ;  /* 0x000000142c9c0981 */ /* 0x000f28000c1e1500 */
[----:B------:R-:W4:Y:S01]  /*c0a0*/  @P0 LDG.E.U16 R3, desc[UR20][R34.64] ;  /* 0x0000001422030981 */ /* 0x000f22000c1e1500 */
[----:B------:R-:W-:-:S06]  /*c0b0*/  PRMT R157, RZ, 0x7610, R157 ;  /* 0x00007610ff9d7816 */ /* 0x000fcc000000009d */
[----:B------:R-:W4:Y:S01]  /*c0c0*/  @P0 LDG.E.U16 R157, desc[UR20][R46.64] ;  /* 0x000000142e9d0981 */ /* 0x000f22000c1e1500 */
[----:B------:R-:W-:Y:S02]  /*c0d0*/  PRMT R158, RZ, 0x7610, R158 ;  /* 0x00007610ff9e7816 */ /* 0x000fe4000000009e */
[----:B------:R-:W-:-:S04]  /*c0e0*/  PRMT R159, RZ, 0x7610, R159 ;  /* 0x00007610ff9f7816 */ /* 0x000fc8000000009f */
[----:B------:R-:W4:Y:S01]  /*c0f0*/  @P0 LDG.E.U16 R158, desc[UR20][R48.64] ;  /* 0x00000014309e0981 */ /* 0x000f22000c1e1500 */
[----:B--2---:R-:W-:-:S03]  /*c100*/  PRMT R160, RZ, 0x7610, R160 ;  /* 0x00007610ffa07816 */ /* 0x004fc600000000a0 */
[----:B------:R-:W2:Y:S04]  /*c110*/  @P0 LDG.E.U16 R159, desc[UR20][R50.64] ;  /* 0x00000014329f0981 */ /* 0x000ea8000c1e1500 */
[----:B------:R-:W2:Y:S01]  /*c120*/  @P0 LDG.E.U16 R160, desc[UR20][R52.64] ;  /* 0x0000001434a00981 */ /* 0x000ea2000c1e1500 */
[----:B------:R-:W-:-:S06]  /*c130*/  PRMT R161, RZ, 0x7610, R161 ;  /* 0x00007610ffa17816 */ /* 0x000fcc00000000a1 */
[----:B------:R-:W2:Y:S01]  /*c140*/  @P0 LDG.E.U16 R161, desc[UR20][R54.64] ;  /* 0x0000001436a10981 */ /* 0x000ea2000c1e1500 */
[----:B---3--:R-:W-:-:S06]  /*c150*/  PRMT R164, RZ, 0x7610, R164 ;  /* 0x00007610ffa47816 */ /* 0x008fcc00000000a4 */
[----:B------:R-:W3:Y:S01]  /*c160*/  @P0 LDG.E.U16 R164, desc[UR20][R62.64] ;  /* 0x000000143ea40981 */ /* 0x000ee2000c1e1500 */
[----:B------:R-:W-:Y:S02]  /*c170*/  PRMT R163, RZ, 0x7610, R163 ;  /* 0x00007610ffa37816 */ /* 0x000fe400000000a3 */
[----:B------:R-:W-:-:S04]  /*c180*/  PRMT R165, RZ, 0x7610, R165 ;  /* 0x00007610ffa57816 */ /* 0x000fc800000000a5 */
[----:B------:R-:W3:Y:S04]  /*c190*/  @P0 LDG.E.U16 R163, desc[UR20][R58.64] ;  /* 0x000000143aa30981 */ /* 0x000ee8000c1e1500 */
[----:B------:R-:W3:Y:S01]  /*c1a0*/  @P0 LDG.E.U16 R165, desc[UR20][R60.64] ;  /* 0x000000143ca50981 */ /* 0x000ee2000c1e1500 */
[----:B------:R-:W-:-:S06]  /*c1b0*/  PRMT R162, RZ, 0x7610, R162 ;  /* 0x00007610ffa27816 */ /* 0x000fcc00000000a2 */
[----:B------:R-:W3:Y:S01]  /*c1c0*/  @P0 LDG.E.U16 R162, desc[UR20][R56.64] ;  /* 0x0000001438a20981 */ /* 0x000ee2000c1e1500 */
[----:B------:R-:W-:Y:S02]  /*c1d0*/  PRMT R142, RZ, 0x7610, R142 ;  /* 0x00007610ff8e7816 */ /* 0x000fe4000000008e */
[----:B------:R-:W-:Y:S02]  /*c1e0*/  PRMT R136, RZ, 0x7610, R136 ;  /* 0x00007610ff887816 */ /* 0x000fe40000000088 */
[----:B------:R-:W-:Y:S01]  /*c1f0*/  PRMT R155, RZ, 0x7610, R155 ;  /* 0x00007610ff9b7816 */ /* 0x000fe2000000009b */
[----:B----4-:R-:W-:Y:S01]  /*c200*/  STS.U16 [R0+UR11+0x5b00], R153 ;  /* 0x005b009900007988 */ /* 0x010fe2000800040b */
[----:B------:R-:W-:-:S03]  /*c210*/  PRMT R144, RZ, 0x7610, R144 ;  /* 0x00007610ff907816 */ /* 0x000fc60000000090 */
[----:B------:R-:W4:Y:S04]  /*c220*/  @P0 LDG.E.U16 R142, desc[UR20][R18.64] ;  /* 0x00000014128e0981 */ /* 0x000f28000c1e1500 */
[----:B------:R-:W4:Y:S04]  /*c230*/  @P0 LDG.E.U16 R136, desc[UR20][R6.64] ;  /* 0x0000001406880981 */ /* 0x000f28000c1e1500 */
[----:B------:R-:W-:Y:S04]  /*c240*/  STS.U16 [R0+UR11+0x5500], R156 ;  /* 0x0055009c00007988 */ /* 0x000fe8000800040b */
[----:B------:R0:W-:Y:S01]  /*c250*/  STS.U16 [R0+UR11+0x5f00], R3 ;  /* 0x005f000300007988 */ /* 0x0001e2000800040b */
[----:B------:R-:W-:-:S03]  /*c260*/  PRMT R146, RZ, 0x7610, R146 ;  /* 0x00007610ff927816 */ /* 0x000fc60000000092 */
[----:B------:R-:W4:Y:S04]  /*c270*/  @P0 LDG.E.U16 R155, desc[UR20][R42.64] ;  /* 0x000000142a9b0981 */ /* 0x000f28000c1e1500 */
[----:B------:R-:W4:Y:S01]  /*c280*/  @P0 LDG.E.U16 R144, desc[UR20][R22.64] ;  /* 0x0000001416900981 */ /* 0x000f22000c1e1500 */
[----:B0-----:R-:W-:Y:S02]  /*c290*/  PRMT R3, RZ, 0x7610, R3 ;  /* 0x00007610ff037816 */ /* 0x001fe40000000003 */
[----:B------:R-:W-:Y:S01]  /*c2a0*/  PRMT R150, RZ, 0x7610, R150 ;  /* 0x00007610ff967816 */ /* 0x000fe20000000096 */
[----:B------:R-:W4:Y:S04]  /*c2b0*/  @P0 LDG.E.U16 R146, desc[UR20][R26.64] ;  /* 0x000000141a920981 */ /* 0x000f28000c1e1500 */
[----:B------:R-:W4:Y:S01]  /*c2c0*/  @P0 LDG.E.U16 R3, desc[UR20][R4.64] ;  /* 0x0000001404030981 */ /* 0x000f22000c1e1500 */
[----:B------:R-:W-:-:S03]  /*c2d0*/  PRMT R149, RZ, 0x7610, R149 ;  /* 0x00007610ff957816 */ /* 0x000fc60000000095 */
[----:B------:R-:W4:Y:S04]  /*c2e0*/  @P0 LDG.E.U16 R150, desc[UR20][R32.64] ;  /* 0x0000001420960981 */ /* 0x000f28000c1e1500 */
[----:B------:R-:W4:Y:S01]  /*c2f0*/  @P0 LDG.E.U16 R149, desc[UR20][R30.64] ;  /* 0x000000141e950981 */ /* 0x000f22000c1e1500 */
[----:B------:R-:W-:Y:S02]  /*c300*/  PRMT R152, RZ, 0x7610, R152 ;  /* 0x00007610ff987816 */ /* 0x000fe40000000098 */
[----:B------:R-:W-:-:S04]  /*c310*/  PRMT R154, RZ, 0x7610, R154 ;  /* 0x00007610ff9a7816 */ /* 0x000fc8000000009a */
[----:B------:R-:W4:Y:S01]  /*c320*/  @P0 LDG.E.U16 R152, desc[UR20][R36.64] ;  /* 0x0000001424980981 */ /* 0x000f22000c1e1500 */
[----:B------:R-:W-:-:S03]  /*c330*/  PRMT R147, RZ, 0x7610, R147 ;  /* 0x00007610ff937816 */ /* 0x000fc60000000093 */
[----:B------:R-:W4:Y:S01]  /*c340*/  @P0 LDG.E.U16 R154, desc[UR20][R40.64] ;  /* 0x00000014289a0981 */ /* 0x000f22000c1e1500 */
[----:B------:R-:W-:-:S03]  /*c350*/  PRMT R145, RZ, 0x7610, R145 ;  /* 0x00007610ff917816 */ /* 0x000fc60000000091 */
[----:B------:R-:W-:Y:S04]  /*c360*/  STS.U16 [R0+UR11+0x5300], R157 ;  /* 0x0053009d00007988 */ /* 0x000fe8000800040b */
[----:B------:R-:W4:Y:S04]  /*c370*/  @P0 LDG.E.U16 R147, desc[UR20][R28.64] ;  /* 0x000000141c930981 */ /* 0x000f28000c1e1500 */
[----:B------:R-:W4:Y:S01]  /*c380*/  @P0 LDG.E.U16 R145, desc[UR20][R24.64] ;  /* 0x0000001418910981 */ /* 0x000f22000c1e1500 */
[----:B------:R-:W-:Y:S02]  /*c390*/  PRMT R138, RZ, 0x7610, R138 ;  /* 0x00007610ff8a7816 */ /* 0x000fe4000000008a */
[----:B------:R-:W-:-:S02]  /*c3a0*/  PRMT R137, RZ, 0x7610, R137 ;  /* 0x00007610ff897816 */ /* 0x000fc40000000089 */
[----:B------:R-:W-:Y:S02]  /*c3b0*/  PRMT R140, RZ, 0x7610, R140 ;  /* 0x00007610ff8c7816 */ /* 0x000fe4000000008c */
[----:B------:R-:W-:Y:S01]  /*c3c0*/  PRMT R141, RZ, 0x7610, R141 ;  /* 0x00007610ff8d7816 */ /* 0x000fe2000000008d */
[----:B------:R-:W4:Y:S01]  /*c3d0*/  @P0 LDG.E.U16 R138, desc[UR20][R10.64] ;  /* 0x000000140a8a0981 */ /* 0x000f22000c1e1500 */
[----:B------:R-:W-:-:S03]  /*c3e0*/  PRMT R143, RZ, 0x7610, R143 ;  /* 0x00007610ff8f7816 */ /* 0x000fc6000000008f */
[----:B------:R-:W4:Y:S01]  /*c3f0*/  @P0 LDG.E.U16 R137, desc[UR20][R8.64] ;  /* 0x0000001408890981 */ /* 0x000f22000c1e1500 */
[----:B------:R-:W-:-:S03]  /*c400*/  PRMT R139, RZ, 0x7610, R139 ;  /* 0x00007610ff8b7816 */ /* 0x000fc6000000008b */
[----:B------:R-:W4:Y:S04]  /*c410*/  @P0 LDG.E.U16 R140, desc[UR20][R14.64] ;  /* 0x000000140e8c0981 */ /* 0x000f28000c1e1500 */
[----:B------:R-:W4:Y:S04]  /*c420*/  @P0 LDG.E.U16 R141, desc[UR20][R16.64] ;  /* 0x00000014108d0981 */ /* 0x000f28000c1e1500 */
[----:B------:R-:W4:Y:S04]  /*c430*/  @P0 LDG.E.U16 R143, desc[UR20][R20.64] ;  /* 0x00000014148f0981 */ /* 0x000f28000c1e1500 */
[----:B------:R-:W4:Y:S04]  /*c440*/  @P0 LDG.E.U16 R139, desc[UR20][R12.64] ;  /* 0x000000140c8b0981 */ /* 0x000f28000c1e1500 */
[----:B------:R-:W-:Y:S04]  /*c450*/  STS.U16 [R0+UR11+0x5100], R158 ;  /* 0x0051009e00007988 */ /* 0x000fe8000800040b */
[----:B--2---:R-:W-:Y:S04]  /*c460*/  STS.U16 [R0+UR11+0x4f00], R159 ;  /* 0x004f009f00007988 */ /* 0x004fe8000800040b */
[----:B------:R-:W-:Y:S04]  /*c470*/  STS.U16 [R0+UR11+0x4d00], R160 ;  /* 0x004d00a000007988 */ /* 0x000fe8000800040b */
[----:B------:R-:W-:Y:S04]  /*c480*/  STS.U16 [R0+UR11+0x4b00], R161 ;  /* 0x004b00a100007988 */ /* 0x000fe8000800040b */
[----:B---3--:R0:W-:Y:S04]  /*c490*/  STS.U16 [R0+UR11+0x4300], R164 ;  /* 0x004300a400007988 */ /* 0x0081e8000800040b */
[----:B0-----:R-:W2:Y:S04]  /*c4a0*/  LDL.LU R164, [R1+0x2e8] ;  /* 0x0002e80001a47983 */ /* 0x001ea80000300800 */
[----:B------:R-:W3:Y:S04]  /*c4b0*/  LDL.LU R156, [R1+0x200] ;  /* 0x00020000019c7983 */ /* 0x000ee80000300800 */
[----:B------:R-:W2:Y:S04]  /*c4c0*/  LDL.LU R158, [R1+0x260] ;  /* 0x00026000019e7983 */ /* 0x000ea80000300800 */
[----:B------:R-:W2:Y:S04]  /*c4d0*/  LDL.LU R159, [R1+0x1bc] ;  /* 0x0001bc00019f7983 */ /* 0x000ea80000300800 */
[----:B------:R-:W2:Y:S04]  /*c4e0*/  LDL.LU R161, [R1+0x1b8] ;  /* 0x0001b80001a17983 */ /* 0x000ea80000300800 */
[----:B------:R-:W2:Y:S04]  /*c4f0*/  LDL.LU R160, [R1+0x1b4] ;  /* 0x0001b40001a07983 */ /* 0x000ea80000300800 */
[----:B------:R-:W2:Y:S04]  /*c500*/  LDL.LU R153, [R1+0x25c] ;  /* 0x00025c0001997983 */ /* 0x000ea80000300800 */
[----:B------:R0:W-:Y:S04]  /*c510*/  STS.U16 [R0+UR11+0x4700], R163 ;  /* 0x004700a300007988 */ /* 0x0001e8000800040b */
[----:B------:R1:W-:Y:S04]  /*c520*/  STS.U16 [R0+UR11+0x4500], R165 ;  /* 0x004500a500007988 */ /* 0x0003e8000800040b */
[----:B0-----:R-:W2:Y:S04]  /*c530*/  LDL.LU R163, [R1+0x1b0] ;  /* 0x0001b00001a37983 */ /* 0x001ea80000300800 */
[----:B-1----:R-:W2:Y:S04]  /*c540*/  LDL.LU R165, [R1+0x1ac] ;  /* 0x0001ac0001a57983 */ /* 0x002ea80000300800 */
[----:B------:R-:W2:Y:S04]  /*c550*/  LDL.LU R157, [R1+0x1a8] ;  /* 0x0001a800019d7983 */ /* 0x000ea80000300800 */
[----:B------:R0:W-:Y:S04]  /*c560*/  STS.U16 [R0+UR11+0x4900], R162 ;  /* 0x004900a200007988 */ /* 0x0001e8000800040b */
[----:B0-----:R-:W2:Y:S04]  /*c570*/  LDL.LU R162, [R1+0x1a4] ;  /* 0x0001a40001a27983 */ /* 0x001ea80000300800 */
[----:B----4-:R3:W-:Y:S04]  /*c580*/  STS.U16 [R0+UR11+0x7d00], R3 ;  /* 0x007d000300007988 */ /* 0x0107e8000800040b */
[----:B------:R-:W-:Y:S04]  /*c590*/  STS.U16 [R0+UR11+0x6f00], R142 ;  /* 0x006f008e00007988 */ /* 0x000fe8000800040b */
[----:B------:R2:W-:Y:S04]  /*c5a0*/  STS.U16 [R0+UR11+0x7b00], R136 ;  /* 0x007b008800007988 */ /* 0x0005e8000800040b */
[----:B------:R0:W-:Y:S04]  /*c5b0*/  STS.U16 [R0+UR11+0x5700], R155 ;  /* 0x0057009b00007988 */ /* 0x0001e8000800040b */
[----:B------:R1:W-:Y:S04]  /*c5c0*/  STS.U16 [R0+UR11+0x6b00], R144 ;  /* 0x006b009000007988 */ /* 0x0003e8000800040b */
[----:B------:R4:W-:Y:S04]  /*c5d0*/  STS.U16 [R0+UR11+0x6700], R146 ;  /* 0x0067009200007988 */ /* 0x0009e8000800040b */
[----:B------:R0:W-:Y:S04]  /*c5e0*/  STS.U16 [R0+UR11+0x6100], R150 ;  /* 0x0061009600007988 */ /* 0x0001e8000800040b */
[----:B------:R0:W-:Y:S04]  /*c5f0*/  STS.U16 [R0+UR11+0x6300], R149 ;  /* 0x0063009500007988 */ /* 0x0001e8000800040b */
[----:B------:R0:W-:Y:S04]  /*c600*/  STS.U16 [R0+UR11+0x5d00], R152 ;  /* 0x005d009800007988 */ /* 0x0001e8000800040b */
[----:B------:R0:W-:Y:S04]  /*c610*/  STS.U16 [R0+UR11+0x5900], R154 ;  /* 0x0059009a00007988 */ /* 0x0001e8000800040b */
[----:B------:R-:W-:Y:S04]  /*c620*/  STS.U16 [R0+UR11+0x6500], R147 ;  /* 0x0065009300007988 */ /* 0x000fe8000800040b */
[----:B------:R0:W-:Y:S01]  /*c630*/  STS.U16 [R0+UR11+0x6900], R145 ;  /* 0x0069009100007988 */ /* 0x0001e2000800040b */
[----:B------:R-:W-:-:S04]  /*c640*/  SHF.R.U32.HI R151, RZ, 0x6, R151 ;  /* 0x00000006ff977819 */ /* 0x000fc80000011697 */
[----:B------:R-:W-:Y:S01]  /*c650*/  SGXT.U32 R151, R151, 0x1 ;  /* 0x000000019797781a */ /* 0x000fe20000000000 */
[----:B------:R0:W-:Y:S04]  /*c660*/  STS.U16 [R0+UR11+0x7700], R138 ;  /* 0x0077008a00007988 */ /* 0x0001e8000800040b */
[----:B------:R0:W-:Y:S04]  /*c670*/  STS.U16 [R0+UR11+0x7900], R137 ;  /* 0x0079008900007988 */ /* 0x0001e8000800040b */
[----:B------:R0:W-:Y:S04]  /*c680*/  STS.U16 [R0+UR11+0x7300], R140 ;  /* 0x0073008c00007988 */ /* 0x0001e8000800040b */
[----:B------:R0:W-:Y:S04]  /*c690*/  STS.U16 [R0+UR11+0x7100], R141 ;  /* 0x0071008d00007988 */ /* 0x0001e8000800040b */
[----:B------:R-:W-:Y:S04]  /*c6a0*/  STS.U16 [R0+UR11+0x6d00], R143 ;  /* 0x006d008f00007988 */ /* 0x000fe8000800040b */
[----:B------:R0:W-:Y:S01]  /*c6b0*/  STS.U16 [R0+UR11+0x7500], R139 ;  /* 0x0075008b00007988 */ /* 0x0001e2000800040b */
[----:B------:R1:W-:Y:S06]  /*c6c0*/  MEMBAR.ALL.CTA ;  /* 0x0000000000007992 */ /* 0x0003ec0000008000 */
[----:B-1----:R-:W1:Y:S01]  /*c6d0*/  FENCE.VIEW.ASYNC.S ;  /* 0x00000000000073c6 */ /* 0x002e620000000000 */
[----:B---3--:R-:W-:-:S04]  /*c6e0*/  SHF.R.S32.HI R3, RZ, 0x1f, R156 ;  /* 0x0000001fff037819 */ /* 0x008fc8000001149c */
[----:B------:R-:W-:Y:S02]  /*c6f0*/  SHF.L.U64.HI R3, R156, 0x1, R3 ;  /* 0x000000019c037819 */ /* 0x000fe40000010203 */
[----:B--2---:R-:W-:Y:S01]  /*c700*/  SHF.R.S32.HI R136, RZ, 0x1f, R158 ;  /* 0x0000001fff887819 */ /* 0x004fe2000001149e */
[----:B-1----:R-:W-:Y:S01]  /*c710*/  BAR.SYNC.DEFER_BLOCKING 0x0 ;  /* 0x0000000000007b1d */ /* 0x002fe20000010000 */
[----:B------:R-:W-:-:S04]  /*c720*/  LEA R142, P0, R158, R153, 0x1 ;  /* 0x000000999e8e7211 */ /* 0x000fc800078008ff */
[----:B0-----:R-:W-:Y:S02]  /*c730*/  LEA.HI.X R155, R158, R3, R136, 0x1, P0 ;  /* 0x000000039e9b7211 */ /* 0x001fe400000f0c88 */
[----:B------:R-:W-:Y:S02]  /*c740*/  SHF.R.S32.HI R136, RZ, 0x1f, R159 ;  /* 0x0000001fff887819 */ /* 0x000fe4000001149f */
[----:B------:R-:W-:-:S04]  /*c750*/  LEA R144, P0, R159, R153, 0x1 ;  /* 0x000000999f907211 */ /* 0x000fc800078008ff */
[----:B------:R-:W-:Y:S02]  /*c760*/  LEA.HI.X R159, R159, R3, R136, 0x1, P0 ;  /* 0x000000039f9f7211 */ /* 0x000fe400000f0c88 */
[----:B------:R-:W-:Y:S02]  /*c770*/  SHF.R.S32.HI R136, RZ, 0x1f, R161 ;  /* 0x0000001fff887819 */ /* 0x000fe400000114a1 */
[----:B----4-:R-:W-:-:S04]  /*c780*/  LEA R146, P0, R161, R153, 0x1 ;  /* 0x00000099a1927211 */ /* 0x010fc800078008ff */
[----:B------:R-:W-:Y:S02]  /*c790*/  LEA.HI.X R161, R161, R3, R136, 0x1, P0 ;  /* 0x00000003a1a17211 */ /* 0x000fe400000f0c88 */
[----:B------:R-:W-:Y:S02]  /*c7a0*/  SHF.R.S32.HI R136, RZ, 0x1f, R160 ;  /* 0x0000001fff887819 */ /* 0x000fe400000114a0 */
[----:B------:R-:W-:-:S04]  /*c7b0*/  LEA R150, P0, R160, R153, 0x1 ;  /* 0x00000099a0967211 */ /* 0x000fc800078008ff */
[----:B------:R-:W-:Y:S02]  /*c7c0*/  LEA.HI.X R149, R160, R3, R136, 0x1, P0 ;  /* 0x00000003a0957211 */ /* 0x000fe400000f0c88 */
[----:B------:R-:W0:Y:S01]  /*c7d0*/  S2R R160, SR_TID.X ;  /* 0x0000000000a07919 */ /* 0x000e220000002100 */
[----:B------:R-:W-:Y:S02]  /*c7e0*/  SHF.R.S32.HI R136, RZ, 0x1f, R163 ;  /* 0x0000001fff887819 */ /* 0x000fe400000114a3 */
[----:B------:R-:W-:-:S04]  /*c7f0*/  LEA R152, P0, R163, R153, 0x1 ;  /* 0x00000099a3987211 */ /* 0x000fc800078008ff */
[----:B------:R-:W-:Y:S02]  /*c800*/  LEA.HI.X R156, R163, R3, R136, 0x1, P0 ;  /* 0x00000003a39c7211 */ /* 0x000fe400000f0c88 */
[----:B------:R-:W-:Y:S01]  /*c810*/  SHF.R.S32.HI R136, RZ, 0x1f, R165 ;  /* 0x0000001fff887819 */ /* 0x000fe200000114a5 */
[----:B------:R-:W2:Y:S01]  /*c820*/  LDL R163, [R1+0x258] ;  /* 0x0002580001a37983 */ /* 0x000ea20000100800 */
[----:B------:R-:W-:-:S04]  /*c830*/  LEA R154, P0, R165, R153, 0x1 ;  /* 0x00000099a59a7211 */ /* 0x000fc800078008ff */
[----:B------:R-:W-:Y:S02]  /*c840*/  LEA.HI.X R165, R165, R3, R136, 0x1, P0 ;  /* 0x00000003a5a57211 */ /* 0x000fe400000f0c88 */
[----:B------:R-:W-:Y:S02]  /*c850*/  SHF.R.S32.HI R136, RZ, 0x1f, R157 ;  /* 0x0000001fff887819 */ /* 0x000fe4000001149d */
[----:B------:R-:W-:-:S04]  /*c860*/  LEA R158, P0, R157, R153, 0x1 ;  /* 0x000000999d9e7211 */ /* 0x000fc800078008ff */
[----:B------:R-:W-:Y:S02]  /*c870*/  LEA.HI.X R157, R157, R3, R136, 0x1, P0 ;  /* 0x000000039d9d7211 */ /* 0x000fe400000f0c88 */
[----:B0-----:R-:W-:-:S04]  /*c880*/  SHF.R.U32.HI R160, RZ, 0x6, R160 ;  /* 0x00000006ffa07819 */ /* 0x001fc800000116a0 */
[----:B------:R-:W-:Y:S02]  /*c890*/  SGXT.U32 R160, R160, 0x1 ;  /* 0x00000001a0a0781a */ /* 0x000fe40000000000 */
[----:B------:R-:W-:Y:S02]  /*c8a0*/  SHF.R.S32.HI R136, RZ, 0x1f, R162 ;  /* 0x0000001fff887819 */ /* 0x000fe400000114a2 */
[C---:B------:R-:W-:Y:S02]  /*c8b0*/  LOP3.LUT R145, R160.reuse, 0x18, RZ, 0xfc, !PT ;  /* 0x00000018a0917812 */ /* 0x040fe400078efcff */
[----:B------:R-:W-:Y:S02]  /*c8c0*/  LOP3.LUT R147, R160, 0x1a, RZ, 0xfc, !PT ;  /* 0x0000001aa0937812 */ /* 0x000fe400078efcff */
[----:B------:R-:W-:-:S04]  /*c8d0*/  LEA R160, P0, R162, R153, 0x1 ;  /* 0x00000099a2a07211 */ /* 0x000fc800078008ff */
[----:B------:R-:W-:Y:S01]  /*c8e0*/  LEA.HI.X R162, R162, R3, R136, 0x1, P0 ;  /* 0x00000003a2a27211 */ /* 0x000fe200000f0c88 */
[-C--:B------:R-:W-:Y:S02]  /*c8f0*/  IMAD R136, R145, R164.reuse, RZ ;  /* 0x000000a491887224 */ /* 0x080fe400078e02ff */
[----:B------:R-:W-:Y:S01]  /*c900*/  IMAD R138, R147, R164, RZ ;  /* 0x000000a4938a7224 */ /* 0x000fe200078e02ff */
[C---:B------:R-:W-:Y:S01]  /*c910*/  LOP3.LUT R147, R151.reuse, 0x1c, RZ, 0xfc, !PT ;  /* 0x0000001c97937812 */ /* 0x040fe200078efcff */
[C---:B------:R-:W-:Y:S01]  /*c920*/  IMAD.SHL.U32 R137, R136.reuse, 0x2, RZ ;  /* 0x0000000288897824 */ /* 0x040fe200078e00ff */
[----:B------:R-:W-:Y:S01]  /*c930*/  LOP3.LUT R151, R151, 0x1e, RZ, 0xfc, !PT ;  /* 0x0000001e97977812 */ /* 0x000fe200078efcff */
[----:B------:R-:W-:-:S04]  /*c940*/  IMAD.HI R140, R136, 0x2, RZ ;  /* 0x00000002888c7827 */ /* 0x000fc800078e02ff */
[C---:B------:R-:W-:Y:S02]  /*c950*/  IMAD.SHL.U32 R136, R138.reuse, 0x2, RZ ;  /* 0x000000028a887824 */ /* 0x040fe400078e00ff */
[----:B------:R-:W-:Y:S01]  /*c960*/  IMAD.HI R141, R138, 0x2, RZ ;  /* 0x000000028a8d7827 */ /* 0x000fe200078e02ff */
[----:B------:R-:W-:-:S03]  /*c970*/  IADD3 R138, P3, P4, R137, UR16, R153 ;  /* 0x00000010898a7c10 */ /* 0x000fc6000fc7e099 */
[-C--:B------:R-:W-:Y:S01]  /*c980*/  IMAD R145, R147, R164.reuse, RZ ;  /* 0x000000a493917224 */ /* 0x080fe200078e02ff */
[----:B------:R-:W-:Y:S01]  /*c990*/  IADD3.X R139, PT, PT, R140, UR17, R3, P3, P4 ;  /* 0x000000118c8b7c10 */ /* 0x000fe20009fe8403 */
[----:B------:R-:W-:Y:S02]  /*c9a0*/  IMAD R143, R151, R164, RZ ;  /* 0x000000a4978f7224 */ /* 0x000fe400078e02ff */
[----:B------:R-:W-:Y:S01]  /*c9b0*/  IMAD.SHL.U32 R137, R145, 0x2, RZ ;  /* 0x0000000291897824 */ /* 0x000fe200078e00ff */
[--C-:B------:R-:W-:Y:S01]  /*c9c0*/  IADD3 R136, P0, P2, R136, UR16, R153.reuse ;  /* 0x0000001088887c10 */ /* 0x100fe2000fa1e099 */
[----:B------:R-:W-:Y:S01]  /*c9d0*/  IMAD.SHL.U32 R140, R143, 0x2, RZ ;  /* 0x000000028f8c7824 */ /* 0x000fe200078e00ff */
[----:B------:R0:W-:Y:S01]  /*c9e0*/  STL.64 [R1+0x210], R138 ;  /* 0x0002108a01007387 */ /* 0x0001e20000100a00 */
[----:B------:R-:W-:Y:S02]  /*c9f0*/  IADD3 R144, P6, PT, R144, UR16, RZ ;  /* 0x0000001090907c10 */ /* 0x000fe4000ffde0ff */
[----:B0-----:R-:W-:-:S02]  /*ca00*/  IADD3 R138, P4, P3, R137, UR16, R153 ;  /* 0x00000010898a7c10 */ /* 0x001fc4000fb9e099 */
[----:B------:R-:W-:Y:S01]  /*ca10*/  IADD3.X R137, PT, PT, R141, UR17, R3, P0, P2 ;  /* 0x000000118d897c10 */ /* 0x000fe200087e4403 */
[----:B------:R-:W-:Y:S01]  /*ca20*/  IMAD.HI R141, R143, 0x2, RZ ;  /* 0x000000028f8d7827 */ /* 0x000fe200078e02ff */
[----:B------:R-:W-:-:S03]  /*ca30*/  IADD3 R140, P0, P2, R140, UR16, R153 ;  /* 0x000000108c8c7c10 */ /* 0x000fc6000fa1e099 */
[----:B------:R-:W-:Y:S01]  /*ca40*/  IMAD.HI R139, R145, 0x2, RZ ;  /* 0x00000002918b7827 */ /* 0x000fe200078e02ff */
[--C-:B------:R-:W-:Y:S02]  /*ca50*/  IADD3.X R141, PT, PT, R141, UR17, R3.reuse, P0, P2 ;  /* 0x000000118d8d7c10 */ /* 0x100fe400087e4403 */
[----:B------:R-:W-:Y:S02]  /*ca60*/  IADD3 R142, P2, PT, R142, UR16, RZ ;  /* 0x000000108e8e7c10 */ /* 0x000fe4000ff5e0ff */
[----:B------:R-:W-:Y:S01]  /*ca70*/  IADD3.X R139, PT, PT, R139, UR17, R3, P4, P3 ;  /* 0x000000118b8b7c10 */ /* 0x000fe2000a7e6403 */
[----:B------:R0:W-:Y:S01]  /*ca80*/  STL.64 [R1+0x218], R136 ;  /* 0x0002188801007387 */ /* 0x0001e20000100a00 */
[----:B------:R-:W-:Y:S02]  /*ca90*/  IADD3 R146, P4, PT, R146, UR16, RZ ;  /* 0x0000001092927c10 */ /* 0x000fe4000ff9e0ff */
[----:B------:R-:W-:Y:S02]  /*caa0*/  IADD3.X R143, PT, PT, R155, UR17, RZ, P2, !PT ;  /* 0x000000119b8f7c10 */ /* 0x000fe400097fe4ff */
[----:B------:R-:W-:-:S02]  /*cab0*/  IADD3.X R145, PT, PT, R159, UR17, RZ, P6, !PT ;  /* 0x000000119f917c10 */ /* 0x000fc4000b7fe4ff */
[----:B------:R-:W-:Y:S01]  /*cac0*/  IADD3 R150, P0, PT, R150, UR16, RZ ;  /* 0x0000001096967c10 */ /* 0x000fe2000ff1e0ff */
[----:B0-----:R0:W5:Y:S01]  /*cad0*/  LDL.LU.64 R136, [R1+0x2e0] ;  /* 0x0002e00001887983 */ /* 0x0011620000300a00 */
[----:B------:R-:W-:-:S03]  /*cae0*/  IADD3.X R147, PT, PT, R161, UR17, RZ, P4, !PT ;  /* 0x00000011a1937c10 */ /* 0x000fc6000a7fe4ff */
[----:B------:R1:W-:Y:S01]  /*caf0*/  STL.64 [R1+0x220], R138 ;  /* 0x0002208a01007387 */ /* 0x0003e20000100a00 */
[----:B------:R-:W-:Y:S02]  /*cb00*/  IADD3 R152, P3, PT, R152, UR16, RZ ;  /* 0x0000001098987c10 */ /* 0x000fe4000ff7e0ff */
[----:B------:R-:W-:Y:S01]  /*cb10*/  IADD3.X R151, PT, PT, R149, UR17, RZ, P0, !PT ;  /* 0x0000001195977c10 */ /* 0x000fe200087fe4ff */
[----:B-1----:R0:W5:Y:S04]  /*cb20*/  LDL.LU.64 R138, [R1+0x2d8] ;  /* 0x0002d800018a7983 */ /* 0x0021680000300a00 */
[----:B------:R1:W-:Y:S01]  /*cb30*/  STL.64 [R1+0x228], R140 ;  /* 0x0002288c01007387 */ /* 0x0003e20000100a00 */
[----:B------:R-:W-:Y:S02]  /*cb40*/  IADD3.X R153, PT, PT, R156, UR17, RZ, P3, !PT ;  /* 0x000000119c997c10 */ /* 0x000fe40009ffe4ff */
[----:B------:R-:W-:Y:S01]  /*cb50*/  IADD3 R154, P2, PT, R154, UR16, RZ ;  /* 0x000000109a9a7c10 */ /* 0x000fe2000ff5e0ff */
[----:B-1----:R0:W5:Y:S04]  /*cb60*/  LDL.LU.64 R140, [R1+0x2d0] ;  /* 0x0002d000018c7983 */ /* 0x0021680000300a00 */
[----:B------:R1:W-:Y:S01]  /*cb70*/  STL.64 [R1+0x1a8], R142 ;  /* 0x0001a88e01007387 */ /* 0x0003e20000100a00 */
[----:B------:R-:W-:-:S03]  /*cb80*/  IADD3.X R155, PT, PT, R165, UR17, RZ, P2, !PT ;  /* 0x00000011a59b7c10 */ /* 0x000fc600097fe4ff */
[----:B-1----:R0:W5:Y:S04]  /*cb90*/  LDL.LU.64 R142, [R1+0x2c8] ;  /* 0x0002c800018e7983 */ /* 0x0021680000300a00 */
[----:B------:R1:W-:Y:S04]  /*cba0*/  STL.64 [R1+0x1b0], R144 ;  /* 0x0001b09001007387 */ /* 0x0003e80000100a00 */
[----:B-1----:R0:W5:Y:S04]  /*cbb0*/  LDL.LU.64 R144, [R1+0x2c0] ;  /* 0x0002c00001907983 */ /* 0x0021680000300a00 */
[----:B------:R1:W-:Y:S04]  /*cbc0*/  STL.64 [R1+0x1b8], R146 ;  /* 0x0001b89201007387 */ /* 0x0003e80000100a00 */
[----:B-1----:R0:W5:Y:S04]  /*cbd0*/  LDL.LU.64 R146, [R1+0x2b8] ;  /* 0x0002b80001927983 */ /* 0x0021680000300a00 */
[----:B------:R0:W5:Y:S04]  /*cbe0*/  LDL.LU R149, [R1+0x2b0] ;  /* 0x0002b00001957983 */ /* 0x0001680000300800 */
[----:B------:R1:W-:Y:S04]  /*cbf0*/  STL.64 [R1+0x1c0], R150 ;  /* 0x0001c09601007387 */ /* 0x0003e80000100a00 */
[----:B-1----:R0:W5:Y:S04]  /*cc00*/  LDL.LU.64 R150, [R1+0x2a8] ;  /* 0x0002a80001967983 */ /* 0x0021680000300a00 */
[----:B------:R0:W5:Y:S04]  /*cc10*/  LDL.LU R156, [R1+0x2a0] ;  /* 0x0002a000019c7983 */ /* 0x0001680000300800 */
[----:B------:R1:W-:Y:S04]  /*cc20*/  STL.64 [R1+0x1c8], R152 ;  /* 0x0001c89801007387 */ /* 0x0003e80000100a00 */
[----:B-1----:R0:W5:Y:S04]  /*cc30*/  LDL.LU.64 R152, [R1+0x298] ;  /* 0x0002980001987983 */ /* 0x0021680000300a00 */
[----:B------:R-:W3:Y:S01]  /*cc40*/  LDL.LU R165, [R1+0x290] ;  /* 0x0002900001a57983 */ /* 0x000ee20000300800 */
[----:B------:R-:W-:-:S02]  /*cc50*/  IADD3 R158, P6, PT, R158, UR16, RZ ;  /* 0x000000109e9e7c10 */ /* 0x000fc4000ffde0ff */
[----:B------:R-:W-:Y:S02]  /*cc60*/  IADD3 R160, P4, PT, R160, UR16, RZ ;  /* 0x00000010a0a07c10 */ /* 0x000fe4000ff9e0ff */
[----:B------:R-:W-:Y:S01]  /*cc70*/  IADD3.X R159, PT, PT, R157, UR17, RZ, P6, !PT ;  /* 0x000000119d9f7c10 */ /* 0x000fe2000b7fe4ff */
[----:B------:R1:W-:Y:S01]  /*cc80*/  STL.64 [R1+0x1d0], R154 ;  /* 0x0001d09a01007387 */ /* 0x0003e20000100a00 */
[----:B------:R-:W-:Y:S01]  /*cc90*/  IADD3.X R161, PT, PT, R162, UR17, RZ, P4, !PT ;  /* 0x00000011a2a17c10 */ /* 0x000fe2000a7fe4ff */
[----:B------:R-:W-:Y:S02]  /*cca0*/  UIADD3 UR4, UPT, UPT, UR11, 0x8000, URZ ;  /* 0x000080000b047890 */ /* 0x000fe4000fffe0ff */
[----:B-1----:R0:W5:Y:S04]  /*ccb0*/  LDL.LU.64 R154, [R1+0x288] ;  /* 0x00028800019a7983 */ /* 0x0021680000300a00 */
[----:B------:R0:W5:Y:S04]  /*ccc0*/  LDL.LU R157, [R1+0x280] ;  /* 0x00028000019d7983 */ /* 0x0001680000300800 */
[----:B------:R1:W-:Y:S01]  /*ccd0*/  STL.64 [R1+0x200], R158 ;  /* 0x0002009e01007387 */ /* 0x0003e20000100a00 */
[----:B------:R-:W-:-:S03]  /*cce0*/  USHF.R.U32.HI UR4, URZ, 0x4, UR4 ;  /* 0x00000004ff047899 */ /* 0x000fc60008011604 */
[----:B-1----:R0:W5:Y:S04]  /*ccf0*/  LDL.LU.64 R158, [R1+0x278] ;  /* 0x00027800019e7983 */ /* 0x0021680000300a00 */
[----:B------:R0:W5:Y:S04]  /*cd00*/  LDL.LU R162, [R1+0x270] ;  /* 0x0002700001a27983 */ /* 0x0001680000300800 */
[----:B------:R1:W-:Y:S01]  /*cd10*/  STL.64 [R1+0x208], R160 ;  /* 0x000208a001007387 */ /* 0x0003e20000100a00 */
[----:B--2---:R-:W-:-:S03]  /*cd20*/  SHF.R.S32.HI R3, RZ, 0x1f, R163 ;  /* 0x0000001fff037819 */ /* 0x004fc600000114a3 */
[----:B-1----:R0:W5:Y:S01]  /*cd30*/  LDL.LU.64 R160, [R1+0x268] ;  /* 0x0002680001a07983 */ /* 0x0021620000300a00 */
[----:B------:R-:W-:Y:S02]  /*cd40*/  LEA.HI R3, R3, R163, RZ, 0x5 ;  /* 0x000000a303037211 */ /* 0x000fe400078f28ff */
[----:B------:R-:W-:Y:S01]  /*cd50*/  ISETP.LT.OR P0, PT, R163, 0x20, P5 ;  /* 0x00000020a300780c */ /* 0x000fe20002f01670 */
[----:B------:R-:W-:-:S04]  /*cd60*/  USGXT.U32 UR14, UR4, 0xe ;  /* 0x0000000e040e789a */ /* 0x000fc80008000000 */
[----:B------:R-:W-:Y:S01]  /*cd70*/  UIADD3 UR22, UP1, UPT, UR14, 0x2, URZ ;  /* 0x000000020e167890 */ /* 0x000fe2000ff3e0ff */
[----:B------:R-:W-:Y:S01]  /*cd80*/  UMOV UR4, URZ ;  /* 0x000000ff00047c82 */ /* 0x000fe20008000000 */
[----:B------:R-:W-:Y:S02]  /*cd90*/  UMOV UR6, URZ ;  /* 0x000000ff00067c82 */ /* 0x000fe40008000000 */
[----:B------:R-:W-:Y:S01]  /*cda0*/  UIADD3.X UR23, UPT, UPT, UR4, -0x7fffbfe0, URZ, UP1, !UPT ;  /* 0x8000402004177890 */ /* 0x000fe20008ffe4ff */
[----:B------:R-:W-:Y:S02]  /*cdb0*/  IMAD.SHL.U32 R164, R164, 0x20, RZ ;  /* 0x00000020a4a47824 */ /* 0x000fe400078e00ff */
[----:B---3--:R-:W-:Y:S01]  /*cdc0*/  IMAD.SHL.U32 R3, R165, 0x20, RZ ;  /* 0x00000020a5037824 */ /* 0x008fe200078e00ff */
[----:B------:R-:W-:-:S04]  /*cdd0*/  SHF.R.S32.HI R165, RZ, 0x1f, R163 ;  /* 0x0000001fffa57819 */ /* 0x000fc800000114a3 */
[----:B------:R-:W-:Y:S02]  /*cde0*/  LEA.HI R165, R165, R163, RZ, 0x5 ;  /* 0x000000a3a5a57211 */ /* 0x000fe400078f28ff */
[----:B------:R0:W5:Y:S02]  /*cdf0*/  LDL.LU R163, [R1+0x264] ;  /* 0x0002640001a37983 */ /* 0x0001640000300800 */
[----:B------:R-:W-:-:S04]  /*ce00*/  SHF.R.S32.HI R165, RZ, 0x5, R165 ;  /* 0x00000005ffa57819 */ /* 0x000fc800000114a5 */
[----:B------:R-:W-:-:S05]  /*ce10*/  VIMNMX R165, PT, PT, R165, 0x1, !PT ;  /* 0x00000001a5a57848 */ /* 0x000fca0007fe0100 */
[----:B------:R-:W-:-:S05]  /*ce20*/  VIADD R165, R165, 0xffffffff ;  /* 0xffffffffa5a57836 */ /* 0x000fca0000000000 */
[----:B------:R0:W-:Y:S01]  /*ce30*/  STL [R1+0x1a4], R165 ;  /* 0x0001a4a501007387 */ /* 0x0001e20000100800 */
[----:B------:R-:W-:Y:S01]  /*ce40*/  ISETP.NE.U32.AND P2, PT, R165, RZ, PT ;  /* 0x000000ffa500720c */ /* 0x000fe20003f45070 */
[----:B------:R-:W-:-:S12]  /*ce50*/  @P0 BRA `(.L_x_6) ;  /* 0x00000000008c0947 */ /* 0x000fd80003800000 */
[----:B------:R-:W-:Y:S02]  /*ce60*/  USHF.R.U32.HI UR18, URZ, 0x4, UR11 ;  /* 0x00000004ff127899 */ /* 0x000fe4000801160b */
[----:B------:R-:W-:Y:S02]  /*ce70*/  UIADD3 UR5, UPT, UPT, UR11, 0x10000, URZ ;  /* 0x000100000b057890 */ /* 0x000fe4000fffe0ff */
[----:B------:R-:W-:Y:S02]  /*ce80*/  USGXT.U32 UR18, UR18, 0xe ;  /* 0x0000000e1212789a */ /* 0x000fe40008000000 */
[----:B------:R-:W-:Y:S02]  /*ce90*/  USHF.R.U32.HI UR5, URZ, 0x4, UR5 ;  /* 0x00000004ff057899 */ /* 0x000fe40008011605 */
[----:B------:R-:W-:Y:S01]  /*cea0*/  UIADD3 UR28, UP1, UPT, UR18, 0x2, URZ ;  /* 0x00000002121c7890 */ /* 0x000fe2000ff3e0ff */
[----:B------:R-:W-:Y:S01]  /*ceb0*/  UMOV UR4, URZ ;  /* 0x000000ff00047c82 */ /* 0x000fe20008000000 */
[----:B------:R-:W-:-:S02]  /*cec0*/  USGXT.U32 UR8, UR5, 0xe ;  /* 0x0000000e0508789a */ /* 0x000fc40008000000 */
[----:B------:R-:W-:Y:S01]  /*ced0*/  UIADD3.X UR29, UPT, UPT, UR4, -0x7fffbfe0, URZ, UP1, !UPT ;  /* 0x80004020041d7890 */ /* 0x000fe20008ffe4ff */
[----:B------:R-:W-:Y:S01]  /*cee0*/  UMOV UR16, 0x80 ;  /* 0x0000008000107882 */ /* 0x000fe20000000000 */
[----:B------:R-:W-:Y:S01]  /*cef0*/  UMOV UR17, 0x40004040 ;  /* 0x4000404000117882 */ /* 0x000fe20000000000 */
[----:B------:R-:W-:Y:S01]  /*cf00*/  UMOV UR9, URZ ;  /* 0x000000ff00097c82 */ /* 0x000fe20008000000 */
[----:B------:R-:W-:Y:S02]  /*cf10*/  UIADD3 UR7, UPT, UPT, UR10, 0x100000, URZ ;  /* 0x001000000a077890 */ /* 0x000fe4000fffe0ff */
[----:B------:R-:W-:Y:S02]  /*cf20*/  UIADD3.64 UR16, UPT, UPT, UR8, UR16, URZ ;  /* 0x0000001008107297 */ /* 0x000fe4000fffe0ff */
[----:B------:R-:W-:Y:S02]  /*cf30*/  UIADD3.64 UR24, UPT, UPT, UR28, 0x3fe, URZ ;  /* 0x000003fe1c187897 */ /* 0x000fe4000fffe0ff */
[----:B------:R-:W-:-:S02]  /*cf40*/  UIADD3 UR15, UPT, UPT, UR10, 0x100000, URZ ;  /* 0x001000000a0f7890 */ /* 0x000fc4000fffe0ff */
[----:B------:R-:W-:Y:S01]  /*cf50*/  UIADD3.64 UR26, UPT, UPT, UR28, 0x400, URZ ;  /* 0x000004001c1a7897 */ /* 0x000fe2000fffe0ff */
[----:B------:R-:W-:Y:S01]  /*cf60*/  UMOV UR30, 0x0 ;  /* 0x00000000001e7882 */ /* 0x000fe20000000000 */
[----:B------:R-:W-:Y:S01]  /*cf70*/  UMOV UR31, 0x4408490 ;  /* 0x04408490001f7882 */ /* 0x000fe20000000000 */
[----:B------:R-:W-:Y:S01]  /*cf80*/  UMOV UR19, 0x80004020 ;  /* 0x8000402000137882 */ /* 0x000fe20000000000 */
[----:B------:R-:W-:Y:S01]  /*cf90*/  UMOV UR9, 0x40004040 ;  /* 0x4000404000097882 */ /* 0x000fe20000000000 */
[----:B------:R-:W-:Y:S01]  /*cfa0*/  UMOV UR32, 0x0 ;  /* 0x0000000000207882 */ /* 0x000fe20000000000 */
[----:B------:R-:W-:Y:S01]  /*cfb0*/  UMOV UR33, 0x4408490 ;  /* 0x0440849000217882 */ /* 0x000fe20000000000 */
[----:B------:R-:W-:Y:S01]  /*cfc0*/  UMOV UR34, 0x0 ;  /* 0x0000000000227882 */ /* 0x000fe20000000000 */
[----:B------:R-:W-:Y:S01]  /*cfd0*/  UMOV UR35, 0x4408490 ;  /* 0x0440849000237882 */ /* 0x000fe20000000000 */
[----:B------:R-:W-:Y:S01]  /*cfe0*/  UMOV UR4, UR13 ;  /* 0x0000000d00047c82 */ /* 0x000fe20008000000 */
[----:B------:R-:W-:Y:S01]  /*cff0*/  UMOV UR5, URZ ;  /* 0x000000ff00057c82 */ /* 0x000fe20008000000 */
[----:B------:R1:W-:Y:S01]  /*d000*/  UTCHMMA gdesc[UR8], gdesc[UR18], tmem[UR10], tmem[UR30], idesc[UR31], !UPT ;  /* 0x00ff1e12080075ea */ /* 0x0003e2000f80000a */
[----:B------:R-:W-:Y:S01]  /*d010*/  UMOV UR36, 0x0 ;  /* 0x0000000000247882 */ /* 0x000fe20000000000 */
[----:B------:R-:W-:Y:S01]  /*d020*/  UMOV UR37, 0x4408490 ;  /* 0x0440849000257882 */ /* 0x000fe20000000000 */
[----:B------:R1:W-:Y:S01]  /*d030*/  UTCHMMA gdesc[UR16], gdesc[UR28], tmem[UR10], tmem[UR32], idesc[UR33], UPT ;  /* 0x00ff201c100075ea */ /* 0x0003e2000b80000a */
[----:B------:R-:W-:Y:S01]  /*d040*/  UMOV UR4, UR4 ;  /* 0x0000000400047c82 */ /* 0x000fe20008000000 */
[----:B------:R1:W-:Y:S01]  /*d050*/  UTCHMMA gdesc[UR8], gdesc[UR24], tmem[UR7], tmem[UR34], idesc[UR35], !UPT ;  /* 0x00ff2218080075ea */ /* 0x0003e2000f800007 */
[----:B------:R1:W-:Y:S01]  /*d060*/  UTCHMMA gdesc[UR16], gdesc[UR26], tmem[UR15], tmem[UR36], idesc[UR37], UPT ;  /* 0x00ff241a100075ea */ /* 0x0003e2000b80000f */
[----:B------:R1:W-:Y:S01]  /*d070*/  UTCBAR [UR4], URZ ;  /* 0x000000ff040073e9 */ /* 0x0003e200080000ff */
[----:B------:R-:W-:Y:S01]  /*d080*/  NOP ;  /* 0x0000000000007918 */ /* 0x000fe20000000000 */
.L_x_6:
[----:B------:R-:W-:Y:S05]  /*d090*/  @!P2 BRA `(.L_x_7) ;  /* 0x00000044003ca947 */ /* 0x000fea0003800000 */
[----:B0-----:R-:W2:Y:S01]  /*d0a0*/  LDL.LU R165, [R1+0x1a0] ;  /* 0x0001a00001a57983 */ /* 0x001ea20000300800 */
[----:B-1----:R-:W-:Y:S01]  /*d0b0*/  UIADD3 UR4, UPT, UPT, UR11, 0x11000, URZ ;  /* 0x000110000b047890 */ /* 0x002fe2000fffe0ff */
[----:B------:R-:W-:Y:S02]  /*d0c0*/  UMOV UR16, 0x80 ;  /* 0x0000008000107882 */ /* 0x000fe40000000000 */
[----:B------:R0:W-:Y:S01]  /*d0d0*/  STL.64 [R1+0x268], R2 ;  /* 0x0002680201007387 */ /* 0x0001e20000100a00 */
[----:B------:R-:W-:Y:S01]  /*d0e0*/  USHF.R.U32.HI UR4, URZ, 0x4, UR4 ;  /* 0x00000004ff047899 */ /* 0x000fe20008011604 */
[----:B------:R-:W-:Y:S01]  /*d0f0*/  UMOV UR17, 0x40004040 ;  /* 0x4000404000117882 */ /* 0x000fe20000000000 */
[----:B------:R-:W-:Y:S02]  /*d100*/  UIADD3.64 UR24, UPT, UPT, UR22, 0x3fe, URZ ;  /* 0x000003fe16187897 */ /* 0x000fe4000fffe0ff */
[----:B------:R-:W-:Y:S01]  /*d110*/  UIADD3.64 UR26, UPT, UPT, UR22, 0x400, URZ ;  /* 0x00000400161a7897 */ /* 0x000fe2000fffe0ff */
[----:B0-----:R-:W3:Y:S01]  /*d120*/  LDL.LU R3, [R1+0x1a4] ;  /* 0x0001a40001037983 */ /* 0x001ee20000300800 */
[----:B------:R-:W-:Y:S01]  /*d130*/  UMOV UR9, URZ ;  /* 0x000000ff00097c82 */ /* 0x000fe20008000000 */
[----:B------:R-:W-:Y:S01]  /*d140*/  UMOV UR5, 0x1 ;  /* 0x0000000100057882 */ /* 0x000fe20000000000 */
[----:B--2---:R-:W-:Y:S01]  /*d150*/  VIADD R165, R165, 0xffffffe0 ;  /* 0xffffffe0a5a57836 */ /* 0x004fe20000000000 */
[----:B---3--:R0:W-:Y:S04]  /*d160*/  STL [R1+0x24c], R3 ;  /* 0x00024c0301007387 */ /* 0x0081e80000100800 */
[----:B0-----:R-:W2:Y:S04]  /*d170*/  LDL.LU.64 R2, [R1+0x1a8] ;  /* 0x0001a80001027983 */ /* 0x001ea80000300a00 */
[----:B--2---:R0:W-:Y:S04]  /*d180*/  STL.64 [R1+0x1f8], R2 ;  /* 0x0001f80201007387 */ /* 0x0041e80000100a00 */
        /* <DEDUP_REMOVED lines=20> */
[----:B0-----:R-:W2:Y:S01]  /*d2d0*/  LDL.LU.64 R2, [R1+0x228] ;  /* 0x0002280001027983 */ /* 0x001ea20000300a00 */
[----:B------:R-:W-:-:S03]  /*d2e0*/  USGXT.U32 UR8, UR4, 0xe ;  /* 0x0000000e0408789a */ /* 0x000fc60008000000 */
[----:B--2---:R0:W-:Y:S04]  /*d2f0*/  STL.64 [R1+0x1a0], R2 ;  /* 0x0001a00201007387 */ /* 0x0041e80000100a00 */
[----:B0-----:R0:W5:Y:S01]  /*d300*/  LDL.LU.64 R2, [R1+0x268] ;  /* 0x0002680001027983 */ /* 0x0011620000300a00 */
[----:B------:R-:W-:Y:S01]  /*d310*/  UIADD3.64 UR16, UPT, UPT, UR8, UR16, URZ ;  /* 0x0000001008107297 */ /* 0x000fe2000fffe0ff */
[----:B------:R-:W-:Y:S02]  /*d320*/  UMOV UR4, URZ ;  /* 0x000000ff00047c82 */ /* 0x000fe40008000000 */
[----:B------:R-:W-:-:S09]  /*d330*/  UMOV UR9, 0x40004040 ;  /* 0x4000404000097882 */ /* 0x000fd20000000000 */
.L_x_10:
[----:B------:R1:W-:Y:S04]  /*d340*/  STL [R1+0x274], R4 ;  /* 0x0002740401007387 */ /* 0x0003e80000100800 */
[----:B------:R-:W-:Y:S04]  /*d350*/  STL [R1+0x270], R0 ;  /* 0x0002700001007387 */ /* 0x000fe80000100800 */
[----:B-----5:R2:W-:Y:S01]  /*d360*/  STL.64 [R1+0x268], R2 ;  /* 0x0002680201007387 */ /* 0x0205e20000100a00 */
[----:B-1----:R-:W1:Y:S03]  /*d370*/  S2R R4, SR_TID.X ;  /* 0x0000000000047919 */ /* 0x002e660000002100 */
[----:B--2---:R-:W2:Y:S01]  /*d380*/  LDL.LU.64 R2, [R1+0x1b8] ;  /* 0x0001b80001027983 */ /* 0x004ea20000300a00 */
[----:B------:R-:W-:Y:S01]  /*d390*/  USHF.L.U32 UR6, UR6, 0x1f, URZ ;  /* 0x0000001f06067899 */ /* 0x000fe200080006ff */
[----:B-1----:R-:W-:-:S05]  /*d3a0*/  SHF.R.U32.HI R0, RZ, 0x6, R4 ;  /* 0x00000006ff007819 */ /* 0x002fca0000011604 */
[----:B------:R-:W-:Y:S01]  /*d3b0*/  IMAD.U32 R4, RZ, RZ, UR6 ;  /* 0x00000006ff047e24 */ /* 0x000fe2000f8e00ff */
[----:B------:R-:W-:-:S03]  /*d3c0*/  SGXT.U32 R0, R0, 0x1 ;  /* 0x000000010000781a */ /* 0x000fc60000000000 */
[----:B------:R1:W3:Y:S01]  /*d3d0*/  SYNCS.PHASECHK.TRANS64.TRYWAIT P2, [UR13], R4 ;  /* 0x00000004ff0075a7 */ /* 0x0002e2000804110d */
[----:B------:R1:W-:Y:S01]  /*d3e0*/  STL [R1+0x200], R4 ;  /* 0x0002000401007387 */ /* 0x0003e20000100800 */
[----:B------:R-:W-:-:S03]  /*d3f0*/  ISETP.GE.AND P0, PT, R0, R165, PT ;  /* 0x000000a50000720c */ /* 0x000fc60003f06270 */
[----:B-1----:R1:W5:Y:S04]  /*d400*/  LDL.LU R4, [R1+0x274] ;  /* 0x0002740001047983 */ /* 0x0023680000300800 */
[----:B------:R1:W5:Y:S01]  /*d410*/  LDL.LU R0, [R1+0x270] ;  /* 0x0002700001007983 */ /* 0x0003620000300800 */
[----:B--2---:R-:W-:-:S05]  /*d420*/  IMAD.WIDE R2, R164, 0x2, R2 ;  /* 0x00000002a4027825 */ /* 0x004fca00078e0202 */
[----:B------:R2:W-:Y:S04]  /*d430*/  STL.64 [R1+0x1b8], R2 ;  /* 0x0001b80201007387 */ /* 0x0005e80000100a00 */
[----:B--2---:R1:W5:Y:S01]  /*d440*/  LDL.LU.64 R2, [R1+0x268] ;  /* 0x0002680001027983 */ /* 0x0043620000300a00 */
[----:B---3--:R-:W-:Y:S05]  /*d450*/  @!P2 BRA `(.L_x_8) ;  /* 0x000000d400b4a947 */ /* 0x008fea0003800000 */
.L_x_16:
[----:B------:R2:W-:Y:S04]  /*d460*/  STL.64 [R1+0x500], R160 ;  /* 0x000500a001007387 */ /* 0x0005e80000100a00 */
[----:B--2---:R-:W2:Y:S04]  /*d470*/  LDL.LU.64 R160, [R1+0x1f0] ;  /* 0x0001f00001a07983 */ /* 0x004ea80000300a00 */
[----:B------:R3:W-:Y:S04]  /*d480*/  STL.64 [R1+0x4f8], R162 ;  /* 0x0004f8a201007387 */ /* 0x0007e80000100a00 */
[----:B---3--:R-:W3:Y:S04]  /*d490*/  LDL.LU.64 R162, [R1+0x1f8] ;  /* 0x0001f80001a27983 */ /* 0x008ee80000300a00 */
[----:B------:R-:W-:Y:S04]  /*d4a0*/  STL.64 [R1+0x4f0], R92 ;  /* 0x0004f05c01007387 */ /* 0x000fe80000100a00 */
[----:B------:R-:W-:Y:S04]  /*d4b0*/  STL.64 [R1+0x4e8], R94 ;  /* 0x0004e85e01007387 */ /* 0x000fe80000100a00 */
[----:B------:R-:W-:Y:S04]  /*d4c0*/  STL.64 [R1+0x4e0], R96 ;  /* 0x0004e06001007387 */ /* 0x000fe80000100a00 */
[----:B------:R-:W-:Y:S04]  /*d4d0*/  STL.64 [R1+0x4d8], R98 ;  /* 0x0004d86201007387 */ /* 0x000fe80000100a00 */
[----:B------:R4:W-:Y:S04]  /*d4e0*/  STL.64 [R1+0x4d0], R100 ;  /* 0x0004d06401007387 */ /* 0x0009e80000100a00 */
[----:B----4-:R-:W4:Y:S04]  /*d4f0*/  LDL.LU.64 R100, [R1+0x198] ;  /* 0x0001980001647983 */ /* 0x010f280000300a00 */
[----:B------:R-:W-:Y:S04]  /*d500*/  STL.64 [R1+0x4c8], R102 ;  /* 0x0004c86601007387 */ /* 0x000fe80000100a00 */
[----:B------:R0:W-:Y:S04]  /*d510*/  STL.64 [R1+0x4c0], R106 ;  /* 0x0004c06a01007387 */ /* 0x0001e80000100a00 */
[----:B0-----:R-:W2:Y:S04]  /*d520*/  LDL.LU.64 R106, [R1+0x1d8] ;  /* 0x0001d800016a7983 */ /* 0x001ea80000300a00 */
[----:B------:R-:W-:Y:S04]  /*d530*/  STL.64 [R1+0x4b8], R108 ;  /* 0x0004b86c01007387 */ /* 0x000fe80000100a00 */
[----:B------:R-:W-:Y:S04]  /*d540*/  STL.64 [R1+0x4b0], R110 ;  /* 0x0004b06e01007387 */ /* 0x000fe80000100a00 */
[----:B------:R0:W-:Y:S04]  /*d550*/  STL.64 [R1+0x4a8], R112 ;  /* 0x0004a87001007387 */ /* 0x0001e80000100a00 */
[----:B0-----:R-:W2:Y:S01]  /*d560*/  LDL.LU.64 R112, [R1+0x190] ;  /* 0x0001900001707983 */ /* 0x001ea20000300a00 */
[----:B------:R-:W-:Y:S01]  /*d570*/  PRMT R97, RZ, 0x7610, R97 ;  /* 0x00007610ff617816 */ /* 0x000fe20000000061 */
[----:B------:R-:W0:Y:S01]  /*d580*/  S2R R99, SR_TID.X ;  /* 0x0000000000637919 */ /* 0x000e220000002100 */
[----:B------:R-:W1:Y:S01]  /*d590*/  S2R R98, SR_TID.X ;  /* 0x0000000000627919 */ /* 0x000e620000002100 */
[----:B------:R-:W-:Y:S04]  /*d5a0*/  STL.64 [R1+0x4a0], R114 ;  /* 0x0004a07201007387 */ /* 0x000fe80000100a00 */
[----:B------:R-:W-:Y:S04]  /*d5b0*/  STL [R1+0x49c], R116 ;  /* 0x00049c7401007387 */ /* 0x000fe80000100800 */
[----:B------:R-:W-:Y:S04]  /*d5c0*/  STL [R1+0x498], R117 ;  /* 0x0004987501007387 */ /* 0x000fe80000100800 */
[----:B------:R-:W-:Y:S04]  /*d5d0*/  STL.64 [R1+0x490], R118 ;  /* 0x0004907601007387 */ /* 0x000fe80000100a00 */
[----:B------:R-:W-:Y:S04]  /*d5e0*/  STL.64 [R1+0x488], R120 ;  /* 0x0004887801007387 */ /* 0x000fe80000100a00 */
[----:B------:R-:W-:Y:S04]  /*d5f0*/  STL.64 [R1+0x480], R122 ;  /* 0x0004807a01007387 */ /* 0x000fe80000100a00 */
[----:B------:R-:W-:Y:S01]  /*d600*/  STL.64 [R1+0x478], R124 ;  /* 0x0004787c01007387 */ /* 0x000fe20000100a00 */
[----:B0-----:R-:W-:-:S03]  /*d610*/  SHF.R.U32.HI R99, RZ, 0x6, R99 ;  /* 0x00000006ff637819 */ /* 0x001fc60000011663 */
[----:B------:R-:W-:Y:S01]  /*d620*/  STL.64 [R1+0x470], R126 ;  /* 0x0004707e01007387 */ /* 0x000fe20000100a00 */
[----:B------:R-:W-:-:S03]  /*d630*/  SGXT.U32 R99, R99, 0x1 ;  /* 0x000000016363781a */ /* 0x000fc60000000000 */
[----:B------:R-:W-:Y:S01]  /*d640*/  STL.64 [R1+0x468], R128 ;  /* 0x0004688001007387 */ /* 0x000fe20000100a00 */
[----:B------:R-:W-:Y:S02]  /*d650*/  LOP3.LUT R103, R99, 0x8, RZ, 0xfc, !PT ;  /* 0x0000000863677812 */ /* 0x000fe400078efcff */
[--C-:B-1----:R-:W-:Y:S01]  /*d660*/  SHF.R.U32.HI R99, RZ, 0x6, R98.reuse ;  /* 0x00000006ff637819 */ /* 0x102fe20000011662 */
[----:B------:R-:W-:Y:S01]  /*d670*/  STL.64 [R1+0x460], R130 ;  /* 0x0004608201007387 */ /* 0x000fe20000100a00 */
[----:B------:R-:W-:Y:S02]  /*d680*/  SHF.R.U32.HI R98, RZ, 0x6, R98 ;  /* 0x00000006ff627819 */ /* 0x000fe40000011662 */
[----:B------:R-:W-:Y:S01]  /*d690*/  SGXT.U32 R99, R99, 0x1 ;  /* 0x000000016363781a */ /* 0x000fe20000000000 */
[----:B------:R-:W-:Y:S01]  /*d6a0*/  STL.64 [R1+0x458], R134 ;  /* 0x0004588601007387 */ /* 0x000fe20000100a00 */
[----:B------:R-:W-:Y:S02]  /*d6b0*/  SGXT.U32 R98, R98, 0x1 ;  /* 0x000000016262781a */ /* 0x000fe40000000000 */
[----:B------:R-:W-:Y:S01]  /*d6c0*/  LOP3.LUT R99, R99, 0x2, RZ, 0xfc, !PT ;  /* 0x0000000263637812 */ /* 0x000fe200078efcff */
[----:B------:R-:W-:Y:S01]  /*d6d0*/  STL.64 [R1+0x450], R136 ;  /* 0x0004508801007387 */ /* 0x000fe20000100a00 */
[----:B------:R-:W-:-:S02]  /*d6e0*/  ISETP.GE.AND P6, PT, R103, R165, PT ;  /* 0x000000a56700720c */ /* 0x000fc40003fc6270 */
[-C--:B------:R-:W-:Y:S01]  /*d6f0*/  ISETP.GE.AND P2, PT, R99, R165.reuse, PT ;  /* 0x000000a56300720c */ /* 0x080fe20003f46270 */
[----:B------:R-:W-:Y:S01]  /*d700*/  STL.64 [R1+0x448], R138 ;  /* 0x0004488a01007387 */ /* 0x000fe20000100a00 */
[C---:B------:R-:W-:Y:S02]  /*d710*/  LOP3.LUT R103, R98.reuse, 0x10, RZ, 0xfc, !PT ;  /* 0x0000001062677812 */ /* 0x040fe400078efcff */
[----:B------:R-:W-:Y:S01]  /*d720*/  LOP3.LUT R98, R98, 0x18, RZ, 0xfc, !PT ;  /* 0x0000001862627812 */ /* 0x000fe200078efcff */
[----:B------:R-:W-:Y:S01]  /*d730*/  STL.64 [R1+0x440], R132 ;  /* 0x0004408401007387 */ /* 0x000fe20000100a00 */
[-C--:B------:R-:W-:Y:S02]  /*d740*/  ISETP.GE.AND P4, PT, R103, R165.reuse, PT ;  /* 0x000000a56700720c */ /* 0x080fe40003f86270 */
[----:B------:R-:W-:Y:S01]  /*d750*/  ISETP.GE.AND P3, PT, R98, R165, PT ;  /* 0x000000a56200720c */ /* 0x000fe20003f66270 */
        /* <DEDUP_REMOVED lines=27> */
[----:B-----5:R-:W-:Y:S04]  /*d910*/  STL [R1+0x378], R4 ;  /* 0x0003780401007387 */ /* 0x020fe80000100800 */
[----:B------:R-:W-:Y:S01]  /*d920*/  STL [R1+0x374], R5 ;  /* 0x0003740501007387 */ /* 0x000fe20000100800 */
[----:B------:R-:W0:Y:S03]  /*d930*/  S2R R99, SR_TID.X ;  /* 0x0000000000637919 */ /* 0x000e260000002100 */
[----:B------:R-:W-:Y:S04]  /*d940*/  STL [R1+0x370], R6 ;  /* 0x0003700601007387 */ /* 0x000fe80000100800 */
[----:B------:R-:W-:Y:S04]  /*d950*/  STL [R1+0x36c], R7 ;  /* 0x00036c0701007387 */ /* 0x000fe80000100800 */
[----:B------:R-:W-:Y:S04]  /*d960*/  STL [R1+0x368], R8 ;  /* 0x0003680801007387 */ /* 0x000fe80000100800 */
[----:B------:R-:W-:Y:S04]  /*d970*/  STL [R1+0x364], R9 ;  /* 0x0003640901007387 */ /* 0x000fe80000100800 */
[----:B------:R-:W-:Y:S04]  /*d980*/  STL [R1+0x360], R10 ;  /* 0x0003600a01007387 */ /* 0x000fe80000100800 */
[----:B------:R-:W-:Y:S04]  /*d990*/  STL [R1+0x35c], R11 ;  /* 0x00035c0b01007387 */ /* 0x000fe80000100800 */
[----:B------:R-:W-:Y:S04]  /*d9a0*/  STL [R1+0x358], R12 ;  /* 0x0003580c01007387 */ /* 0x000fe80000100800 */
[----:B------:R-:W-:Y:S01]  /*d9b0*/  STL [R1+0x354], R13 ;  /* 0x0003540d01007387 */ /* 0x000fe20000100800 */
[----:B0-----:R-:W-:-:S03]  /*d9c0*/  SHF.R.U32.HI R99, RZ, 0x6, R99 ;  /* 0x00000006ff637819 */ /* 0x001fc60000011663 */
[----:B------:R-:W-:Y:S01]  /*d9d0*/  STL.64 [R1+0x410], R12 ;  /* 0x0004100c01007387 */ /* 0x000fe20000100a00 */
[----:B------:R-:W-:-:S03]  /*d9e0*/  SGXT.U32 R99, R99, 0x1 ;  /* 0x000000016363781a */ /* 0x000fc60000000000 */
[----:B------:R-:W-:Y:S01]  /*d9f0*/  STL [R1+0x350], R26 ;  /* 0x0003501a01007387 */ /* 0x000fe20000100800 */
[----:B---3--:R-:W-:-:S03]  /*da00*/  IMAD.WIDE R162, R164, 0x2, R162 ;  /* 0x00000002a4a27825 */ /* 0x008fc600078e02a2 */
[----:B------:R-:W-:Y:S04]  /*da10*/  STL.64 [R1+0x348], R14 ;  /* 0x0003480e01007387 */ /* 0x000fe80000100a00 */
[----:B------:R-:W-:Y:S04]  /*da20*/  STL.64 [R1+0x340], R16 ;  /* 0x0003401001007387 */ /* 0x000fe80000100a00 */
[----:B------:R-:W-:Y:S04]  /*da30*/  STL.64 [R1+0x338], R18 ;  /* 0x0003381201007387 */ /* 0x000fe80000100a00 */
[----:B------:R-:W-:Y:S04]  /*da40*/  STL.64 [R1+0x330], R20 ;  /* 0x0003301401007387 */ /* 0x000fe80000100a00 */
[----:B------:R-:W-:Y:S04]  /*da50*/  STL.64 [R1+0x328], R22 ;  /* 0x0003281601007387 */ /* 0x000fe80000100a00 */
[----:B------:R-:W-:Y:S04]  /*da60*/  STL.64 [R1+0x320], R24 ;  /* 0x0003201801007387 */ /* 0x000fe80000100a00 */
[----:B------:R-:W-:Y:S04]  /*da70*/  STL [R1+0x318], R27 ;  /* 0x0003181b01007387 */ /* 0x000fe80000100800 */
[----:B------:R-:W-:Y:S01]  /*da80*/  STL [R1+0x314], R28 ;  /* 0x0003141c01007387 */ /* 0x000fe20000100800 */
[----:B----4-:R-:W-:-:S03]  /*da90*/  IMAD.WIDE R100, R164, 0x2, R100 ;  /* 0x00000002a4647825 */ /* 0x010fc600078e0264 */
        /* <DEDUP_REMOVED lines=21> */
[----:B------:R0:W-:Y:S04]  /*dbf0*/  STL.64 [R1+0x198], R100 ;  /* 0x0001986401007387 */ /* 0x0001e80000100a00 */
[----:B------:R0:W3:Y:S04]  /*dc00*/  @!P0 LDG.E.U16 R97, desc[UR20][R100.64] ;  /* 0x0000001464618981 */ /* 0x0000e8000c1e1500 */
[----:B------:R-:W-:Y:S01]  /*dc10*/  STL.64 [R1+0x1f8], R162 ;  /* 0x0001f8a201007387 */ /* 0x000fe20000100a00 */
[----:B0-----:R-:W-:-:S03]  /*dc20*/  LOP3.LUT R101, R99, 0xa, RZ, 0xfc, !PT ;  /* 0x0000000a63657812 */ /* 0x001fc600078efcff */
[----:B------:R-:W4:Y:S01]  /*dc30*/  LDL.64 R98, [R1+0x1b8] ;  /* 0x0001b80001627983 */ /* 0x000f220000100a00 */
[C---:B--2---:R-:W-:Y:S01]  /*dc40*/  IMAD.WIDE R106, R164.reuse, 0x2, R106 ;  /* 0x00000002a46a7825 */ /* 0x044fe200078e026a */
[----:B------:R-:W-:Y:S02]  /*dc50*/  ISETP.GE.AND P0, PT, R101, R165, PT ;  /* 0x000000a56500720c */ /* 0x000fe40003f06270 */
[----:B------:R-:W2:Y:S01]  /*dc60*/  LDL.LU.64 R110, [R1+0x1c8] ;  /* 0x0001c800016e7983 */ /* 0x000ea20000300a00 */
[C---:B------:R-:W-:Y:S01]  /*dc70*/  IMAD.WIDE R160, R164.reuse, 0x2, R160 ;  /* 0x00000002a4a07825 */ /* 0x040fe200078e02a0 */
[----:B------:R-:W-:Y:S02]  /*dc80*/  PRMT R95, RZ, 0x7610, R95 ;  /* 0x00007610ff5f7816 */ /* 0x000fe4000000005f */
[----:B------:R-:W2:Y:S01]  /*dc90*/  LDL.LU.64 R100, [R1+0x180] ;  /* 0x0001800001647983 */ /* 0x000ea20000300a00 */
[----:B------:R-:W-:-:S03]  /*dca0*/  IMAD.WIDE R112, R164, 0x2, R112 ;  /* 0x00000002a4707825 */ /* 0x000fc600078e0270 */
[----:B------:R-:W2:Y:S04]  /*dcb0*/  LDL.LU.64 R108, [R1+0x1e0] ;  /* 0x0001e000016c7983 */ /* 0x000ea80000300a00 */
[----:B------:R0:W-:Y:S04]  /*dcc0*/  STL.64 [R1+0x1d8], R106 ;  /* 0x0001d86a01007387 */ /* 0x0001e80000100a00 */
[----:B------:R-:W2:Y:S04]  /*dcd0*/  LDL.LU.64 R102, [R1+0x188] ;  /* 0x0001880001667983 */ /* 0x000ea80000300a00 */
[----:B------:R1:W-:Y:S04]  /*dce0*/  STL.64 [R1+0x1f0], R160 ;  /* 0x0001f0a001007387 */ /* 0x0003e80000100a00 */
[----:B------:R0:W-:Y:S04]  /*dcf0*/  STL.64 [R1+0x190], R112 ;  /* 0x0001907001007387 */ /* 0x0001e80000100a00 */
[----:B------:R-:W3:Y:S04]  /*dd00*/  @!P4 LDG.E.U16 R95, desc[UR20][R106.64] ;  /* 0x000000146a5fc981 */ /* 0x000ee8000c1e1500 */
[----:B0-----:R-:W3:Y:S01]  /*dd10*/  LDL.LU.64 R106, [R1+0x1e8] ;  /* 0x0001e800016a7983 */ /* 0x001ee20000300a00 */
[----:B------:R-:W-:-:S02]  /*dd20*/  PRMT R96, RZ, 0x7610, R96 ;  /* 0x00007610ff607816 */ /* 0x000fc40000000060 */
[----:B------:R-:W-:-:S04]  /*dd30*/  PRMT R92, RZ, 0x7610, R92 ;  /* 0x00007610ff5c7816 */ /* 0x000fc8000000005c */
[----:B------:R0:W3:Y:S04]  /*dd40*/  @!P6 LDG.E.U16 R96, desc[UR20][R162.64] ;  /* 0x00000014a260e981 */ /* 0x0000e8000c1e1500 */
[----:B------:R1:W3:Y:S01]  /*dd50*/  @!P0 LDG.E.U16 R92, desc[UR20][R160.64] ;  /* 0x00000014a05c8981 */ /* 0x0002e2000c1e1500 */
[----:B0-----:R-:W0:Y:S01]  /*dd60*/  S2R R163, SR_TID.X ;  /* 0x0000000000a37919 */ /* 0x001e220000002100 */
[----:B-1----:R-:W1:Y:S01]  /*dd70*/  S2R R160, SR_TID.X ;  /* 0x0000000000a07919 */ /* 0x002e620000002100 */
[----:B------:R-:W-:Y:S02]  /*dd80*/  PRMT R94, RZ, 0x7610, R94 ;  /* 0x00007610ff5e7816 */ /* 0x000fe4000000005e */
[----:B0-----:R-:W-:-:S04]  /*dd90*/  SHF.R.U32.HI R163, RZ, 0x6, R163 ;  /* 0x00000006ffa37819 */ /* 0x001fc800000116a3 */
[----:B------:R-:W-:Y:S02]  /*dda0*/  SGXT.U32 R163, R163, 0x1 ;  /* 0x00000001a3a3781a */ /* 0x000fe40000000000 */
[----:B-1----:R-:W-:-:S04]  /*ddb0*/  SHF.R.U32.HI R161, RZ, 0x6, R160 ;  /* 0x00000006ffa17819 */ /* 0x002fc800000116a0 */
[----:B------:R-:W-:Y:S02]  /*ddc0*/  SGXT.U32 R161, R161, 0x1 ;  /* 0x00000001a1a1781a */ /* 0x000fe40000000000 */
[----:B------:R-:W-:Y:S02]  /*ddd0*/  PRMT R93, RZ, 0x7610, R93 ;  /* 0x00007610ff5d7816 */ /* 0x000fe4000000005d */
[----:B------:R-:W-:-:S04]  /*dde0*/  SHF.R.U32.HI R160, RZ, 0x6, R160 ;  /* 0x00000006ffa07819 */ /* 0x000fc800000116a0 */
[----:B------:R-:W-:Y:S01]  /*ddf0*/  SGXT.U32 R160, R160, 0x1 ;  /* 0x00000001a0a0781a */ /* 0x000fe20000000000 */
[----:B------:R-:W3:Y:S01]  /*de00*/  @!P2 LDG.E.U16 R93, desc[UR20][R112.64] ;  /* 0x00000014705da981 */ /* 0x000ee2000c1e1500 */
[----:B------:R-:W-:Y:S02]  /*de10*/  PRMT R132, RZ, 0x7610, R132 ;  /* 0x00007610ff847816 */ /* 0x000fe40000000084 */
[----:B------:R-:W-:Y:S01]  /*de20*/  PRMT R135, RZ, 0x7610, R135 ;  /* 0x00007610ff877816 */ /* 0x000fe20000000087 */
[----:B------:R-:W3:Y:S01]  /*de30*/  LDL.LU.64 R112, [R1+0x1d0] ;  /* 0x0001d00001707983 */ /* 0x000ee20000300a00 */
[----:B------:R-:W-:-:S03]  /*de40*/  PRMT R139, RZ, 0x7610, R139 ;  /* 0x00007610ff8b7816 */ /* 0x000fc6000000008b */
[----:B----4-:R0:W4:Y:S02]  /*de50*/  @!P3 LDG.E.U16 R94, desc[UR20][R98.64] ;  /* 0x00000014625eb981 */ /* 0x010124000c1e1500 */
[----:B0-----:R-:W-:-:S04]  /*de60*/  LOP3.LUT R98, R163, 0x6, RZ, 0xfc, !PT ;  /* 0x00000006a3627812 */ /* 0x001fc800078efcff */
[----:B------:R-:W-:Y:S02]  /*de70*/  ISETP.GE.AND P6, PT, R98, R165, PT ;  /* 0x000000a56200720c */ /* 0x000fe40003fc6270 */
[----:B------:R-:W-:Y:S02]  /*de80*/  LOP3.LUT R98, R161, 0xc, RZ, 0xfc, !PT ;  /* 0x0000000ca1627812 */ /* 0x000fe400078efcff */
[----:B------:R-:W0:Y:S01]  /*de90*/  S2R R161, SR_TID.X ;  /* 0x0000000000a17919 */ /* 0x000e220000002100 */
[----:B------:R-:W-:-:S04]  /*dea0*/  LOP3.LUT R99, R163, 0x4, RZ, 0xfc, !PT ;  /* 0x00000004a3637812 */ /* 0x000fc800078efcff */
[-C--:B------:R-:W-:Y:S01]  /*deb0*/  ISETP.GE.AND P0, PT, R99, R165.reuse, PT ;  /* 0x000000a56300720c */ /* 0x080fe20003f06270 */
[----:B--2---:R-:W-:Y:S01]  /*dec0*/  IMAD.WIDE R110, R164, 0x2, R110 ;  /* 0x00000002a46e7825 */ /* 0x004fe200078e026e */
[-C--:B------:R-:W-:Y:S02]  /*ded0*/  ISETP.GE.AND P4, PT, R98, R165.reuse, PT ;  /* 0x000000a56200720c */ /* 0x080fe40003f86270 */
[----:B------:R-:W-:Y:S01]  /*dee0*/  LOP3.LUT R98, R160, 0xe, RZ, 0xfc, !PT ;  /* 0x0000000ea0627812 */ /* 0x000fe200078efcff */
[C---:B------:R-:W-:Y:S01]  /*def0*/  IMAD.WIDE R108, R164.reuse, 0x2, R108 ;  /* 0x00000002a46c7825 */ /* 0x040fe200078e026c */
[----:B------:R-:W-:Y:S03]  /*df00*/  STL.64 [R1+0x1c8], R110 ;  /* 0x0001c86e01007387 */ /* 0x000fe60000100a00 */
[----:B------:R-:W-:Y:S01]  /*df10*/  IMAD.WIDE R100, R164, 0x2, R100 ;  /* 0x00000002a4647825 */ /* 0x000fe200078e0264 */
[----:B------:R-:W-:-:S03]  /*df20*/  ISETP.GE.AND P3, PT, R98, R165, PT ;  /* 0x000000a56200720c */ /* 0x000fc60003f66270 */
[C---:B------:R-:W-:Y:S01]  /*df30*/  IMAD.WIDE R102, R164.reuse, 0x2, R102 ;  /* 0x00000002a4667825 */ /* 0x040fe200078e0266 */
[----:B------:R-:W-:Y:S03]  /*df40*/  STL.64 [R1+0x1e0], R108 ;  /* 0x0001e06c01007387 */ /* 0x000fe60000100a00 */
[----:B---3--:R-:W-:Y:S01]  /*df50*/  IMAD.WIDE R106, R164, 0x2, R106 ;  /* 0x00000002a46a7825 */ /* 0x008fe200078e026a */
[----:B0-----:R-:W-:Y:S01]  /*df60*/  SHF.R.U32.HI R161, RZ, 0x6, R161 ;  /* 0x00000006ffa17819 */ /* 0x001fe200000116a1 */
[----:B------:R-:W-:Y:S03]  /*df70*/  STL.64 [R1+0x180], R100 ;  /* 0x0001806401007387 */ /* 0x000fe60000100a00 */
[----:B------:R-:W-:Y:S01]  /*df80*/  SGXT.U32 R161, R161, 0x1 ;  /* 0x00000001a1a1781a */ /* 0x000fe20000000000 */
[----:B------:R0:W-:Y:S03]  /*df90*/  STL.64 [R1+0x188], R102 ;  /* 0x0001886601007387 */ /* 0x0001e60000100a00 */
[C---:B------:R-:W-:Y:S01]  /*dfa0*/  LOP3.LUT R99, R161.reuse, 0x12, RZ, 0xfc, !PT ;  /* 0x00000012a1637812 */ /* 0x040fe200078efcff */
[----:B------:R-:W2:Y:S01]  /*dfb0*/  @!P0 LDG.E.U16 R132, desc[UR20][R102.64] ;  /* 0x0000001466848981 */ /* 0x000ea2000c1e1500 */
[----:B------:R-:W-:-:S03]  /*dfc0*/  LOP3.LUT R98, R161, 0x14, RZ, 0xfc, !PT ;  /* 0x00000014a1627812 */ /* 0x000fc600078efcff */
[----:B------:R1:W-:Y:S01]  /*dfd0*/  STL.64 [R1+0x1e8], R106 ;  /* 0x0001e86a01007387 */ /* 0x0003e20000100a00 */
[-C--:B------:R-:W-:Y:S02]  /*dfe0*/  ISETP.GE.AND P2, PT, R99, R165.reuse, PT ;  /* 0x000000a56300720c */ /* 0x080fe40003f46270 */
[----:B------:R-:W-:Y:S01]  /*dff0*/  ISETP.GE.AND P0, PT, R98, R165, PT ;  /* 0x000000a56200720c */ /* 0x000fe20003f06270 */
[----:B------:R-:W3:Y:S04]  /*e000*/  @!P6 LDG.E.U16 R135, desc[UR20][R100.64] ;  /* 0x000000146487e981 */ /* 0x000ee8000c1e1500 */
[----:B0-----:R-:W2:Y:S04]  /*e010*/  LDL.LU.64 R102, [R1+0x1b0] ;  /* 0x0001b00001667983 */ /* 0x001ea80000300a00 */
[----:B------:R-:W3:Y:S04]  /*e020*/  @!P4 LDG.E.U16 R139, desc[UR20][R106.64] ;  /* 0x000000146a8bc981 */ /* 0x000ee8000c1e1500 */
[----:B------:R-:W3:Y:S04]  /*e030*/  LDL.LU.64 R100, [R1+0x1a8] ;  /* 0x0001a80001647983 */ /* 0x000ee80000300a00 */
[----:B------:R-:W4:Y:S04]  /*e040*/  LDL.LU.64 R98, [R1+0x1a0] ;  /* 0x0001a00001627983 */ /* 0x000f280000300a00 */
[----:B-1----:R-:W4:Y:S01]  /*e050*/  LDL.LU.64 R106, [R1+0x1c0] ;  /* 0x0001c000016a7983 */ /* 0x002f220000300a00 */
[----:B------:R-:W0:Y:S02]  /*e060*/  S2R R161, SR_TID.X ;  /* 0x0000000000a17919 */ /* 0x000e240000002100 */
[----:B0-----:R-:W-:-:S04]  /*e070*/  SHF.R.U32.HI R161, RZ, 0x6, R161 ;  /* 0x00000006ffa17819 */ /* 0x001fc800000116a1 */
[----:B------:R-:W-:-:S04]  /*e080*/  SGXT.U32 R161, R161, 0x1 ;  /* 0x00000001a1a1781a */ /* 0x000fc80000000000 */
[----:B------:R-:W-:Y:S02]  /*e090*/  LOP3.LUT R114, R161, 0x16, RZ, 0xfc, !PT ;  /* 0x00000016a1727812 */ /* 0x000fe400078efcff */
[----:B------:R-:W0:Y:S01]  /*e0a0*/  S2R R161, SR_TID.X ;  /* 0x0000000000a17919 */ /* 0x000e220000002100 */
[----:B------:R-:W-:Y:S01]  /*e0b0*/  PRMT R134, RZ, 0x7610, R134 ;  /* 0x00007610ff867816 */ /* 0x000fe20000000086 */
[----:B------:R-:W-:Y:S01]  /*e0c0*/  IMAD.WIDE R112, R164, 0x2, R112 ;  /* 0x00000002a4707825 */ /* 0x000fe200078e0270 */
[----:B------:R-:W-:-:S04]  /*e0d0*/  PRMT R116, RZ, 0x7610, R116 ;  /* 0x00007610ff747816 */ /* 0x000fc80000000074 */
[----:B------:R1:W4:Y:S01]  /*e0e0*/  @!P3 LDG.E.U16 R134, desc[UR20][R108.64] ;  /* 0x000000146c86b981 */ /* 0x000322000c1e1500 */
[----:B------:R-:W-:Y:S02]  /*e0f0*/  PRMT R138, RZ, 0x7610, R138 ;  /* 0x00007610ff8a7816 */ /* 0x000fe4000000008a */
[----:B------:R-:W-:Y:S01]  /*e100*/  ISETP.GE.AND P4, PT, R114, R165, PT ;  /* 0x000000a57200720c */ /* 0x000fe20003f86270 */
[----:B------:R-:W4:Y:S04]  /*e110*/  @!P2 LDG.E.U16 R116, desc[UR20][R112.64] ;  /* 0x000000147074a981 */ /* 0x000f28000c1e1500 */
[----:B------:R0:W4:Y:S02]  /*e120*/  @!P0 LDG.E.U16 R138, desc[UR20][R110.64] ;  /* 0x000000146e8a8981 */ /* 0x000124000c1e1500 */
[----:B0-----:R-:W-:-:S02]  /*e130*/  SHF.R.U32.HI R160, RZ, 0x6, R161 ;  /* 0x00000006ffa07819 */ /* 0x001fc400000116a1 */
[----:B------:R-:W-:Y:S02]  /*e140*/  SHF.R.U32.HI R161, RZ, 0x6, R161 ;  /* 0x00000006ffa17819 */ /* 0x000fe400000116a1 */
[----:B------:R-:W-:Y:S02]  /*e150*/  SGXT.U32 R160, R160, 0x1 ;  /* 0x00000001a0a0781a */ /* 0x000fe40000000000 */
[----:B------:R-:W-:Y:S02]  /*e160*/  SGXT.U32 R161, R161, 0x1 ;  /* 0x00000001a1a1781a */ /* 0x000fe40000000000 */
[----:B-1----:R-:W-:Y:S02]  /*e170*/  LOP3.LUT R108, R160, 0x1a, RZ, 0xfc, !PT ;  /* 0x0000001aa06c7812 */ /* 0x002fe400078efcff */
[----:B------:R-:W-:Y:S02]  /*e180*/  LOP3.LUT R109, R161, 0x1c, RZ, 0xfc, !PT ;  /* 0x0000001ca16d7812 */ /* 0x000fe400078efcff */
[----:B------:R-:W-:-:S02]  /*e190*/  ISETP.GE.AND P3, PT, R108, R165, PT ;  /* 0x000000a56c00720c */ /* 0x000fc40003f66270 */
[----:B------:R-:W-:Y:S02]  /*e1a0*/  LOP3.LUT R108, R161, 0x1e, RZ, 0xfc, !PT ;  /* 0x0000001ea16c7812 */ /* 0x000fe400078efcff */
[-C--:B------:R-:W-:Y:S02]  /*e1b0*/  ISETP.GE.AND P2, PT, R109, R165.reuse, PT ;  /* 0x000000a56d00720c */ /* 0x080fe40003f46270 */
[----:B------:R-:W-:Y:S01]  /*e1c0*/  ISETP.GE.AND P0, PT, R108, R165, PT ;  /* 0x000000a56c00720c */ /* 0x000fe20003f06270 */
[----:B------:R-:W0:Y:S01]  /*e1d0*/  S2R R163, SR_TID.X ;  /* 0x0000000000a37919 */ /* 0x000e220000002100 */
[----:B------:R-:W-:Y:S02]  /*e1e0*/  PRMT R133, RZ, 0x7610, R133 ;  /* 0x00007610ff857816 */ /* 0x000fe40000000085 */
[----:B------:R-:W-:Y:S02]  /*e1f0*/  PRMT R117, RZ, 0x7610, R117 ;  /* 0x00007610ff757816 */ /* 0x000fe40000000075 */
[----:B------:R-:W-:-:S02]  /*e200*/  PRMT R136, RZ, 0x7610, R136 ;  /* 0x00007610ff887816 */ /* 0x000fc40000000088 */
[----:B------:R-:W-:Y:S01]  /*e210*/  PRMT R131, RZ, 0x7610, R131 ;  /* 0x00007610ff837816 */ /* 0x000fe20000000083 */
[----:B------:R1:W-:Y:S04]  /*e220*/  STL.64 [R1+0x1d0], R112 ;  /* 0x0001d07001007387 */ /* 0x0003e80000100a00 */
[----:B------:R-:W4:Y:S04]  /*e230*/  LDL.LU.64 R110, [R1+0xd8] ;  /* 0x0000d800016e7983 */ /* 0x000f280000300a00 */
[----:B-1----:R-:W4:Y:S04]  /*e240*/  LDL.LU.64 R112, [R1+0xc8] ;  /* 0x0000c80001707983 */ /* 0x002f280000300a00 */
[----:B------:R-:W4:Y:S01]  /*e250*/  LDL.LU.64 R114, [R1+0xb8] ;  /* 0x0000b80001727983 */ /* 0x000f220000300a00 */
[----:B--2---:R-:W-:-:S05]  /*e260*/  IMAD.WIDE R102, R164, 0x2, R102 ;  /* 0x00000002a4667825 */ /* 0x004fca00078e0266 */
[----:B------:R-:W2:Y:S01]  /*e270*/  @!P3 LDG.E.U16 R117, desc[UR20][R102.64] ;  /* 0x000000146675b981 */ /* 0x000ea2000c1e1500 */
[----:B---3--:R-:W-:-:S04]  /*e280*/  IMAD.WIDE R100, R164, 0x2, R100 ;  /* 0x00000002a4647825 */ /* 0x008fc800078e0264 */
[C---:B----4-:R-:W-:Y:S01]  /*e290*/  IMAD.WIDE R98, R164.reuse, 0x2, R98 ;  /* 0x00000002a4627825 */ /* 0x050fe200078e0262 */
[----:B------:R-:W3:Y:S03]  /*e2a0*/  @!P2 LDG.E.U16 R136, desc[UR20][R100.64] ;  /* 0x000000146488a981 */ /* 0x000ee6000c1e1500 */
[----:B------:R-:W-:Y:S01]  /*e2b0*/  IMAD.WIDE R106, R164, 0x2, R106 ;  /* 0x00000002a46a7825 */ /* 0x000fe200078e026a */
[----:B------:R-:W4:Y:S04]  /*e2c0*/  @!P0 LDG.E.U16 R131, desc[UR20][R98.64] ;  /* 0x0000001462838981 */ /* 0x000f28000c1e1500 */
[----:B------:R1:W2:Y:S01]  /*e2d0*/  @!P4 LDG.E.U16 R133, desc[UR20][R106.64] ;  /* 0x000000146a85c981 */ /* 0x0002a2000c1e1500 */
[----:B------:R-:W-:Y:S06]  /*e2e0*/  BAR.SYNC.DEFER_BLOCKING 0x0 ;  /* 0x0000000000007b1d */ /* 0x000fec0000010000 */
[----:B------:R-:W-:Y:S04]  /*e2f0*/  STL.64 [R1+0x1a0], R98 ;  /* 0x0001a06201007387 */ /* 0x000fe80000100a00 */
[----:B------:R-:W-:Y:S04]  /*e300*/  STL.64 [R1+0x1a8], R100 ;  /* 0x0001a86401007387 */ /* 0x000fe80000100a00 */
[----:B------:R-:W-:Y:S04]  /*e310*/  STL.64 [R1+0x1b0], R102 ;  /* 0x0001b06601007387 */ /* 0x000fe80000100a00 */
[----:B------:R0:W-:Y:S04]  /*e320*/  STL.64 [R1+0x1c0], R106 ;  /* 0x0001c06a01007387 */ /* 0x0001e80000100a00 */
[----:B------:R-:W-:Y:S04]  /*e330*/  STL [R1+0x264], R164 ;  /* 0x000264a401007387 */ /* 0x000fe80000100800 */
[----:B------:R-:W-:Y:S04]  /*e340*/  STS.U16 [R2+UR11+0x11000], R97 ;  /* 0x0110006102007988 */ /* 0x000fe8000800040b */
[----:B0-----:R-:W1:Y:S04]  /*e350*/  LDL.LU.64 R106, [R1+0xf8] ;  /* 0x0000f800016a7983 */ /* 0x001e680000300a00 */
[----:B------:R-:W-:Y:S04]  /*e360*/  STS.U16 [R2+UR11+0x11400], R96 ;  /* 0x0114006002007988 */ /* 0x000fe8000800040b */
[----:B------:R-:W-:Y:S04]  /*e370*/  STS.U16 [R2+UR11+0x11800], R95 ;  /* 0x0118005f02007988 */ /* 0x000fe8000800040b */
[----:B------:R-:W-:Y:S04]  /*e380*/  STS.U16 [R2+UR11+0x11c00], R94 ;  /* 0x011c005e02007988 */ /* 0x000fe8000800040b */
[----:B------:R-:W2:Y:S04]  /*e390*/  LDL.LU.64 R108, [R1+0xe8] ;  /* 0x0000e800016c7983 */ /* 0x000ea80000300a00 */
[----:B------:R0:W-:Y:S04]  /*e3a0*/  STS.U16 [R0+UR11+0x11500], R92 ;  /* 0x0115005c00007988 */ /* 0x0001e8000800040b */
[----:B------:R-:W3:Y:S04]  /*e3b0*/  LDL.LU.64 R102, [R1+0x108] ;  /* 0x0001080001667983 */ /* 0x000ee80000300a00 */
[----:B------:R-:W4:Y:S01]  /*e3c0*/  LDL.LU.64 R100, [R1+0x118] ;  /* 0x0001180001647983 */ /* 0x000f220000300a00 */
[----:B0-----:R-:W-:-:S03]  /*e3d0*/  LOP3.LUT R92, R163, 0x1f, RZ, 0xc0, !PT ;  /* 0x0000001fa35c7812 */ /* 0x001fc600078ec0ff */
[----:B------:R-:W4:Y:S01]  /*e3e0*/  LDL.LU.64 R160, [R1+0x178] ;  /* 0x0001780001a07983 */ /* 0x000f220000300a00 */
[----:B------:R-:W-:-:S03]  /*e3f0*/  ISETP.GE.AND P0, PT, R92, R165, PT ;  /* 0x000000a55c00720c */ /* 0x000fc60003f06270 */
[----:B------:R-:W4:Y:S04]  /*e400*/  LDL.LU.64 R96, [R1+0x138] ;  /* 0x0001380001607983 */ /* 0x000f280000300a00 */
[----:B------:R-:W4:Y:S04]  /*e410*/  LDL.LU.64 R98, [R1+0x128] ;  /* 0x0001280001627983 */ /* 0x000f280000300a00 */
[----:B------:R0:W-:Y:S04]  /*e420*/  STS.U16 [R0+UR11+0x11100], R93 ;  /* 0x0111005d00007988 */ /* 0x0001e8000800040b */
[----:B------:R-:W4:Y:S04]  /*e430*/  LDL.LU.64 R162, [R1+0x168] ;  /* 0x0001680001a27983 */ /* 0x000f280000300a00 */
[----:B0-----:R-:W4:Y:S04]  /*e440*/  LDL.LU.64 R92, [R1+0x158] ;  /* 0x00015800015c7983 */ /* 0x001f280000300a00 */
[----:B------:R-:W4:Y:S01]  /*e450*/  LDL.LU.64 R94, [R1+0x148] ;  /* 0x00014800015e7983 */ /* 0x000f220000300a00 */
[----:B------:R-:W-:-:S02]  /*e460*/  PRMT R119, RZ, 0x7610, R119 ;  /* 0x00007610ff777816 */ /* 0x000fc40000000077 */
[----:B------:R-:W-:Y:S02]  /*e470*/  PRMT R118, RZ, 0x7610, R118 ;  /* 0x00007610ff767816 */ /* 0x000fe40000000076 */
[----:B------:R-:W-:Y:S02]  /*e480*/  PRMT R121, RZ, 0x7610, R121 ;  /* 0x00007610ff797816 */ /* 0x000fe40000000079 */
[----:B------:R-:W-:Y:S02]  /*e490*/  PRMT R120, RZ, 0x7610, R120 ;  /* 0x00007610ff787816 */ /* 0x000fe40000000078 */
[----:B------:R-:W-:Y:S01]  /*e4a0*/  PRMT R123, RZ, 0x7610, R123 ;  /* 0x00007610ff7b7816 */ /* 0x000fe2000000007b */
[----:B------:R-:W-:Y:S01]  /*e4b0*/  IMAD.WIDE R110, R3, 0x2, R110 ;  /* 0x00000002036e7825 */ /* 0x000fe200078e026e */
[----:B------:R-:W-:Y:S02]  /*e4c0*/  PRMT R122, RZ, 0x7610, R122 ;  /* 0x00007610ff7a7816 */ /* 0x000fe4000000007a */
[----:B------:R-:W-:-:S02]  /*e4d0*/  PRMT R125, RZ, 0x7610, R125 ;  /* 0x00007610ff7d7816 */ /* 0x000fc4000000007d */
[----:B------:R-:W-:Y:S01]  /*e4e0*/  PRMT R124, RZ, 0x7610, R124 ;  /* 0x00007610ff7c7816 */ /* 0x000fe2000000007c */
[----:B------:R-:W4:Y:S01]  /*e4f0*/  @!P0 LDG.E.U16 R120, desc[UR20][R110.64] ;  /* 0x000000146e788981 */ /* 0x000f22000c1e1500 */
[----:B------:R-:W-:Y:S01]  /*e500*/  IMAD.WIDE R112, R3, 0x2, R112 ;  /* 0x0000000203707825 */ /* 0x000fe200078e0270 */
[----:B------:R-:W-:-:S03]  /*e510*/  PRMT R127, RZ, 0x7610, R127 ;  /* 0x00007610ff7f7816 */ /* 0x000fc6000000007f */
[C---:B------:R-:W-:Y:S01]  /*e520*/  IMAD.WIDE R114, R3.reuse, 0x2, R114 ;  /* 0x0000000203727825 */ /* 0x040fe200078e0272 */
[----:B------:R-:W-:Y:S01]  /*e530*/  PRMT R126, RZ, 0x7610, R126 ;  /* 0x00007610ff7e7816 */ /* 0x000fe2000000007e */
[----:B------:R-:W4:Y:S01]  /*e540*/  @!P0 LDG.E.U16 R119, desc[UR20][R112.64] ;  /* 0x0000001470778981 */ /* 0x000f22000c1e1500 */
[----:B------:R-:W-:Y:S02]  /*e550*/  PRMT R129, RZ, 0x7610, R129 ;  /* 0x00007610ff817816 */ /* 0x000fe40000000081 */
[----:B------:R-:W-:Y:S01]  /*e560*/  PRMT R128, RZ, 0x7610, R128 ;  /* 0x00007610ff807816 */ /* 0x000fe20000000080 */
[----:B------:R-:W4:Y:S01]  /*e570*/  @!P0 LDG.E.U16 R118, desc[UR20][R114.64] ;  /* 0x0000001472768981 */ /* 0x000f22000c1e1500 */
[----:B------:R-:W-:Y:S01]  /*e580*/  PRMT R130, RZ, 0x7610, R130 ;  /* 0x00007610ff827816 */ /* 0x000fe20000000082 */
[----:B-1----:R-:W-:-:S05]  /*e590*/  IMAD.WIDE R106, R3, 0x2, R106 ;  /* 0x00000002036a7825 */ /* 0x002fca00078e026a */
[----:B------:R-:W4:Y:S01]  /*e5a0*/  @!P0 LDG.E.U16 R122, desc[UR20][R106.64] ;  /* 0x000000146a7a8981 */ /* 0x000f22000c1e1500 */
[----:B--2---:R-:W-:-:S05]  /*e5b0*/  IMAD.WIDE R108, R3, 0x2, R108 ;  /* 0x00000002036c7825 */ /* 0x004fca00078e026c */
[----:B------:R-:W2:Y:S01]  /*e5c0*/  @!P0 LDG.E.U16 R121, desc[UR20][R108.64] ;  /* 0x000000146c798981 */ /* 0x000ea2000c1e1500 */
[----:B---3--:R-:W-:-:S04]  /*e5d0*/  IMAD.WIDE R102, R3, 0x2, R102 ;  /* 0x0000000203667825 */ /* 0x008fc800078e0266 */
[C---:B----4-:R-:W-:Y:S01]  /*e5e0*/  IMAD.WIDE R100, R3.reuse, 0x2, R100 ;  /* 0x0000000203647825 */ /* 0x050fe200078e0264 */
[----:B------:R-:W3:Y:S03]  /*e5f0*/  @!P0 LDG.E.U16 R123, desc[UR20][R102.64] ;  /* 0x00000014667b8981 */ /* 0x000ee6000c1e1500 */
[C---:B------:R-:W-:Y:S01]  /*e600*/  IMAD.WIDE R160, R3.reuse, 0x2, R160 ;  /* 0x0000000203a07825 */ /* 0x040fe200078e02a0 */
[----:B------:R-:W4:Y:S03]  /*e610*/  @!P0 LDG.E.U16 R124, desc[UR20][R100.64] ;  /* 0x00000014647c8981 */ /* 0x000f26000c1e1500 */
[C---:B------:R-:W-:Y:S01]  /*e620*/  IMAD.WIDE R96, R3.reuse, 0x2, R96 ;  /* 0x0000000203607825 */ /* 0x040fe200078e0260 */
[----:B------:R-:W4:Y:S03]  /*e630*/  @!P0 LDG.E.U16 R130, desc[UR20][R160.64] ;  /* 0x00000014a0828981 */ /* 0x000f26000c1e1500 */
[C---:B------:R-:W-:Y:S01]  /*e640*/  IMAD.WIDE R98, R3.reuse, 0x2, R98 ;  /* 0x0000000203627825 */ /* 0x040fe200078e0262 */
[----:B------:R-:W4:Y:S04]  /*e650*/  @!P0 LDG.E.U16 R126, desc[UR20][R96.64] ;  /* 0x00000014607e8981 */ /* 0x000f28000c1e1500 */
[----:B------:R-:W4:Y:S01]  /*e660*/  @!P0 LDG.E.U16 R125, desc[UR20][R98.64] ;  /* 0x00000014627d8981 */ /* 0x000f22000c1e1500 */
[----:B------:R-:W-:-:S05]  /*e670*/  IMAD.WIDE R162, R3, 0x2, R162 ;  /* 0x0000000203a27825 */ /* 0x000fca00078e02a2 */
[----:B------:R-:W4:Y:S01]  /*e680*/  @!P0 LDG.E.U16 R129, desc[UR20][R162.64] ;  /* 0x00000014a2818981 */ /* 0x000f22000c1e1500 */
[----:B------:R-:W-:-:S04]  /*e690*/  IMAD.WIDE R92, R3, 0x2, R92 ;  /* 0x00000002035c7825 */ /* 0x000fc800078e025c */
[----:B------:R-:W-:Y:S01]  /*e6a0*/  IMAD.WIDE R94, R3, 0x2, R94 ;  /* 0x00000002035e7825 */ /* 0x000fe200078e025e */
[----:B------:R-:W4:Y:S04]  /*e6b0*/  @!P0 LDG.E.U16 R128, desc[UR20][R92.64] ;  /* 0x000000145c808981 */ /* 0x000f28000c1e1500 */
[----:B------:R-:W4:Y:S04]  /*e6c0*/  @!P0 LDG.E.U16 R127, desc[UR20][R94.64] ;  /* 0x000000145e7f8981 */ /* 0x000f28000c1e1500 */
[----:B------:R-:W-:Y:S04]  /*e6d0*/  STL.64 [R1+0xb8], R114 ;  /* 0x0000b87201007387 */ /* 0x000fe80000100a00 */
[----:B------:R-:W-:Y:S04]  /*e6e0*/  STL.64 [R1+0xc8], R112 ;  /* 0x0000c87001007387 */ /* 0x000fe80000100a00 */
[----:B------:R-:W-:Y:S04]  /*e6f0*/  STL.64 [R1+0xd8], R110 ;  /* 0x0000d86e01007387 */ /* 0x000fe80000100a00 */
[----:B------:R-:W-:Y:S04]  /*e700*/  STL [R1+0x268], R165 ;  /* 0x000268a501007387 */ /* 0x000fe80000100800 */
[----:B------:R-:W-:Y:S04]  /*e710*/  STL.64 [R1+0xe8], R108 ;  /* 0x0000e86c01007387 */ /* 0x000fe80000100a00 */
[----:B------:R-:W-:Y:S04]  /*e720*/  STL.64 [R1+0xf8], R106 ;  /* 0x0000f86a01007387 */ /* 0x000fe80000100a00 */
[----:B------:R-:W-:Y:S04]  /*e730*/  STL.64 [R1+0x108], R102 ;  /* 0x0001086601007387 */ /* 0x000fe80000100a00 */
[----:B------:R-:W-:Y:S04]  /*e740*/  STL.64 [R1+0x118], R100 ;  /* 0x0001186401007387 */ /* 0x000fe80000100a00 */
[----:B------:R-:W-:Y:S04]  /*e750*/  STL.64 [R1+0x128], R98 ;  /* 0x0001286201007387 */ /* 0x000fe80000100a00 */
[----:B------:R-:W-:Y:S04]  /*e760*/  STL.64 [R1+0x138], R96 ;  /* 0x0001386001007387 */ /* 0x000fe80000100a00 */
[----:B------:R0:W-:Y:S01]  /*e770*/  STL.64 [R1+0x178], R160 ;  /* 0x000178a001007387 */ /* 0x0001e20000100a00 */
[----:B------:R-:W-:-:S03]  /*e780*/  LOP3.LUT R137, R2, 0x40, RZ, 0x3c, !PT ;  /* 0x0000004002897812 */ /* 0x000fc600078e3cff */
[----:B------:R-:W-:Y:S04]  /*e790*/  STS.U16 [R0+UR11+0x11900], R116 ;  /* 0x0119007400007988 */ /* 0x000fe8000800040b */
[----:B0-----:R-:W4:Y:S04]  /*e7a0*/  LDL.LU.64 R160, [R1+0x500] ;  /* 0x0005000001a07983 */ /* 0x001f280000300a00 */
[----:B------:R-:W-:Y:S04]  /*e7b0*/  STL.64 [R1+0x148], R94 ;  /* 0x0001485e01007387 */ /* 0x000fe80000100a00 */
[----:B------:R-:W-:Y:S04]  /*e7c0*/  STL.64 [R1+0x158], R92 ;  /* 0x0001585c01007387 */ /* 0x000fe80000100a00 */
[----:B------:R0:W-:Y:S04]  /*e7d0*/  STL.64 [R1+0x168], R162 ;  /* 0x000168a201007387 */ /* 0x0001e80000100a00 */
[----:B------:R-:W-:Y:S04]  /*e7e0*/  STS.U16 [R0+UR11+0x11d00], R117 ;  /* 0x011d007500007988 */ /* 0x000fe8000800040b */
[----:B------:R1:W-:Y:S04]  /*e7f0*/  STS.U16 [R137+UR11+0x11200], R132 ;  /* 0x0112008489007988 */ /* 0x0003e8000800040b */
[----:B0-----:R-:W4:Y:S04]  /*e800*/  LDL.LU.64 R162, [R1+0x4f8] ;  /* 0x0004f80001a27983 */ /* 0x001f280000300a00 */
[----:B------:R-:W4:Y:S04]  /*e810*/  LDL.LU.64 R92, [R1+0x4f0] ;  /* 0x0004f000015c7983 */ /* 0x000f280000300a00 */
[----:B------:R-:W4:Y:S01]  /*e820*/  LDL.LU.64 R94, [R1+0x4e8] ;  /* 0x0004e800015e7983 */ /* 0x000f220000300a00 */
[----:B-1----:R-:W-:-:S03]  /*e830*/  LOP3.LUT R132, R2, 0x60, RZ, 0x3c, !PT ;  /* 0x0000006002847812 */ /* 0x002fc600078e3cff */
[----:B------:R-:W4:Y:S04]  /*e840*/  LDL.LU.64 R96, [R1+0x4e0] ;  /* 0x0004e00001607983 */ /* 0x000f280000300a00 */
[----:B------:R-:W4:Y:S04]  /*e850*/  LDL.LU.64 R98, [R1+0x4d8] ;  /* 0x0004d80001627983 */ /* 0x000f280000300a00 */
[----:B------:R-:W4:Y:S04]  /*e860*/  LDL.LU.64 R100, [R1+0x4d0] ;  /* 0x0004d00001647983 */ /* 0x000f280000300a00 */
[----:B------:R-:W4:Y:S04]  /*e870*/  LDL.LU.64 R102, [R1+0x4c8] ;  /* 0x0004c80001667983 */ /* 0x000f280000300a00 */
[----:B------:R-:W4:Y:S04]  /*e880*/  LDL.LU.64 R106, [R1+0x4c0] ;  /* 0x0004c000016a7983 */ /* 0x000f280000300a00 */
[----:B------:R-:W-:Y:S04]  /*e890*/  STS.U16 [R137+UR11+0x11600], R139 ;  /* 0x0116008b89007988 */ /* 0x000fe8000800040b */
        /* <DEDUP_REMOVED lines=8> */
[----:B------:R-:W4:Y:S04]  /*e920*/  LDL.LU R116, [R1+0x49c] ;  /* 0x00049c0001747983 */ /* 0x000f280000300800 */
[----:B------:R-:W-:Y:S04]  /*e930*/  STS.U16 [R132+UR11+0x11b00], R133 ;  /* 0x011b008584007988 */ /* 0x000fe8000800040b */
[----:B------:R-:W4:Y:S04]  /*e940*/  LDL.LU R117, [R1+0x498] ;  /* 0x0004980001757983 */ /* 0x000f280000300800 */
[----:B------:R0:W-:Y:S04]  /*e950*/  STS.U16 [R132+UR11+0x11f00], R131 ;  /* 0x011f008384007988 */ /* 0x0001e8000800040b */
[----:B------:R-:W-:Y:S04]  /*e960*/  STS.U16 [R2+UR11+0x9600], R119 ;  /* 0x0096007702007988 */ /* 0x000fe8000800040b */
[----:B------:R1:W-:Y:S04]  /*e970*/  STS.U16 [R2+UR11+0x9800], R118 ;  /* 0x0098007602007988 */ /* 0x0003e8000800040b */
[----:B0-----:R-:W4:Y:S04]  /*e980*/  LDL.LU.64 R132, [R1+0x8] ;  /* 0x0000080001847983 */ /* 0x001f280000300a00 */
[----:B------:R-:W4:Y:S04]  /*e990*/  LDL.LU.64 R138, [R1+0x18] ;  /* 0x00001800018a7983 */ /* 0x000f280000300a00 */
[----:B------:R-:W4:Y:S04]  /*e9a0*/  LDL.LU.64 R136, [R1+0x28] ;  /* 0x0000280001887983 */ /* 0x000f280000300a00 */
[----:B------:R-:W-:Y:S04]  /*e9b0*/  STS.U16 [R2+UR11+0x9400], R120 ;  /* 0x0094007802007988 */ /* 0x000fe8000800040b */
[----:B-1----:R-:W4:Y:S04]  /*e9c0*/  LDL.LU.64 R118, [R1+0xa8] ;  /* 0x0000a80001767983 */ /* 0x002f280000300a00 */
[----:B------:R-:W-:Y:S04]  /*e9d0*/  STS.U16 [R2+UR11+0x9000], R122 ;  /* 0x0090007a02007988 */ /* 0x000fe8000800040b */
[----:B--2---:R0:W-:Y:S04]  /*e9e0*/  STS.U16 [R2+UR11+0x9200], R121 ;  /* 0x0092007902007988 */ /* 0x0041e8000800040b */
[----:B---3--:R1:W-:Y:S04]  /*e9f0*/  STS.U16 [R2+UR11+0x8e00], R123 ;  /* 0x008e007b02007988 */ /* 0x0083e8000800040b */
[----:B0-----:R-:W2:Y:S04]  /*ea00*/  LDL.LU.64 R120, [R1+0x98] ;  /* 0x0000980001787983 */ /* 0x001ea80000300a00 */
[----:B----4-:R-:W-:Y:S04]  /*ea10*/  STS.U16 [R2+UR11+0x8c00], R124 ;  /* 0x008c007c02007988 */ /* 0x010fe8000800040b */
[----:B-1----:R-:W3:Y:S04]  /*ea20*/  LDL.LU.64 R122, [R1+0x88] ;  /* 0x00008800017a7983 */ /* 0x002ee80000300a00 */
[----:B------:R0:W-:Y:S04]  /*ea30*/  STS.U16 [R2+UR11+0x8a00], R125 ;  /* 0x008a007d02007988 */ /* 0x0001e8000800040b */
[----:B------:R-:W-:Y:S04]  /*ea40*/  STS.U16 [R2+UR11+0x8800], R126 ;  /* 0x0088007e02007988 */ /* 0x000fe8000800040b */
[----:B------:R-:W-:Y:S04]  /*ea50*/  STS.U16 [R2+UR11+0x8200], R129 ;  /* 0x0082008102007988 */ /* 0x000fe8000800040b */
[----:B0-----:R-:W4:Y:S04]  /*ea60*/  LDL.LU.64 R124, [R1+0x78] ;  /* 0x00007800017c7983 */ /* 0x001f280000300a00 */
[----:B------:R-:W-:Y:S04]  /*ea70*/  STS.U16 [R2+UR11+0x8400], R128 ;  /* 0x0084008002007988 */ /* 0x000fe8000800040b */
[----:B------:R0:W-:Y:S04]  /*ea80*/  STS.U16 [R2+UR11+0x8600], R127 ;  /* 0x0086007f02007988 */ /* 0x0001e8000800040b */
[----:B------:R1:W-:Y:S04]  /*ea90*/  STS.U16 [R2+UR11+0x8000], R130 ;  /* 0x0080008202007988 */ /* 0x0003e8000800040b */
[----:B0-----:R-:W4:Y:S04]  /*eaa0*/  LDL.LU.64 R126, [R1+0x68] ;  /* 0x00006800017e7983 */ /* 0x001f280000300a00 */
[----:B------:R-:W4:Y:S04]  /*eab0*/  LDL.LU.64 R128, [R1+0x58] ;  /* 0x0000580001807983 */ /* 0x000f280000300a00 */
[----:B-1----:R-:W4:Y:S04]  /*eac0*/  LDL.LU.64 R130, [R1+0x48] ;  /* 0x0000480001827983 */ /* 0x002f280000300a00 */
        /* <DEDUP_REMOVED lines=8> */
[----:B------:R-:W-:Y:S02]  /*eb50*/  PRMT R89, RZ, 0x7610, R89 ;  /* 0x00007610ff597816 */ /* 0x000fe40000000059 */
[----:B------:R-:W-:Y:S02]  /*eb60*/  PRMT R90, RZ, 0x7610, R90 ;  /* 0x00007610ff5a7816 */ /* 0x000fe4000000005a */
[----:B------:R-:W-:Y:S02]  /*eb70*/  PRMT R91, RZ, 0x7610, R91 ;  /* 0x00007610ff5b7816 */ /* 0x000fe4000000005b */
[----:B------:R-:W-:Y:S01]  /*eb80*/  PRMT R81, RZ, 0x7610, R81 ;  /* 0x00007610ff517816 */ /* 0x000fe20000000051 */
[----:B------:R-:W-:-:S04]  /*eb90*/  IMAD.WIDE R132, R3, 0x2, R132 ;  /* 0x0000000203847825 */ /* 0x000fc800078e0284 */
[C---:B------:R-:W-:Y:S01]  /*eba0*/  IMAD.WIDE R138, R3.reuse, 0x2, R138 ;  /* 0x00000002038a7825 */ /* 0x040fe200078e028a */
[----:B------:R-:W-:Y:S03]  /*ebb0*/  STL.64 [R1+0x8], R132 ;  /* 0x0000088401007387 */ /* 0x000fe60000100a00 */
[C---:B------:R-:W-:Y:S01]  /*ebc0*/  IMAD.WIDE R136, R3.reuse, 0x2, R136 ;  /* 0x0000000203887825 */ /* 0x040fe200078e0288 */
[----:B------:R-:W-:Y:S04]  /*ebd0*/  STL.64 [R1+0x18], R138 ;  /* 0x0000188a01007387 */ /* 0x000fe80000100a00 */
[----:B------:R-:W-:Y:S01]  /*ebe0*/  STL.64 [R1+0x28], R136 ;  /* 0x0000288801007387 */ /* 0x000fe20000100a00 */
[----:B------:R-:W-:-:S03]  /*ebf0*/  IMAD.WIDE R118, R3, 0x2, R118 ;  /* 0x0000000203767825 */ /* 0x000fc600078e0276 */
[----:B------:R-:W4:Y:S04]  /*ec00*/  @!P0 LDG.E.U16 R90, desc[UR20][R136.64] ;  /* 0x00000014885a8981 */ /* 0x000f28000c1e1500 */
[----:B------:R0:W4:Y:S04]  /*ec10*/  @!P0 LDG.E.U16 R82, desc[UR20][R118.64] ;  /* 0x0000001476528981 */ /* 0x000128000c1e1500 */
[----:B------:R-:W4:Y:S04]  /*ec20*/  @!P0 LDG.E.U16 R91, desc[UR20][R138.64] ;  /* 0x000000148a5b8981 */ /* 0x000f28000c1e1500 */
[----:B------:R-:W4:Y:S01]  /*ec30*/  @!P0 LDG.E.U16 R81, desc[UR20][R132.64] ;  /* 0x0000001484518981 */ /* 0x000f22000c1e1500 */
[----:B--2---:R-:W-:-:S05]  /*ec40*/  IMAD.WIDE R120, R3, 0x2, R120 ;  /* 0x0000000203787825 */ /* 0x004fca00078e0278 */
[----:B------:R1:W2:Y:S01]  /*ec50*/  @!P0 LDG.E.U16 R83, desc[UR20][R120.64] ;  /* 0x0000001478538981 */ /* 0x0002a2000c1e1500 */
[----:B---3--:R-:W-:-:S05]  /*ec60*/  IMAD.WIDE R122, R3, 0x2, R122 ;  /* 0x00000002037a7825 */ /* 0x008fca00078e027a */
[----:B------:R3:W2:Y:S01]  /*ec70*/  @!P0 LDG.E.U16 R84, desc[UR20][R122.64] ;  /* 0x000000147a548981 */ /* 0x0006a2000c1e1500 */
[----:B----4-:R-:W-:-:S05]  /*ec80*/  IMAD.WIDE R124, R3, 0x2, R124 ;  /* 0x00000002037c7825 */ /* 0x010fca00078e027c */
[----:B------:R4:W2:Y:S01]  /*ec90*/  @!P0 LDG.E.U16 R85, desc[UR20][R124.64] ;  /* 0x000000147c558981 */ /* 0x0008a2000c1e1500 */
[----:B------:R-:W-:-:S04]  /*eca0*/  IMAD.WIDE R126, R3, 0x2, R126 ;  /* 0x00000002037e7825 */ /* 0x000fc800078e027e */
[C---:B------:R-:W-:Y:S01]  /*ecb0*/  IMAD.WIDE R128, R3.reuse, 0x2, R128 ;  /* 0x0000000203807825 */ /* 0x040fe200078e0280 */
[----:B------:R0:W2:Y:S03]  /*ecc0*/  @!P0 LDG.E.U16 R86, desc[UR20][R126.64] ;  /* 0x000000147e568981 */ /* 0x0000a6000c1e1500 */
[C---:B------:R-:W-:Y:S01]  /*ecd0*/  IMAD.WIDE R130, R3.reuse, 0x2, R130 ;  /* 0x0000000203827825 */ /* 0x040fe200078e0282 */
[----:B------:R0:W2:Y:S03]  /*ece0*/  @!P0 LDG.E.U16 R87, desc[UR20][R128.64] ;  /* 0x0000001480578981 */ /* 0x0000a6000c1e1500 */
[C---:B------:R-:W-:Y:S01]  /*ecf0*/  IMAD.WIDE R134, R3.reuse, 0x2, R134 ;  /* 0x0000000203867825 */ /* 0x040fe200078e0286 */
[----:B------:R0:W2:Y:S04]  /*ed00*/  @!P0 LDG.E.U16 R88, desc[UR20][R130.64] ;  /* 0x0000001482588981 */ /* 0x0000a8000c1e1500 */
[----:B------:R-:W-:Y:S04]  /*ed10*/  STL.64 [R1+0x38], R134 ;  /* 0x0000388601007387 */ /* 0x000fe80000100a00 */
[----:B------:R-:W-:Y:S04]  /*ed20*/  STL.64 [R1+0x48], R130 ;  /* 0x0000488201007387 */ /* 0x000fe80000100a00 */
[----:B------:R-:W-:Y:S04]  /*ed30*/  STL.64 [R1+0x58], R128 ;  /* 0x0000588001007387 */ /* 0x000fe80000100a00 */
[----:B------:R-:W-:Y:S04]  /*ed40*/  STL.64 [R1+0x68], R126 ;  /* 0x0000687e01007387 */ /* 0x000fe80000100a00 */
[----:B------:R-:W-:Y:S04]  /*ed50*/  STL.64 [R1+0x88], R122 ;  /* 0x0000887a01007387 */ /* 0x000fe80000100a00 */
[----:B------:R-:W-:Y:S04]  /*ed60*/  STL.64 [R1+0x98], R120 ;  /* 0x0000987801007387 */ /* 0x000fe80000100a00 */
[----:B------:R0:W-:Y:S04]  /*ed70*/  STL.64 [R1+0xa8], R118 ;  /* 0x0000a87601007387 */ /* 0x0001e80000100a00 */
[----:B------:R1:W2:Y:S04]  /*ed80*/  @!P0 LDG.E.U16 R89, desc[UR20][R134.64] ;  /* 0x0000001486598981 */ /* 0x0002a8000c1e1500 */
[----:B0-----:R-:W2:Y:S04]  /*ed90*/  LDL.LU.64 R118, [R1+0x490] ;  /* 0x0004900001767983 */ /* 0x001ea80000300a00 */
[----:B------:R-:W1:Y:S04]  /*eda0*/  LDL.LU.64 R120, [R1+0x488] ;  /* 0x0004880001787983 */ /* 0x000e680000300a00 */
[----:B------:R-:W3:Y:S04]  /*edb0*/  LDL.LU.64 R122, [R1+0x480] ;  /* 0x00048000017a7983 */ /* 0x000ee80000300a00 */
[----:B------:R0:W-:Y:S04]  /*edc0*/  STL.64 [R1+0x78], R124 ;  /* 0x0000787c01007387 */ /* 0x0001e80000100a00 */
[----:B0-----:R-:W4:Y:S04]  /*edd0*/  LDL.LU.64 R124, [R1+0x478] ;  /* 0x00047800017c7983 */ /* 0x001f280000300a00 */
[----:B------:R-:W4:Y:S04]  /*ede0*/  LDL.LU.64 R126, [R1+0x470] ;  /* 0x00047000017e7983 */ /* 0x000f280000300a00 */
[----:B------:R-:W4:Y:S04]  /*edf0*/  LDL.LU.64 R128, [R1+0x468] ;  /* 0x0004680001807983 */ /* 0x000f280000300a00 */
[----:B------:R-:W4:Y:S04]  /*ee00*/  LDL.LU.64 R130, [R1+0x460] ;  /* 0x0004600001827983 */ /* 0x000f280000300a00 */
[----:B------:R-:W4:Y:S04]  /*ee10*/  LDL.LU.64 R134, [R1+0x458] ;  /* 0x0004580001867983 */ /* 0x000f280000300a00 */
[----:B------:R-:W4:Y:S04]  /*ee20*/  LDL.LU.64 R136, [R1+0x450] ;  /* 0x0004500001887983 */ /* 0x000f280000300a00 */
[----:B------:R-:W4:Y:S04]  /*ee30*/  LDL.LU.64 R138, [R1+0x448] ;  /* 0x00044800018a7983 */ /* 0x000f280000300a00 */
[----:B------:R-:W4:Y:S01]  /*ee40*/  LDL.LU.64 R132, [R1+0x440] ;  /* 0x0004400001847983 */ /* 0x000f220000300a00 */
[----:B------:R-:W-:Y:S01]  /*ee50*/  PRMT R80, RZ, 0x7610, R80 ;  /* 0x00007610ff507816 */ /* 0x000fe20000000050 */
[----:B------:R-:W-:Y:S01]  /*ee60*/  IMAD.WIDE R162, R3, 0x2, R162 ;  /* 0x0000000203a27825 */ /* 0x000fe200078e02a2 */
[----:B------:R-:W-:-:S02]  /*ee70*/  PRMT R79, RZ, 0x7610, R79 ;  /* 0x00007610ff4f7816 */ /* 0x000fc4000000004f */
[----:B------:R-:W-:Y:S01]  /*ee80*/  PRMT R78, RZ, 0x7610, R78 ;  /* 0x00007610ff4e7816 */ /* 0x000fe2000000004e */
[C---:B------:R-:W-:Y:S01]  /*ee90*/  IMAD.WIDE R158, R3.reuse, 0x2, R158 ;  /* 0x00000002039e7825 */ /* 0x040fe200078e029e */
[----:B------:R-:W-:Y:S01]  /*eea0*/  PRMT R77, RZ, 0x7610, R77 ;  /* 0x00007610ff4d7816 */ /* 0x000fe2000000004d */
[----:B------:R-:W4:Y:S01]  /*eeb0*/  @!P0 LDG.E.U16 R80, desc[UR20][R162.64] ;  /* 0x00000014a2508981 */ /* 0x000f22000c1e1500 */
        /* <DEDUP_REMOVED lines=15> */
[----:B------:R-:W4:Y:S02]  /*efb0*/  @!P0 LDG.E.U16 R77, desc[UR20][R156.64] ;  /* 0x000000149c4d8981 */ /* 0x000f24000c1e1500 */
        /* <DEDUP_REMOVED lines=48> */
[----:B------:R-:W-:Y:S01]  /*f2c0*/  IMAD.WIDE R116, R3, 0x2, R116 ;  /* 0x0000000203747825 */ /* 0x000fe200078e0274 */
[----:B------:R-:W-:Y:S01]  /*f2d0*/  PRMT R62, RZ, 0x7610, R62 ;  /* 0x00007610ff3e7816 */ /* 0x000fe2000000003e */
[----:B------:R-:W4:Y:S01]  /*f2e0*/  @!P0 LDG.E.U16 R56, desc[UR20][R114.64] ;  /* 0x0000001472388981 */ /* 0x000f22000c1e1500 */
[----:B------:R-:W-:-:S02]  /*f2f0*/  PRMT R65, RZ, 0x7610, R65 ;  /* 0x00007610ff417816 */ /* 0x000fc40000000041 */
[----:B------:R-:W-:Y:S01]  /*f300*/  PRMT R64, RZ, 0x7610, R64 ;  /* 0x00007610ff407816 */ /* 0x000fe20000000040 */
[----:B------:R-:W4:Y:S01]  /*f310*/  @!P0 LDG.E.U16 R57, desc[UR20][R116.64] ;  /* 0x0000001474398981 */ /* 0x000f22000c1e1500 */
[----:B------:R-:W-:Y:S02]  /*f320*/  PRMT R67, RZ, 0x7610, R67 ;  /* 0x00007610ff437816 */ /* 0x000fe40000000043 */
[----:B------:R-:W-:Y:S01]  /*f330*/  PRMT R66, RZ, 0x7610, R66 ;  /* 0x00007610ff427816 */ /* 0x000fe20000000042 */
[----:B------:R-:W-:Y:S01]  /*f340*/  IMAD.WIDE R140, R3, 0x2, R140 ;  /* 0x00000002038c7825 */ /* 0x000fe200078e028c */
[----:B------:R-:W-:Y:S02]  /*f350*/  PRMT R69, RZ, 0x7610, R69 ;  /* 0x00007610ff457816 */ /* 0x000fe40000000045 */
[----:B------:R-:W-:-:S04]  /*f360*/  PRMT R68, RZ, 0x7610, R68 ;  /* 0x00007610ff447816 */ /* 0x000fc80000000044 */
[----:B------:R-:W4:Y:S01]  /*f370*/  @!P0 LDG.E.U16 R69, desc[UR20][R140.64] ;  /* 0x000000148c458981 */ /* 0x000f22000c1e1500 */
[----:B--2---:R-:W-:-:S04]  /*f380*/  IMAD.WIDE R118, R3, 0x2, R118 ;  /* 0x0000000203767825 */ /* 0x004fc800078e0276 */
[C---:B-1----:R-:W-:Y:S01]  /*f390*/  IMAD.WIDE R120, R3.reuse, 0x2, R120 ;  /* 0x0000000203787825 */ /* 0x042fe200078e0278 */
[----:B------:R-:W2:Y:S03]  /*f3a0*/  @!P0 LDG.E.U16 R58, desc[UR20][R118.64] ;  /* 0x00000014763a8981 */ /* 0x000ea6000c1e1500 */
[C---:B---3--:R-:W-:Y:S01]  /*f3b0*/  IMAD.WIDE R122, R3.reuse, 0x2, R122 ;  /* 0x00000002037a7825 */ /* 0x048fe200078e027a */
[----:B------:R-:W3:Y:S04]  /*f3c0*/  @!P0 LDG.E.U16 R59, desc[UR20][R120.64] ;  /* 0x00000014783b8981 */ /* 0x000ee8000c1e1500 */
[----:B------:R-:W2:Y:S01]  /*f3d0*/  @!P0 LDG.E.U16 R60, desc[UR20][R122.64] ;  /* 0x000000147a3c8981 */ /* 0x000ea2000c1e1500 */
[----:B----4-:R-:W-:-:S04]  /*f3e0*/  IMAD.WIDE R124, R3, 0x2, R124 ;  /* 0x00000002037c7825 */ /* 0x010fc800078e027c */
[C---:B------:R-:W-:Y:S01]  /*f3f0*/  IMAD.WIDE R126, R3.reuse, 0x2, R126 ;  /* 0x00000002037e7825 */ /* 0x040fe200078e027e */
[----:B------:R-:W4:Y:S03]  /*f400*/  @!P0 LDG.E.U16 R61, desc[UR20][R124.64] ;  /* 0x000000147c3d8981 */ /* 0x000f26000c1e1500 */
[C---:B------:R-:W-:Y:S01]  /*f410*/  IMAD.WIDE R128, R3.reuse, 0x2, R128 ;  /* 0x0000000203807825 */ /* 0x040fe200078e0280 */
[----:B------:R-:W2:Y:S03]  /*f420*/  @!P0 LDG.E.U16 R62, desc[UR20][R126.64] ;  /* 0x000000147e3e8981 */ /* 0x000ea6000c1e1500 */
        /* <DEDUP_REMOVED lines=9> */
[----:B------:R-:W2:Y:S04]  /*f4c0*/  @!P0 LDG.E.U16 R68, desc[UR20][R138.64] ;  /* 0x000000148a448981 */ /* 0x000ea8000c1e1500 */
[----:B------:R-:W2:Y:S04]  /*f4d0*/  @!P0 LDG.E.U16 R65, desc[UR20][R132.64] ;  /* 0x0000001484418981 */ /* 0x000ea8000c1e1500 */
        /* <DEDUP_REMOVED lines=21> */
[----:B------:R0:W-:Y:S04]  /*f630*/  STS.U16 [R2+UR11+0x9a00], R82 ;  /* 0x009a005202007988 */ /* 0x0001e8000800040b */
[----:B------:R1:W-:Y:S04]  /*f640*/  STS.U16 [R2+UR11+0x9c00], R83 ;  /* 0x009c005302007988 */ /* 0x0003e8000800040b */
[----:B------:R1:W-:Y:S04]  /*f650*/  STS.U16 [R2+UR11+0x9e00], R84 ;  /* 0x009e005402007988 */ /* 0x0003e8000800040b */
[----:B0-----:R-:W4:Y:S04]  /*f660*/  LDL.LU R82, [R1+0x43c] ;  /* 0x00043c0001527983 */ /* 0x001f280000300800 */
[----:B-1----:R-:W4:Y:S04]  /*f670*/  LDL.LU R83, [R1+0x438] ;  /* 0x0004380001537983 */ /* 0x002f280000300800 */
[----:B------:R-:W4:Y:S04]  /*f680*/  LDL.LU R84, [R1+0x434] ;  /* 0x0004340001547983 */ /* 0x000f280000300800 */
        /* <DEDUP_REMOVED lines=13> */
[----:B------:R-:W-:Y:S04]  /*f760*/  STS.U16 [R2+UR11+0xae00], R81 ;  /* 0x00ae005102007988 */ /* 0x000fe8000800040b */
[----:B------:R1:W-:Y:S04]  /*f770*/  STS.U16 [R2+UR11+0xb000], R80 ;  /* 0x00b0005002007988 */ /* 0x0003e8000800040b */
[----:B0-----:R-:W4:Y:S04]  /*f780*/  LDL.LU R91, [R1+0x418] ;  /* 0x00041800015b7983 */ /* 0x001f280000300800 */
[----:B------:R-:W-:Y:S04]  /*f790*/  STS.U16 [R2+UR11+0xb200], R79 ;  /* 0x00b2004f02007988 */ /* 0x000fe8000800040b */
[----:B------:R0:W-:Y:S04]  /*f7a0*/  STS.U16 [R2+UR11+0xb400], R78 ;  /* 0x00b4004e02007988 */ /* 0x0001e8000800040b */
[----:B-1----:R-:W4:Y:S04]  /*f7b0*/  LDL.LU.64 R80, [R1+0x60] ;  /* 0x0000600001507983 */ /* 0x002f280000300a00 */
[----:B------:R-:W-:Y:S04]  /*f7c0*/  STS.U16 [R2+UR11+0xb600], R77 ;  /* 0x00b6004d02007988 */ /* 0x000fe8000800040b */
[----:B------:R1:W-:Y:S04]  /*f7d0*/  STS.U16 [R2+UR11+0xb800], R76 ;  /* 0x00b8004c02007988 */ /* 0x0003e8000800040b */
[----:B0-----:R-:W4:Y:S04]  /*f7e0*/  LDL.LU.64 R78, [R1+0x70] ;  /* 0x00007000014e7983 */ /* 0x001f280000300a00 */
        /* <DEDUP_REMOVED lines=10> */
[----:B0-----:R-:W4:Y:S04]  /*f890*/  LDL.LU.64 R70, [R1+0xb0] ;  /* 0x0000b00001467983 */ /* 0x001f280000300a00 */
[----:B------:R0:W-:Y:S04]  /*f8a0*/  STS.U16 [R2+UR11+0xf400], R12 ;  /* 0x00f4000c02007988 */ /* 0x0001e8000800040b */
        /* <DEDUP_REMOVED lines=15> */
[----:B---3--:R-:W-:Y:S04]  /*f9a0*/  STS.U16 [R2+UR11+0xda00], R59 ;  /* 0x00da003b02007988 */ /* 0x008fe8000800040b */
[----:B--2---:R0:W-:Y:S04]  /*f9b0*/  STS.U16 [R2+UR11+0xdc00], R58 ;  /* 0x00dc003a02007988 */ /* 0x0041e8000800040b */
[----:B-1----:R-:W2:Y:S04]  /*f9c0*/  LDL.LU.64 R56, [R1+0x120] ;  /* 0x0001200001387983 */ /* 0x002ea80000300a00 */
[----:B----4-:R-:W-:Y:S04]  /*f9d0*/  STS.U16 [R2+UR11+0xd600], R61 ;  /* 0x00d6003d02007988 */ /* 0x010fe8000800040b */
[----:B------:R1:W-:Y:S04]  /*f9e0*/  STS.U16 [R2+UR11+0xd800], R60 ;  /* 0x00d8003c02007988 */ /* 0x0003e8000800040b */
[----:B0-----:R-:W3:Y:S04]  /*f9f0*/  LDL.LU.64 R58, [R1+0x110] ;  /* 0x00011000013a7983 */ /* 0x001ee80000300a00 */
        /* <DEDUP_REMOVED lines=12> */
[----:B-1----:R-:W4:Y:S01]  /*fac0*/  LDL.LU.64 R68, [R1+0xc0] ;  /* 0x0000c00001447983 */ /* 0x002f220000300a00 */
[----:B------:R-:W-:Y:S01]  /*fad0*/  PRMT R9, RZ, 0x7610, R9 ;  /* 0x00007610ff097816 */ /* 0x000fe20000000009 */
[----:B------:R-:W-:-:S05]  /*fae0*/  IMAD.WIDE R80, R3, 0x2, R80 ;  /* 0x0000000203507825 */ /* 0x000fca00078e0250 */
[----:B------:R-:W-:Y:S01]  /*faf0*/  STL.64 [R1+0x60], R80 ;  /* 0x0000605001007387 */ /* 0x000fe20000100a00 */
[----:B------:R-:W-:-:S05]  /*fb00*/  IMAD.WIDE R78, R3, 0x2, R78 ;  /* 0x00000002034e7825 */ /* 0x000fca00078e024e */
[----:B------:R-:W-:Y:S01]  /*fb10*/  STL.64 [R1+0x70], R78 ;  /* 0x0000704e01007387 */ /* 0x000fe20000100a00 */
[----:B------:R-:W-:-:S05]  /*fb20*/  IMAD.WIDE R76, R3, 0x2, R76 ;  /* 0x00000002034c7825 */ /* 0x000fca00078e024c */
[----:B------:R-:W-:Y:S01]  /*fb30*/  STL.64 [R1+0x80], R76 ;  /* 0x0000804c01007387 */ /* 0x000fe20000100a00 */
[----:B------:R-:W-:-:S05]  /*fb40*/  IMAD.WIDE R74, R3, 0x2, R74 ;  /* 0x00000002034a7825 */ /* 0x000fca00078e024a */
[----:B------:R-:W-:Y:S01]  /*fb50*/  STL.64 [R1+0x90], R74 ;  /* 0x0000904a01007387 */ /* 0x000fe20000100a00 */
[----:B------:R-:W-:-:S04]  /*fb60*/  IMAD.WIDE R72, R3, 0x2, R72 ;  /* 0x0000000203487825 */ /* 0x000fc800078e0248 */
[C---:B------:R-:W-:Y:S01]  /*fb70*/  IMAD.WIDE R70, R3.reuse, 0x2, R70 ;  /* 0x0000000203467825 */ /* 0x040fe200078e0246 */
[----:B------:R-:W-:Y:S04]  /*fb80*/  STL.64 [R1+0xa0], R72 ;  /* 0x0000a04801007387 */ /* 0x000fe80000100a00 */
[----:B------:R-:W-:Y:S01]  /*fb90*/  STL.64 [R1+0xb0], R70 ;  /* 0x0000b04601007387 */ /* 0x000fe20000100a00 */
[----:B------:R-:W-:-:S05]  /*fba0*/  IMAD.WIDE R12, R3, 0x2, R12 ;  /* 0x00000002030c7825 */ /* 0x000fca00078e020c */
[----:B------:R0:W4:Y:S01]  /*fbb0*/  @!P0 LDG.E.U16 R9, desc[UR20][R12.64] ;  /* 0x000000140c098981 */ /* 0x000122000c1e1500 */
[----:B------:R-:W-:-:S04]  /*fbc0*/  IMAD.WIDE R48, R3, 0x2, R48 ;  /* 0x0000000203307825 */ /* 0x000fc800078e0230 */
[----:B------:R-:W-:-:S04]  /*fbd0*/  IMAD.WIDE R50, R3, 0x2, R50 ;  /* 0x0000000203327825 */ /* 0x000fc800078e0232 */
[----:B------:R-:W-:-:S04]  /*fbe0*/  IMAD.WIDE R52, R3, 0x2, R52 ;  /* 0x0000000203347825 */ /* 0x000fc800078e0234 */
[----:B------:R-:W-:-:S04]  /*fbf0*/  IMAD.WIDE R54, R3, 0x2, R54 ;  /* 0x0000000203367825 */ /* 0x000fc800078e0236 */
[----:B--2---:R-:W-:-:S04]  /*fc00*/  IMAD.WIDE R56, R3, 0x2, R56 ;  /* 0x0000000203387825 */ /* 0x004fc800078e0238 */
[----:B---3--:R-:W-:-:S04]  /*fc10*/  IMAD.WIDE R58, R3, 0x2, R58 ;  /* 0x00000002033a7825 */ /* 0x008fc800078e023a */
[----:B----4-:R-:W-:-:S04]  /*fc20*/  IMAD.WIDE R60, R3, 0x2, R60 ;  /* 0x00000002033c7825 */ /* 0x010fc800078e023c */
[----:B------:R-:W-:-:S04]  /*fc30*/  IMAD.WIDE R62, R3, 0x2, R62 ;  /* 0x00000002033e7825 */ /* 0x000fc800078e023e */
[----:B------:R-:W-:-:S04]  /*fc40*/  IMAD.WIDE R64, R3, 0x2, R64 ;  /* 0x0000000203407825 */ /* 0x000fc800078e0240 */
[----:B------:R-:W-:-:S04]  /*fc50*/  IMAD.WIDE R66, R3, 0x2, R66 ;  /* 0x0000000203427825 */ /* 0x000fc800078e0242 */
[----:B------:R-:W-:-:S05]  /*fc60*/  IMAD.WIDE R68, R3, 0x2, R68 ;  /* 0x0000000203447825 */ /* 0x000fca00078e0244 */
        /* <DEDUP_REMOVED lines=11> */
[----:B------:R1:W-:Y:S04]  /*fd20*/  STL.64 [R1+0x170], R12 ;  /* 0x0001700c01007387 */ /* 0x0003e80000100a00 */
[----:B-1----:R-:W0:Y:S01]  /*fd30*/  LDL.LU.64 R12, [R1+0x410] ;  /* 0x00041000010c7983 */ /* 0x002e220000300a00 */
[----:B------:R-:W-:Y:S01]  /*fd40*/  PRMT R4, RZ, 0x7610, R4 ;  /* 0x00007610ff047816 */ /* 0x000fe20000000004 */
[----:B------:R-:W-:Y:S01]  /*fd50*/  IMAD.WIDE R90, R3, 0x2, R90 ;  /* 0x00000002035a7825 */ /* 0x000fe200078e025a */
[----:B------:R-:W-:-:S02]  /*fd60*/  PRMT R5, RZ, 0x7610, R5 ;  /* 0x00007610ff057816 */ /* 0x000fc40000000005 */
[----:B------:R-:W-:Y:S01]  /*fd70*/  PRMT R6, RZ, 0x7610, R6 ;  /* 0x00007610ff067816 */ /* 0x000fe20000000006 */
[C---:B------:R-:W-:Y:S01]  /*fd80*/  IMAD.WIDE R88, R3.reuse, 0x2, R88 ;  /* 0x0000000203587825 */ /* 0x040fe200078e0258 */
[----:B------:R-:W-:Y:S01]  /*fd90*/  PRMT R7, RZ, 0x7610, R7 ;  /* 0x00007610ff077816 */ /* 0x000fe20000000007 */
[----:B------:R-:W2:Y:S01]  /*fda0*/  @!P0 LDG.E.U16 R4, desc[UR20][R90.64] ;  /* 0x000000145a048981 */ /* 0x000ea2000c1e1500 */
[----:B------:R-:W-:Y:S01]  /*fdb0*/  PRMT R8, RZ, 0x7610, R8 ;  /* 0x00007610ff087816 */ /* 0x000fe20000000008 */
[C---:B------:R-:W-:Y:S01]  /*fdc0*/  IMAD.WIDE R86, R3.reuse, 0x2, R86 ;  /* 0x0000000203567825 */ /* 0x040fe200078e0256 */
[----:B------:R-:W-:Y:S01]  /*fdd0*/  PRMT R10, RZ, 0x7610, R10 ;  /* 0x00007610ff0a7816 */ /* 0x000fe2000000000a */
[----:B------:R-:W3:Y:S02]  /*fde0*/  @!P0 LDG.E.U16 R5, desc[UR20][R88.64] ;  /* 0x0000001458058981 */ /* 0x000ee4000c1e1500 */
[C---:B------:R-:W-:Y:S01]  /*fdf0*/  IMAD.WIDE R84, R3.reuse, 0x2, R84 ;  /* 0x0000000203547825 */ /* 0x040fe200078e0254 */
[----:B------:R-:W-:Y:S01]  /*fe00*/  PRMT R11, RZ, 0x7610, R11 ;  /* 0x00007610ff0b7816 */ /* 0x000fe2000000000b */
[----:B------:R-:W4:Y:S02]  /*fe10*/  @!P0 LDG.E.U16 R6, desc[UR20][R86.64] ;  /* 0x0000001456068981 */ /* 0x000f24000c1e1500 */
[----:B------:R-:W-:Y:S01]  /*fe20*/  IMAD.WIDE R82, R3, 0x2, R82 ;  /* 0x0000000203527825 */ /* 0x000fe200078e0252 */
[----:B------:R-:W-:Y:S01]  /*fe30*/  PRMT R26, RZ, 0x7610, R26 ;  /* 0x00007610ff1a7816 */ /* 0x000fe2000000001a */
[----:B------:R-:W2:Y:S01]  /*fe40*/  @!P0 LDG.E.U16 R7, desc[UR20][R84.64] ;  /* 0x0000001454078981 */ /* 0x000ea2000c1e1500 */
[----:B------:R-:W-:-:S02]  /*fe50*/  PRMT R15, RZ, 0x7610, R15 ;  /* 0x00007610ff0f7816 */ /* 0x000fc4000000000f */
[----:B------:R-:W-:Y:S01]  /*fe60*/  PRMT R14, RZ, 0x7610, R14 ;  /* 0x00007610ff0e7816 */ /* 0x000fe2000000000e */
[----:B------:R-:W2:Y:S01]  /*fe70*/  @!P0 LDG.E.U16 R8, desc[UR20][R82.64] ;  /* 0x0000001452088981 */ /* 0x000ea2000c1e1500 */
[----:B------:R-:W-:Y:S02]  /*fe80*/  PRMT R17, RZ, 0x7610, R17 ;  /* 0x00007610ff117816 */ /* 0x000fe40000000011 */
[----:B------:R-:W-:Y:S01]  /*fe90*/  PRMT R16, RZ, 0x7610, R16 ;  /* 0x00007610ff107816 */ /* 0x000fe20000000010 */
[----:B------:R-:W2:Y:S01]  /*fea0*/  @!P0 LDG.E.U16 R10, desc[UR20][R48.64] ;  /* 0x00000014300a8981 */ /* 0x000ea2000c1e1500 */
[----:B------:R-:W-:Y:S02]  /*feb0*/  PRMT R19, RZ, 0x7610, R19 ;  /* 0x00007610ff137816 */ /* 0x000fe40000000013 */
        /* <DEDUP_REMOVED lines=10> */
[----:B------:R-:W2:Y:S04]  /*ff60*/  @!P0 LDG.E.U16 R14, desc[UR20][R80.64] ;  /* 0x00000014500e8981 */ /* 0x000ea8000c1e1500 */
        /* <DEDUP_REMOVED lines=8> */
[----:B------:R-:W3:Y:S04]  /*fff0*/  @!P0 LDG.E.U16 R25, desc[UR20][R58.64] ;  /* 0x000000143a198981 */ /* 0x000ee8000c1e1500 */
[----:B------:R-:W4:Y:S04]  /*10000*/  @!P0 LDG.E.U16 R24, desc[UR20][R60.64] ;  /* 0x000000143c188981 */ /* 0x000f28000c1e1500 */
[----:B------:R-:W4:Y:S04]  /*10010*/  LDL.LU.64 R48, [R1+0x408] ;  /* 0x0004080001307983 */ /* 0x000f280000300a00 */
[----:B------:R-:W4:Y:S01]  /*10020*/  LDL.LU.64 R50, [R1+0x400] ;  /* 0x0004000001327983 */ /* 0x000f220000300a00 */
[----:B0-----:R-:W-:-:S02]  /*10030*/  PRMT R12, RZ, 0x7610, R12 ;  /* 0x00007610ff0c7816 */ /* 0x001fc4000000000c */
[----:B------:R-:W-:-:S04]  /*10040*/  PRMT R13, RZ, 0x7610, R13 ;  /* 0x00007610ff0d7816 */ /* 0x000fc8000000000d */
[----:B------:R-:W4:Y:S04]  /*10050*/  @!P0 LDG.E.U16 R12, desc[UR20][R52.64] ;  /* 0x00000014340c8981 */ /* 0x000f28000c1e1500 */
[----:B------:R-:W4:Y:S04]  /*10060*/  @!P0 LDG.E.U16 R13, desc[UR20][R54.64] ;  /* 0x00000014360d8981 */ /* 0x000f28000c1e1500 */
[----:B------:R-:W4:Y:S04]  /*10070*/  LDL.LU.64 R52, [R1+0x3f8] ;  /* 0x0003f80001347983 */ /* 0x000f280000300a00 */
        /* <DEDUP_REMOVED lines=14> */
[----:B--2---:R0:W-:Y:S04]  /*10160*/  STS.U16 [R2+UR11+0xf600], R4 ;  /* 0x00f6000402007988 */ /* 0x0041e8000800040b */
[----:B---3--:R1:W-:Y:S04]  /*10170*/  STS.U16 [R2+UR11+0xf800], R5 ;  /* 0x00f8000502007988 */ /* 0x0083e8000800040b */
[----:B----4-:R2:W-:Y:S04]  /*10180*/  STS.U16 [R2+UR11+0xfa00], R6 ;  /* 0x00fa000602007988 */ /* 0x0105e8000800040b */
[----:B0-----:R-:W3:Y:S04]  /*10190*/  LDL.LU R4, [R1+0x378] ;  /* 0x0003780001047983 */ /* 0x001ee80000300800 */
[----:B-1----:R-:W3:Y:S04]  /*101a0*/  LDL.LU R5, [R1+0x374] ;  /* 0x0003740001057983 */ /* 0x002ee80000300800 */
[----:B--2---:R-:W2:Y:S04]  /*101b0*/  LDL.LU R6, [R1+0x370] ;  /* 0x0003700001067983 */ /* 0x004ea80000300800 */
[----:B------:R0:W-:Y:S04]  /*101c0*/  STS.U16 [R2+UR11+0xfc00], R7 ;  /* 0x00fc000702007988 */ /* 0x0001e8000800040b */
[----:B------:R1:W-:Y:S04]  /*101d0*/  STS.U16 [R2+UR11+0xfe00], R8 ;  /* 0x00fe000802007988 */ /* 0x0003e8000800040b */
[----:B------:R4:W-:Y:S04]  /*101e0*/  STS.U16 [R0+UR11+0x8100], R9 ;  /* 0x0081000900007988 */ /* 0x0009e8000800040b */
[----:B0-----:R-:W2:Y:S04]  /*101f0*/  LDL.LU R7, [R1+0x36c] ;  /* 0x00036c0001077983 */ /* 0x001ea80000300800 */
[----:B-1----:R-:W2:Y:S04]  /*10200*/  LDL.LU R8, [R1+0x368] ;  /* 0x0003680001087983 */ /* 0x002ea80000300800 */
[----:B----4-:R-:W2:Y:S04]  /*10210*/  LDL.LU R9, [R1+0x364] ;  /* 0x0003640001097983 */ /* 0x010ea80000300800 */
[----:B------:R0:W-:Y:S04]  /*10220*/  STS.U16 [R0+UR11+0x8300], R10 ;  /* 0x0083000a00007988 */ /* 0x0001e8000800040b */
[----:B------:R1:W-:Y:S04]  /*10230*/  STS.U16 [R0+UR11+0x8500], R11 ;  /* 0x0085000b00007988 */ /* 0x0003e8000800040b */
[----:B0-----:R-:W4:Y:S04]  /*10240*/  LDL.LU R10, [R1+0x360] ;  /* 0x00036000010a7983 */ /* 0x001f280000300800 */
[----:B-1----:R-:W4:Y:S04]  /*10250*/  LDL.LU R11, [R1+0x35c] ;  /* 0x00035c00010b7983 */ /* 0x002f280000300800 */
[----:B------:R-:W-:Y:S04]  /*10260*/  STS.U16 [R0+UR11+0x8b00], R26 ;  /* 0x008b001a00007988 */ /* 0x000fe8000800040b */
        /* <DEDUP_REMOVED lines=12> */
[----:B------:R0:W-:Y:S04]  /*10330*/  STS.U16 [R0+UR11+0x8700], R12 ;  /* 0x0087000c00007988 */ /* 0x0001e8000800040b */
[----:B------:R1:W-:Y:S04]  /*10340*/  STS.U16 [R0+UR11+0x8900], R13 ;  /* 0x0089000d00007988 */ /* 0x0003e8000800040b */
[----:B0-----:R-:W2:Y:S04]  /*10350*/  LDL.LU R12, [R1+0x358] ;  /* 0x00035800010c7983 */ /* 0x001ea80000300800 */
[----:B-1----:R-:W2:Y:S04]  /*10360*/  LDL.LU R13, [R1+0x354] ;  /* 0x00035400010d7983 */ /* 0x002ea80000300800 */
[----:B------:R-:W2:Y:S04]  /*10370*/  LDL.LU R26, [R1+0x350] ;  /* 0x00035000011a7983 */ /* 0x000ea80000300800 */
[----:B------:R-:W2:Y:S04]  /*10380*/  LDL.LU.64 R14, [R1+0x50] ;  /* 0x00005000010e7983 */ /* 0x000ea80000300a00 */
[----:B------:R-:W3:Y:S04]  /*10390*/  LDL.LU.64 R16, [R1+0x40] ;  /* 0x0000400001107983 */ /* 0x000ee80000300a00 */
[----:B------:R-:W4:Y:S04]  /*103a0*/  LDL.LU.64 R18, [R1+0x30] ;  /* 0x0000300001127983 */ /* 0x000f280000300a00 */
[----:B------:R-:W4:Y:S04]  /*103b0*/  LDL.LU.64 R20, [R1+0x20] ;  /* 0x0000200001147983 */ /* 0x000f280000300a00 */
[----:B------:R-:W4:Y:S04]  /*103c0*/  LDL.LU.64 R22, [R1+0x10] ;  /* 0x0000100001167983 */ /* 0x000f280000300a00 */
[----:B------:R-:W4:Y:S01]  /*103d0*/  LDL.LU.64 R24, [R1] ;  /* 0x0000000001187983 */ /* 0x000f220000300a00 */
[----:B------:R-:W-:-:S02]  /*103e0*/  PRMT R27, RZ, 0x7610, R27 ;  /* 0x00007610ff1b7816 */ /* 0x000fc4000000001b */
[----:B------:R-:W-:Y:S02]  /*103f0*/  PRMT R28, RZ, 0x7610, R28 ;  /* 0x00007610ff1c7816 */ /* 0x000fe4000000001c */
[----:B------:R-:W-:Y:S02]  /*10400*/  PRMT R29, RZ, 0x7610, R29 ;  /* 0x00007610ff1d7816 */ /* 0x000fe4000000001d */
[----:B------:R-:W-:Y:S02]  /*10410*/  PRMT R30, RZ, 0x7610, R30 ;  /* 0x00007610ff1e7816 */ /* 0x000fe4000000001e */
[----:B------:R-:W-:Y:S02]  /*10420*/  PRMT R31, RZ, 0x7610, R31 ;  /* 0x00007610ff1f7816 */ /* 0x000fe4000000001f */
[----:B------:R-:W-:Y:S02]  /*10430*/  PRMT R32, RZ, 0x7610, R32 ;  /* 0x00007610ff207816 */ /* 0x000fe40000000020 */
[----:B------:R-:W-:-:S02]  /*10440*/  PRMT R33, RZ, 0x7610, R33 ;  /* 0x00007610ff217816 */ /* 0x000fc40000000021 */
[----:B------:R-:W-:Y:S01]  /*10450*/  PRMT R34, RZ, 0x7610, R34 ;  /* 0x00007610ff227816 */ /* 0x000fe20000000022 */
[C---:B------:R-:W-:Y:S01]  /*10460*/  IMAD.WIDE R76, R3.reuse, 0x2, R76 ;  /* 0x00000002034c7825 */ /* 0x040fe200078e024c */
[----:B------:R-:W-:Y:S02]  /*10470*/  PRMT R35, RZ, 0x7610, R35 ;  /* 0x00007610ff237816 */ /* 0x000fe40000000023 */
[----:B------:R-:W-:Y:S01]  /*10480*/  PRMT R36, RZ, 0x7610, R36 ;  /* 0x00007610ff247816 */ /* 0x000fe20000000024 */
[C---:B------:R-:W-:Y:S01]  /*10490*/  IMAD.WIDE R78, R3.reuse, 0x2, R78 ;  /* 0x00000002034e7825 */ /* 0x040fe200078e024e */
[----:B------:R-:W-:Y:S02]  /*104a0*/  PRMT R37, RZ, 0x7610, R37 ;  /* 0x00007610ff257816 */ /* 0x000fe40000000025 */
        /* <DEDUP_REMOVED lines=28> */
[----:B------:R-:W-:-:S02]  /*10670*/  IMAD.WIDE R58, R3, 0x2, R58 ;  /* 0x00000002033a7825 */ /* 0x000fc400078e023a */
[----:B------:R-:W4:Y:S02]  /*10680*/  @!P0 LDG.E.U16 R42, desc[UR20][R62.64] ;  /* 0x000000143e2a8981 */ /* 0x000f24000c1e1500 */
[C---:B------:R-:W-:Y:S02]  /*10690*/  IMAD.WIDE R56, R3.reuse, 0x2, R56 ;  /* 0x0000000203387825 */ /* 0x040fe400078e0238 */
[----:B------:R-:W4:Y:S02]  /*106a0*/  @!P0 LDG.E.U16 R43, desc[UR20][R60.64] ;  /* 0x000000143c2b8981 */ /* 0x000f24000c1e1500 */
[C---:B------:R-:W-:Y:S02]  /*106b0*/  IMAD.WIDE R54, R3.reuse, 0x2, R54 ;  /* 0x0000000203367825 */ /* 0x040fe400078e0236 */
[----:B------:R-:W4:Y:S02]  /*106c0*/  @!P0 LDG.E.U16 R44, desc[UR20][R58.64] ;  /* 0x000000143a2c8981 */ /* 0x000f24000c1e1500 */
[----:B------:R-:W-:-:S02]  /*106d0*/  IMAD.WIDE R52, R3, 0x2, R52 ;  /* 0x0000000203347825 */ /* 0x000fc400078e0234 */
[----:B------:R-:W4:Y:S04]  /*106e0*/  @!P0 LDG.E.U16 R45, desc[UR20][R56.64] ;  /* 0x00000014382d8981 */ /* 0x000f28000c1e1500 */
[----:B------:R-:W4:Y:S04]  /*106f0*/  @!P0 LDG.E.U16 R46, desc[UR20][R54.64] ;  /* 0x00000014362e8981 */ /* 0x000f28000c1e1500 */
[----:B------:R-:W4:Y:S01]  /*10700*/  @!P0 LDG.E.U16 R47, desc[UR20][R52.64] ;  /* 0x00000014342f8981 */ /* 0x000f22000c1e1500 */
[----:B------:R-:W-:Y:S01]  /*10710*/  PRMT R104, RZ, 0x7610, R104 ;  /* 0x00007610ff687816 */ /* 0x000fe20000000068 */
[----:B------:R-:W-:Y:S01]  /*10720*/  IMAD.WIDE R50, R3, 0x2, R50 ;  /* 0x0000000203327825 */ /* 0x000fe200078e0232 */
[----:B------:R-:W-:-:S03]  /*10730*/  PRMT R105, RZ, 0x7610, R105 ;  /* 0x00007610ff697816 */ /* 0x000fc60000000069 */
[C---:B------:R-:W-:Y:S01]  /*10740*/  IMAD.WIDE R48, R3.reuse, 0x2, R48 ;  /* 0x0000000203307825 */ /* 0x040fe200078e0230 */
[----:B------:R-:W4:Y:S04]  /*10750*/  @!P0 LDG.E.U16 R104, desc[UR20][R50.64] ;  /* 0x0000001432688981 */ /* 0x000f28000c1e1500 */
[----:B------:R-:W4:Y:S01]  /*10760*/  @!P0 LDG.E.U16 R105, desc[UR20][R48.64] ;  /* 0x0000001430698981 */ /* 0x000f22000c1e1500 */
[----:B--2---:R-:W-:-:S04]  /*10770*/  IMAD.WIDE R14, R3, 0x2, R14 ;  /* 0x00000002030e7825 */ /* 0x004fc800078e020e */
[C---:B---3--:R-:W-:Y:S01]  /*10780*/  IMAD.WIDE R16, R3.reuse, 0x2, R16 ;  /* 0x0000000203107825 */ /* 0x048fe200078e0210 */
[----:B------:R-:W2:Y:S03]  /*10790*/  @!P0 LDG.E.U16 R27, desc[UR20][R14.64] ;  /* 0x000000140e1b8981 */ /* 0x000ea6000c1e1500 */
[C---:B----4-:R-:W-:Y:S01]  /*107a0*/  IMAD.WIDE R18, R3.reuse, 0x2, R18 ;  /* 0x0000000203127825 */ /* 0x050fe200078e0212 */
[----:B------:R-:W3:Y:S03]  /*107b0*/  @!P0 LDG.E.U16 R28, desc[UR20][R16.64] ;  /* 0x00000014101c8981 */ /* 0x000ee6000c1e1500 */
[C---:B------:R-:W-:Y:S01]  /*107c0*/  IMAD.WIDE R20, R3.reuse, 0x2, R20 ;  /* 0x0000000203147825 */ /* 0x040fe200078e0214 */
[----:B------:R-:W4:Y:S03]  /*107d0*/  @!P0 LDG.E.U16 R29, desc[UR20][R18.64] ;  /* 0x00000014121d8981 */ /* 0x000f26000c1e1500 */
[C---:B------:R-:W-:Y:S01]  /*107e0*/  IMAD.WIDE R22, R3.reuse, 0x2, R22 ;  /* 0x0000000203167825 */ /* 0x040fe200078e0216 */
[----:B------:R-:W4:Y:S03]  /*107f0*/  @!P0 LDG.E.U16 R30, desc[UR20][R20.64] ;  /* 0x00000014141e8981 */ /* 0x000f26000c1e1500 */
[----:B------:R-:W-:Y:S01]  /*10800*/  IMAD.WIDE R24, R3, 0x2, R24 ;  /* 0x0000000203187825 */ /* 0x000fe200078e0218 */
[----:B------:R-:W4:Y:S04]  /*10810*/  @!P0 LDG.E.U16 R31, desc[UR20][R22.64] ;  /* 0x00000014161f8981 */ /* 0x000f28000c1e1500 */
[----:B------:R-:W4:Y:S04]  /*10820*/  @!P0 LDG.E.U16 R32, desc[UR20][R24.64] ;  /* 0x0000001418208981 */ /* 0x000f28000c1e1500 */
[----:B------:R-:W-:Y:S04]  /*10830*/  STL.64 [R1], R24 ;  /* 0x0000001801007387 */ /* 0x000fe80000100a00 */
[----:B------:R-:W-:Y:S04]  /*10840*/  STL.64 [R1+0x10], R22 ;  /* 0x0000101601007387 */ /* 0x000fe80000100a00 */
[----:B------:R-:W-:Y:S04]  /*10850*/  STL.64 [R1+0x30], R18 ;  /* 0x0000301201007387 */ /* 0x000fe80000100a00 */
[----:B------:R-:W-:Y:S04]  /*10860*/  STL.64 [R1+0x40], R16 ;  /* 0x0000401001007387 */ /* 0x000fe80000100a00 */
[----:B------:R0:W-:Y:S04]  /*10870*/  STL.64 [R1+0x50], R14 ;  /* 0x0000500e01007387 */ /* 0x0001e80000100a00 */
[----:B0-----:R-:W4:Y:S04]  /*10880*/  LDL.LU.64 R14, [R1+0x348] ;  /* 0x00034800010e7983 */ /* 0x001f280000300a00 */
[----:B------:R-:W4:Y:S04]  /*10890*/  LDL.LU.64 R16, [R1+0x340] ;  /* 0x0003400001107983 */ /* 0x000f280000300a00 */
[----:B------:R-:W4:Y:S04]  /*108a0*/  LDL.LU.64 R18, [R1+0x338] ;  /* 0x0003380001127983 */ /* 0x000f280000300a00 */
[----:B------:R0:W-:Y:S04]  /*108b0*/  STL.64 [R1+0x20], R20 ;  /* 0x0000201401007387 */ /* 0x0001e80000100a00 */
[----:B------:R-:W-:Y:S04]  /*108c0*/  STS.U16 [R0+UR11+0xb100], R33 ;  /* 0x00b1002100007988 */ /* 0x000fe8000800040b */
[----:B0-----:R-:W4:Y:S04]  /*108d0*/  LDL.LU.64 R20, [R1+0x330] ;  /* 0x0003300001147983 */ /* 0x001f280000300a00 */
[----:B------:R-:W4:Y:S04]  /*108e0*/  LDL.LU.64 R22, [R1+0x328] ;  /* 0x0003280001167983 */ /* 0x000f280000300a00 */
[----:B------:R-:W4:Y:S04]  /*108f0*/  LDL.LU.64 R24, [R1+0x320] ;  /* 0x0003200001187983 */ /* 0x000f280000300a00 */
        /* <DEDUP_REMOVED lines=17> */
[----:B---3--:R1:W-:Y:S04]  /*10a10*/  STS.U16 [R0+UR11+0xa700], R28 ;  /* 0x00a7001c00007988 */ /* 0x0083e8000800040b */
[----:B----4-:R2:W-:Y:S04]  /*10a20*/  STS.U16 [R0+UR11+0xa900], R29 ;  /* 0x00a9001d00007988 */ /* 0x0105e8000800040b */
[----:B0-----:R-:W3:Y:S04]  /*10a30*/  LDL.LU R27, [R1+0x318] ;  /* 0x00031800011b7983 */ /* 0x001ee80000300800 */
[----:B-1----:R-:W4:Y:S04]  /*10a40*/  LDL.LU R28, [R1+0x314] ;  /* 0x00031400011c7983 */ /* 0x002f280000300800 */
[----:B--2---:R-:W4:Y:S04]  /*10a50*/  LDL.LU R29, [R1+0x310] ;  /* 0x00031000011d7983 */ /* 0x004f280000300800 */
[----:B------:R0:W-:Y:S04]  /*10a60*/  STS.U16 [R0+UR11+0xab00], R30 ;  /* 0x00ab001e00007988 */ /* 0x0001e8000800040b */
[----:B------:R1:W-:Y:S04]  /*10a70*/  STS.U16 [R0+UR11+0xad00], R31 ;  /* 0x00ad001f00007988 */ /* 0x0003e8000800040b */
[----:B------:R2:W-:Y:S04]  /*10a80*/  STS.U16 [R0+UR11+0xaf00], R32 ;  /* 0x00af002000007988 */ /* 0x0005e8000800040b */
[----:B0-----:R-:W4:Y:S04]  /*10a90*/  LDL.LU R30, [R1+0x30c] ;  /* 0x00030c00011e7983 */ /* 0x001f280000300800 */
[----:B-1----:R-:W4:Y:S04]  /*10aa0*/  LDL.LU R31, [R1+0x308] ;  /* 0x00030800011f7983 */ /* 0x002f280000300800 */
[----:B--2---:R-:W2:Y:S04]  /*10ab0*/  LDL.LU R32, [R1+0x304] ;  /* 0x0003040001207983 */ /* 0x004ea80000300800 */
[----:B------:R-:W2:Y:S04]  /*10ac0*/  LDL.LU R33, [R1+0x300] ;  /* 0x0003000001217983 */ /* 0x000ea80000300800 */
        /* <DEDUP_REMOVED lines=15> */
[----:B------:R-:W2:Y:S01]  /*10bc0*/  LDL.LU R105, [R1+0x2c0] ;  /* 0x0002c00001697983 */ /* 0x000ea20000300800 */
        /* <DEDUP_REMOVED lines=11> */
[C---:B------:R-:W-:Y:S01]  /*10c80*/  IMAD.WIDE R24, R3.reuse, 0x2, R24 ;  /* 0x0000000203187825 */ /* 0x040fe200078e0218 */
[----:B------:R-:W-:Y:S02]  /*10c90*/  PRMT R154, RZ, 0x7610, R154 ;  /* 0x00007610ff9a7816 */ /* 0x000fe4000000009a */
        /* <DEDUP_REMOVED lines=10> */
[----:B------:R-:W2:Y:S02]  /*10d40*/  @!P0 LDG.E.U16 R155, desc[UR20][R22.64] ;  /* 0x00000014169b8981 */ /* 0x000ea4000c1e1500 */
        /* <DEDUP_REMOVED lines=15> */
[----:B------:R-:W-:-:S02]  /*10e40*/  IMAD.WIDE R6, R3, 0x2, R6 ;  /* 0x0000000203067825 */ /* 0x000fc400078e0206 */
[----:B------:R-:W2:Y:S02]  /*10e50*/  @!P0 LDG.E.U16 R161, desc[UR20][R10.64] ;  /* 0x000000140aa18981 */ /* 0x000ea4000c1e1500 */
[C---:B------:R-:W-:Y:S02]  /*10e60*/  IMAD.WIDE R4, R3.reuse, 0x2, R4 ;  /* 0x0000000203047825 */ /* 0x040fe400078e0204 */
[----:B------:R-:W2:Y:S04]  /*10e70*/  @!P0 LDG.E.U16 R162, desc[UR20][R8.64] ;  /* 0x0000001408a28981 */ /* 0x000ea8000c1e1500 */
[----:B------:R-:W2:Y:S04]  /*10e80*/  @!P0 LDG.E.U16 R163, desc[UR20][R6.64] ;  /* 0x0000001406a38981 */ /* 0x000ea8000c1e1500 */
[----:B------:R-:W2:Y:S01]  /*10e90*/  @!P0 LDG.E.U16 R165, desc[UR20][R4.64] ;  /* 0x0000001404a58981 */ /* 0x000ea2000c1e1500 */
[----:B---3--:R-:W-:-:S05]  /*10ea0*/  IMAD.WIDE R26, R3, 0x2, R26 ;  /* 0x00000002031a7825 */ /* 0x008fca00078e021a */
[----:B------:R-:W3:Y:S01]  /*10eb0*/  @!P0 LDG.E.U16 R153, desc[UR20][R26.64] ;  /* 0x000000141a998981 */ /* 0x000ee2000c1e1500 */
[----:B----4-:R-:W-:-:S05]  /*10ec0*/  IMAD.WIDE R28, R3, 0x2, R28 ;  /* 0x00000002031c7825 */ /* 0x010fca00078e021c */
[----:B------:R-:W4:Y:S01]  /*10ed0*/  @!P0 LDG.E.U16 R152, desc[UR20][R28.64] ;  /* 0x000000141c988981 */ /* 0x000f22000c1e1500 */
[----:B------:R-:W-:-:S05]  /*10ee0*/  IMAD.WIDE R30, R3, 0x2, R30 ;  /* 0x00000002031e7825 */ /* 0x000fca00078e021e */
[----:B------:R-:W4:Y:S01]  /*10ef0*/  @!P0 LDG.E.U16 R151, desc[UR20][R30.64] ;  /* 0x000000141e978981 */ /* 0x000f22000c1e1500 */
[----:B--2---:R-:W-:-:S05]  /*10f00*/  IMAD.WIDE R32, R3, 0x2, R32 ;  /* 0x0000000203207825 */ /* 0x004fca00078e0220 */
[----:B------:R-:W2:Y:S01]  /*10f10*/  @!P0 LDG.E.U16 R150, desc[UR20][R32.64] ;  /* 0x0000001420968981 */ /* 0x000ea2000c1e1500 */
[----:B------:R-:W-:-:S05]  /*10f20*/  IMAD.WIDE R34, R3, 0x2, R34 ;  /* 0x0000000203227825 */ /* 0x000fca00078e0222 */
        /* <DEDUP_REMOVED lines=14> */
[----:B------:R-:W2:Y:S04]  /*11010*/  @!P0 LDG.E.U16 R164, desc[UR20][R104.64] ;  /* 0x0000001468a48981 */ /* 0x000ea8000c1e1500 */
        /* <DEDUP_REMOVED lines=11> */
[----:B---3--:R-:W-:Y:S04]  /*110d0*/  STS.U16 [R0+UR11+0xe700], R153 ;  /* 0x00e7009900007988 */ /* 0x008fe8000800040b */
[----:B----4-:R-:W-:Y:S04]  /*110e0*/  STS.U16 [R0+UR11+0xe500], R152 ;  /* 0x00e5009800007988 */ /* 0x010fe8000800040b */
[----:B------:R-:W-:Y:S04]  /*110f0*/  STS.U16 [R0+UR11+0xe300], R151 ;  /* 0x00e3009700007988 */ /* 0x000fe8000800040b */
[----:B--2---:R-:W-:Y:S04]  /*11100*/  STS.U16 [R0+UR11+0xe100], R150 ;  /* 0x00e1009600007988 */ /* 0x004fe8000800040b */
[----:B------:R-:W-:Y:S04]  /*11110*/  STS.U16 [R0+UR11+0xdf00], R149 ;  /* 0x00df009500007988 */ /* 0x000fe8000800040b */
[----:B------:R-:W-:Y:S04]  /*11120*/  STS.U16 [R0+UR11+0xdd00], R148 ;  /* 0x00dd009400007988 */ /* 0x000fe8000800040b */
[----:B------:R-:W-:Y:S04]  /*11130*/  STS.U16 [R0+UR11+0xdb00], R147 ;  /* 0x00db009300007988 */ /* 0x000fe8000800040b */
[----:B------:R-:W-:Y:S04]  /*11140*/  STS.U16 [R0+UR11+0xd900], R146 ;  /* 0x00d9009200007988 */ /* 0x000fe8000800040b */
[----:B------:R-:W-:Y:S04]  /*11150*/  STS.U16 [R0+UR11+0xd700], R145 ;  /* 0x00d7009100007988 */ /* 0x000fe8000800040b */
[----:B------:R-:W-:Y:S04]  /*11160*/  STS.U16 [R0+UR11+0xd500], R144 ;  /* 0x00d5009000007988 */ /* 0x000fe8000800040b */
[----:B------:R0:W-:Y:S04]  /*11170*/  STS.U16 [R0+UR11+0xd300], R143 ;  /* 0x00d3008f00007988 */ /* 0x0001e8000800040b */
[----:B0-----:R0:W5:Y:S04]  /*11180*/  LDL.LU R143, [R1+0x2bc] ;  /* 0x0002bc00018f7983 */ /* 0x0011680000300800 */
[----:B------:R0:W5:Y:S04]  /*11190*/  LDL.LU R144, [R1+0x2b8] ;  /* 0x0002b80001907983 */ /* 0x0001680000300800 */
        /* <DEDUP_REMOVED lines=20> */
[----:B------:R1:W-:Y:S01]  /*112e0*/  STS.U16 [R0+UR11+0xff00], R164 ;  /* 0x00ff00a400007988 */ /* 0x0003e2000800040b */
[----:B------:R2:W-:Y:S06]  /*112f0*/  MEMBAR.ALL.CTA ;  /* 0x0000000000007992 */ /* 0x0005ec0000008000 */
[----:B--2---:R-:W2:Y:S04]  /*11300*/  FENCE.VIEW.ASYNC.S ;  /* 0x00000000000073c6 */ /* 0x004ea80000000000 */
[----:B-1----:R0:W5:Y:S01]  /*11310*/  LDL.LU R164, [R1+0x264] ;  /* 0x0002640001a47983 */ /* 0x0021620000300800 */
[----:B------:R-:W-:-:S04]  /*11320*/  ULEA UR13, UR5, UR11, 0x3 ;  /* 0x0000000b050d7291 */ /* 0x000fc8000f8e18ff */
[----:B------:R-:W-:Y:S01]  /*11330*/  UIADD3 UR13, UPT, UPT, UR13, 0x12000, URZ ;  /* 0x000120000d0d7890 */ /* 0x000fe2000fffe0ff */
[----:B--2---:R-:W-:Y:S06]  /*11340*/  BAR.SYNC.DEFER_BLOCKING 0x0 ;  /* 0x0000000000007b1d */ /* 0x004fec0000010000 */
[----:B------:R-:W-:Y:S05]  /*11350*/  @P5 BRA `(.L_x_9) ;  /* 0x0000000000505947 */ /* 0x000fea0003800000 */
[----:B------:R-:W-:Y:S02]  /*11360*/  UIADD3 UR30, UPT, UPT, UR10, 0x100000, URZ ;  /* 0x001000000a1e7890 */ /* 0x000fe4000fffe0ff */
[----:B------:R-:W-:Y:S01]  /*11370*/  UIADD3 UR31, UPT, UPT, UR10, 0x100000, URZ ;  /* 0x001000000a1f7890 */ /* 0x000fe2000fffe0ff */
        /* <DEDUP_REMOVED lines=9> */
[----:B------:R1:W-:Y:S01]  /*11410*/  UTCHMMA gdesc[UR8], gdesc[UR14], tmem[UR10], tmem[UR18], idesc[UR19], UPT ;  /* 0x00ff120e080075ea */ /* 0x0003e2000b80000a */
[----:B------:R-:W-:Y:S01]  /*11420*/  UMOV UR34, 0x0 ;  /* 0x0000000000227882 */ /* 0x000fe20000000000 */
[----:B------:R-:W-:Y:S01]  /*11430*/  UMOV UR35, 0x4408490 ;  /* 0x0440849000237882 */ /* 0x000fe20000000000 */
[----:B------:R1:W-:Y:S01]  /*11440*/  UTCHMMA gdesc[UR16], gdesc[UR22], tmem[UR10], tmem[UR28], idesc[UR29], UPT ;  /* 0x00ff1c16100075ea */ /* 0x0003e2000b80000a */
[----:B------:R-:W-:Y:S01]  /*11450*/  UMOV UR6, UR6 ;  /* 0x0000000600067c82 */ /* 0x000fe20008000000 */
[----:B------:R1:W-:Y:S01]  /*11460*/  UTCHMMA gdesc[UR8], gdesc[UR24], tmem[UR30], tmem[UR32], idesc[UR33], UPT ;  /* 0x00ff2018080075ea */ /* 0x0003e2000b80001e */
[----:B------:R1:W-:Y:S01]  /*11470*/  UTCHMMA gdesc[UR16], gdesc[UR26], tmem[UR31], tmem[UR34], idesc[UR35], UPT ;  /* 0x00ff221a100075ea */ /* 0x0003e2000b80001f */
[----:B------:R1:W-:Y:S01]  /*11480*/  UTCBAR [UR6], URZ ;  /* 0x000000ff060073e9 */ /* 0x0003e200080000ff */
[----:B------:R-:W-:Y:S01]  /*11490*/  NOP ;  /* 0x0000000000007918 */ /* 0x000fe20000000000 */
.L_x_9:
[----:B------:R2:W-:Y:S04]  /*114a0*/  STL [R1+0x264], R0 ;  /* 0x0002640001007387 */ /* 0x0005e80000100800 */
[----:B--2---:R-:W2:Y:S01]  /*114b0*/  LDL.LU R0, [R1+0x24c] ;  /* 0x00024c0001007983 */ /* 0x004ea20000300800 */
[----:B------:R-:W-:-:S04]  /*114c0*/  UIADD3 UR5, UPT, UPT, UR5, 0x1, URZ ;  /* 0x0000000105057890 */ /* 0x000fc8000fffe0ff */
[----:B------:R-:W-:-:S04]  /*114d0*/  UISETP.GT.AND UP1, UPT, UR5, 0x1, UPT ;  /* 0x000000010500788c */ /* 0x000fc8000bf24270 */
[----:B-1----:R-:W-:Y:S02]  /*114e0*/  USEL UR6, URZ, 0x1, !UP1 ;  /* 0x00000001ff067887 */ /* 0x002fe4000c800000 */
[----:B------:R-:W-:Y:S01]  /*114f0*/  USEL UR5, UR5, URZ, !UP1 ;  /* 0x000000ff05057287 */ /* 0x000fe2000c800000 */
[----:B--2---:R-:W-:-:S05]  /*11500*/  VIADD R0, R0, 0xffffffff ;  /* 0xffffffff00007836 */ /* 0x004fca0000000000 */
[----:B------:R1:W-:Y:S01]  /*11510*/  STL [R1+0x24c], R0 ;  /* 0x00024c0001007387 */ /* 0x0003e20000100800 */
[----:B------:R-:W-:-:S03]  /*11520*/  ISETP.NE.U32.AND P0, PT, R0, RZ, PT ;  /* 0x000000ff0000720c */ /* 0x000fc60003f05070 */
[----:B-1----:R2:W5:Y:S01]  /*11530*/  LDL.LU R0, [R1+0x264] ;  /* 0x0002640001007983 */ /* 0x0025620000300800 */
[----:B------:R-:W-:Y:S01]  /*11540*/  ULOP3.LUT UR7, UR4, UR6, URZ, 0x3c, !UPT ;  /* 0x0000000604077292 */ /* 0x000fe2000f8e3cff */
[----:B-----5:R-:W-:Y:S02]  /*11550*/  VIADD R165, R165, 0xffffffe0 ;  /* 0xffffffe0a5a57836 */ /* 0x020fe40000000000 */
[----:B------:R-:W-:-:S04]  /*11560*/  UMOV UR6, UR4 ;  /* 0x0000000400067c82 */ /* 0x000fc80008000000 */
[----:B------:R-:W-:Y:S02]  /*11570*/  UMOV UR4, UR7 ;  /* 0x0000000700047c82 */ /* 0x000fe40008000000 */
[----:B--2---:R-:W-:Y:S05]  /*11580*/  @P0 BRA `(.L_x_10) ;  /* 0xffffffbc006c0947 */ /* 0x004fea000383ffff */
.L_x_7:
[----:B------:R-:W2:Y:S01]  /*11590*/  LDL.LU R164, [R1+0x258] ;  /* 0x0002580001a47983 */ /* 0x000ea20000300800 */
[----:B0-----:R-:W0:Y:S02]  /*115a0*/  S2R R165, SR_TID.X ;  /* 0x0000000000a57919 */ /* 0x001e240000002100 */
[----:B0-----:R-:W-:Y:S01]  /*115b0*/  IMAD.SHL.U32 R0, R165, 0x80, RZ ;  /* 0x00000080a5007824 */ /* 0x001fe200078e00ff */
[----:B--2---:R-:W-:-:S13]  /*115c0*/  ISETP.GE.AND P0, PT, R164, 0x20, PT ;  /* 0x00000020a400780c */ /* 0x004fda0003f06270 */
[----:B------:R-:W-:Y:S05]  /*115d0*/  @!P0 BRA `(.L_x_11) ;  /* 0x0000000000108947 */ /* 0x000fea0003800000 */
[----:B------:R-:W-:-:S06]  /*115e0*/  USHF.L.U32 UR6, UR6, 0x1f, URZ ;  /* 0x0000001f06067899 */ /* 0x000fcc00080006ff */
[----:B------:R-:W-:-:S04]  /*115f0*/  IMAD.U32 R2, RZ, RZ, UR6 ;  /* 0x00000006ff027e24 */ /* 0x000fc8000f8e00ff */
[----:B------:R-:W0:Y:S02]  /*11600*/  SYNCS.PHASECHK.TRANS64.TRYWAIT P0, [UR13], R2 ;  /* 0x00000002ff0075a7 */ /* 0x000e24000800110d */
[----:B0-----:R-:W-:Y:S05]  /*11610*/  @!P0 BRA `(.L_x_12) ;  /* 0x00000094005c8947 */ /* 0x001fea0003800000 */
.L_x_11:
[----:B------:R-:W2:Y:S01]  /*11620*/  LDL.LU R68, [R1+0x250] ;  /* 0x0002500001447983 */ /* 0x000ea20000300800 */
[----:B-1----:R-:W0:Y:S01]  /*11630*/  LDCU UR4, c[0x0][0x3b4] ;  /* 0x00007680ff0477ac */ /* 0x002e220008000800 */
[----:B------:R-:W1:Y:S01]  /*11640*/  S2R R3, SR_TID.X ;  /* 0x0000000000037919 */ /* 0x000e620000002100 */
[----:B------:R-:W3:Y:S01]  /*11650*/  LDCU UR5, c[0x0][0x39c] ;  /* 0x00007380ff0577ac */ /* 0x000ee20008000800 */
[----:B------:R-:W4:Y:S01]  /*11660*/  S2R R69, SR_TID.X ;  /* 0x0000000000457919 */ /* 0x000f220000002100 */
[----:B------:R-:W0:Y:S01]  /*11670*/  LDCU UR6, c[0x0][0x39c] ;  /* 0x00007380ff0677ac */ /* 0x000e220008000800 */
[----:B------:R-:W-:Y:S06]  /*11680*/  BAR.SYNC.DEFER_BLOCKING 0x0 ;  /* 0x0000000000007b1d */ /* 0x000fec0000010000 */
[----:B------:R-:W0:Y:S01]  /*11690*/  LDCU UR7, c[0x0][0x39c] ;  /* 0x00007380ff0777ac */ /* 0x000e220008000800 */
[----:B------:R-:W0:Y:S01]  /*116a0*/  LDCU UR8, c[0x0][0x39c] ;  /* 0x00007380ff0877ac */ /* 0x000e220008000800 */
[----:B-1----:R-:W-:Y:S01]  /*116b0*/  IMAD.SHL.U32 R71, R3, 0x10, RZ ;  /* 0x0000001003477824 */ /* 0x002fe200078e00ff */
[----:B------:R-:W1:Y:S02]  /*116c0*/  @!P1 SYNCS.CCTL.IV [UR11+0x12000] ;  /* 0x01200000ff0099b1 */ /* 0x000e64000800000b */
[----:B-1----:R-:W-:Y:S01]  /*116d0*/  BAR.SYNC.DEFER_BLOCKING 0x0 ;  /* 0x0000000000007b1d */ /* 0x002fe20000010000 */
[----:B------:R-:W-:-:S02]  /*116e0*/  LOP3.LUT R3, R0, 0x800, RZ, 0xc0, !PT ;  /* 0x0000080000037812 */ /* 0x000fc400078ec0ff */
[----:B----4-:R-:W-:Y:S02]  /*116f0*/  SHF.R.U32.HI R70, RZ, 0x6, R69 ;  /* 0x00000006ff467819 */ /* 0x010fe40000011645 */
[----:B------:R-:W-:Y:S02]  /*11700*/  LOP3.LUT R0, R71, 0xf0, RZ, 0xc0, !PT ;  /* 0x000000f047007812 */ /* 0x000fe400078ec0ff */
[----:B------:R-:W-:Y:S01]  /*11710*/  SGXT.U32 R70, R70, 0x1 ;  /* 0x000000014646781a */ /* 0x000fe20000000000 */
[----:B------:R-:W1:Y:S01]  /*11720*/  LDTM.x64 R4, tmem[UR12] ;  /* 0x0000000c000479ee */ /* 0x000e620008340000 */
[----:B------:R-:W-:Y:S01]  /*11730*/  IADD3 R2, PT, PT, R0, UR11, R3 ;  /* 0x0000000b00027c10 */ /* 0x000fe2000fffe003 */
[----:B-----5:R-:W4:Y:S01]  /*11740*/  LDTM.x64 R100, tmem[UR12+0x40] ;  /* 0x0000400c006479ee */ /* 0x020f220008340000 */
[----:B------:R-:W-:-:S05]  /*11750*/  LOP3.LUT R69, R69, 0x60, RZ, 0xc0, !PT ;  /* 0x0000006045457812 */ /* 0x000fca00078ec0ff */
[----:B------:R-:W-:Y:S01]  /*11760*/  IMAD R2, R69, 0x8, R2 ;  /* 0x0000000845027824 */ /* 0x000fe200078e0202 */
[----:B------:R-:W0:Y:S01]  /*11770*/  @!P1 SYNCS.CCTL.IV [UR11+0x12008] ;  /* 0x01200800ff0099b1 */ /* 0x000e22000800000b */
[----:B-1----:R-:W-:Y:S02]  /*11780*/  F2FP.BF16.F32.PACK_AB R74, R6, R4 ;  /* 0x00000004064a723e */ /* 0x002fe400000010ff */
[----:B------:R-:W-:Y:S02]  /*11790*/  F2FP.BF16.F32.PACK_AB R4, R38, R36 ;  /* 0x000000242604723e */ /* 0x000fe400000010ff */
[----:B------:R-:W-:Y:S02]  /*117a0*/  F2FP.BF16.F32.PACK_AB R6, R42, R40 ;  /* 0x000000282a06723e */ /* 0x000fe400000010ff */
[----:B------:R-:W-:Y:S02]  /*117b0*/  F2FP.BF16.F32.PACK_AB R12, R14, R12 ;  /* 0x0000000c0e0c723e */ /* 0x000fe400000010ff */
[----:B------:R-:W-:-:S02]  /*117c0*/  F2FP.BF16.F32.PACK_AB R14, R54, R52 ;  /* 0x00000034360e723e */ /* 0x000fc400000010ff */
[----:B------:R-:W-:Y:S02]  /*117d0*/  F2FP.BF16.F32.PACK_AB R13, R15, R13 ;  /* 0x0000000d0f0d723e */ /* 0x000fe400000010ff */
[----:B------:R-:W-:Y:S02]  /*117e0*/  F2FP.BF16.F32.PACK_AB R16, R18, R16 ;  /* 0x000000101210723e */ /* 0x000fe400000010ff */
[----:B------:R-:W-:Y:S01]  /*117f0*/  F2FP.BF16.F32.PACK_AB R8, R10, R8 ;  /* 0x000000080a08723e */ /* 0x000fe200000010ff */
[----:B------:R-:W-:Y:S01]  /*11800*/  IMAD.MOV.U32 R18, RZ, RZ, R13 ;  /* 0x000000ffff127224 */ /* 0x000fe200078e000d */
[----:B------:R-:W-:Y:S01]  /*11810*/  F2FP.BF16.F32.PACK_AB R20, R22, R20 ;  /* 0x000000141614723e */ /* 0x000fe200000010ff */
[----:B------:R-:W-:Y:S01]  /*11820*/  IMAD.MOV.U32 R10, RZ, RZ, R74 ;  /* 0x000000ffff0a7224 */ /* 0x000fe200078e004a */
[----:B------:R-:W-:Y:S02]  /*11830*/  F2FP.BF16.F32.PACK_AB R17, R19, R17 ;  /* 0x000000111311723e */ /* 0x000fe400000010ff */
[----:B----4-:R-:W-:-:S02]  /*11840*/  F2FP.BF16.F32.PACK_AB R22, R118, R116 ;  /* 0x000000747616723e */ /* 0x010fc400000010ff */
[----:B------:R-:W-:Y:S02]  /*11850*/  F2FP.BF16.F32.PACK_AB R19, R119, R117 ;  /* 0x000000757713723e */ /* 0x000fe400000010ff */
[----:B------:R-:W-:Y:S02]  /*11860*/  F2FP.BF16.F32.PACK_AB R21, R23, R21 ;  /* 0x000000151715723e */ /* 0x000fe400000010ff */
[----:B------:R-:W-:Y:S02]  /*11870*/  F2FP.BF16.F32.PACK_AB R23, R122, R120 ;  /* 0x000000787a17723e */ /* 0x000fe400000010ff */
[----:B------:R-:W-:Y:S02]  /*11880*/  F2FP.BF16.F32.PACK_AB R117, R139, R137 ;  /* 0x000000898b75723e */ /* 0x000fe400000010ff */
[----:B------:R-:W-:Y:S02]  /*11890*/  F2FP.BF16.F32.PACK_AB R116, R135, R133 ;  /* 0x000000858774723e */ /* 0x000fe400000010ff */
[----:B------:R-:W-:-:S02]  /*118a0*/  F2FP.BF16.F32.PACK_AB R133, R138, R136 ;  /* 0x000000888a85723e */ /* 0x000fc400000010ff */
        /* <DEDUP_REMOVED lines=9> */
[----:B------:R-:W-:Y:S01]  /*11940*/  F2FP.BF16.F32.PACK_AB R134, R142, R140 ;  /* 0x0000008c8e86723e */ /* 0x000fe200000010ff */
[----:B------:R-:W-:Y:S01]  /*11950*/  IMAD.MOV.U32 R140, RZ, RZ, R33 ;  /* 0x000000ffff8c7224 */ /* 0x000fe200078e0021 */
[----:B------:R-:W-:Y:S02]  /*11960*/  F2FP.BF16.F32.PACK_AB R118, R143, R141 ;  /* 0x0000008d8f76723e */ /* 0x000fe400000010ff */
[----:B------:R-:W-:Y:S01]  /*11970*/  F2FP.BF16.F32.PACK_AB R135, R146, R144 ;  /* 0x000000909287723e */ /* 0x000fe200000010ff */
[----:B------:R-:W-:Y:S01]  /*11980*/  IMAD.MOV.U32 R144, RZ, RZ, R21 ;  /* 0x000000ffff907224 */ /* 0x000fe200078e0015 */
        /* <DEDUP_REMOVED lines=9> */
[----:B------:R-:W-:-:S02]  /*11a20*/  IMAD.MOV.U32 R160, RZ, RZ, R12 ;  /* 0x000000ffffa07224 */ /* 0x000fc400078e000c */
[----:B------:R-:W-:Y:S02]  /*11a30*/  IMAD.MOV.U32 R162, RZ, RZ, R16 ;  /* 0x000000ffffa27224 */ /* 0x000fe400078e0010 */
[----:B------:R-:W-:Y:S02]  /*11a40*/  IMAD.MOV.U32 R145, RZ, RZ, R32 ;  /* 0x000000ffff917224 */ /* 0x000fe400078e0020 */
[----:B------:R-:W-:Y:S02]  /*11a50*/  IMAD.MOV.U32 R152, RZ, RZ, R20 ;  /* 0x000000ffff987224 */ /* 0x000fe400078e0014 */
[----:B------:R-:W-:Y:S01]  /*11a60*/  IMAD.MOV.U32 R154, RZ, RZ, R28 ;  /* 0x000000ffff9a7224 */ /* 0x000fe200078e001c */
[C-C-:B--2---:R-:W-:Y:S02]  /*11a70*/  LOP3.LUT R3, R68.reuse, 0x1e, R70.reuse, 0xfe, !PT ;  /* 0x0000001e44037812 */ /* 0x144fe400078efe46 */
[C-C-:B------:R-:W-:Y:S02]  /*11a80*/  LOP3.LUT R72, R68.reuse, 0x1c, R70.reuse, 0xfe, !PT ;  /* 0x0000001c44487812 */ /* 0x140fe400078efe46 */
[C-C-:B------:R-:W-:Y:S01]  /*11a90*/  LOP3.LUT R71, R68.reuse, 0x1a, R70.reuse, 0xfe, !PT ;  /* 0x0000001a44477812 */ /* 0x140fe200078efe46 */
[----:B------:R1:W-:Y:S01]  /*11aa0*/  STL [R1+0x11c], R3 ;  /* 0x00011c0301007387 */ /* 0x0003e20000100800 */
[----:B------:R-:W-:-:S02]  /*11ab0*/  LOP3.LUT R77, R68, 0x16, R70, 0xfe, !PT ;  /* 0x00000016444d7812 */ /* 0x000fc400078efe46 */
[C-C-:B------:R-:W-:Y:S01]  /*11ac0*/  LOP3.LUT R78, R68.reuse, 0x12, R70.reuse, 0xfe, !PT ;  /* 0x00000012444e7812 */ /* 0x140fe200078efe46 */
[----:B------:R2:W-:Y:S01]  /*11ad0*/  STL [R1+0x118], R72 ;  /* 0x0001184801007387 */ /* 0x0005e20000100800 */
[C-C-:B------:R-:W-:Y:S02]  /*11ae0*/  LOP3.LUT R75, R68.reuse, 0x14, R70.reuse, 0xfe, !PT ;  /* 0x00000014444b7812 */ /* 0x140fe400078efe46 */
[C-C-:B------:R-:W-:Y:S01]  /*11af0*/  LOP3.LUT R76, R68.reuse, 0x10, R70.reuse, 0xfe, !PT ;  /* 0x00000010444c7812 */ /* 0x140fe200078efe46 */
[----:B------:R4:W-:Y:S01]  /*11b00*/  STL [R1+0x114], R71 ;  /* 0x0001144701007387 */ /* 0x0009e20000100800 */
[C-C-:B------:R-:W-:Y:S02]  /*11b10*/  LOP3.LUT R73, R68.reuse, 0xc, R70.reuse, 0xfe, !PT ;  /* 0x0000000c44497812 */ /* 0x140fe400078efe46 */
[C---:B-1----:R-:W-:Y:S02]  /*11b20*/  LOP3.LUT R3, R68.reuse, 0x18, R70, 0xfe, !PT ;  /* 0x0000001844037812 */ /* 0x042fe400078efe46 */
[----:B------:R-:W-:-:S02]  /*11b30*/  LOP3.LUT R0, R68, R70, RZ, 0xfc, !PT ;  /* 0x0000004644007212 */ /* 0x000fc400078efcff */
[C-C-:B--2---:R-:W-:Y:S01]  /*11b40*/  LOP3.LUT R72, R68.reuse, 0xe, R70.reuse, 0xfe, !PT ;  /* 0x0000000e44487812 */ /* 0x144fe200078efe46 */
[----:B------:R1:W-:Y:S01]  /*11b50*/  STL [R1+0x110], R3 ;  /* 0x0001100301007387 */ /* 0x0003e20000100800 */
[C-C-:B------:R-:W-:Y:S02]  /*11b60*/  LOP3.LUT R165, R68.reuse, 0x6, R70.reuse, 0xfe, !PT ;  /* 0x0000000644a57812 */ /* 0x140fe400078efe46 */
[C-C-:B----4-:R-:W-:Y:S01]  /*11b70*/  LOP3.LUT R71, R68.reuse, 0xa, R70.reuse, 0xfe, !PT ;  /* 0x0000000a44477812 */ /* 0x150fe200078efe46 */
[----:B------:R-:W-:Y:S01]  /*11b80*/  STL [R1+0x10c], R77 ;  /* 0x00010c4d01007387 */ /* 0x000fe20000100800 */
[----:B------:R-:W-:-:S03]  /*11b90*/  LOP3.LUT R164, R68, 0x4, R70, 0xfe, !PT ;  /* 0x0000000444a47812 */ /* 0x000fc600078efe46 */
[----:B------:R-:W-:Y:S01]  /*11ba0*/  STL [R1+0x104], R78 ;  /* 0x0001044e01007387 */ /* 0x000fe20000100800 */
[----:B-1----:R-:W-:-:S03]  /*11bb0*/  LOP3.LUT R3, R68, 0x8, R70, 0xfe, !PT ;  /* 0x0000000844037812 */ /* 0x002fc600078efe46 */
[----:B------:R-:W-:Y:S04]  /*11bc0*/  STL [R1+0x108], R75 ;  /* 0x0001084b01007387 */ /* 0x000fe80000100800 */
[----:B------:R-:W-:Y:S04]  /*11bd0*/  STL [R1+0x100], R76 ;  /* 0x0001004c01007387 */ /* 0x000fe80000100800 */
[----:B------:R-:W-:Y:S04]  /*11be0*/  STL [R1+0xfc], R72 ;  /* 0x0000fc4801007387 */ /* 0x000fe80000100800 */
[----:B------:R-:W-:Y:S04]  /*11bf0*/  STL [R1+0xf8], R73 ;  /* 0x0000f84901007387 */ /* 0x000fe80000100800 */
[----:B------:R1:W-:Y:S04]  /*11c00*/  STL [R1+0xc0], R3 ;  /* 0x0000c00301007387 */ /* 0x0003e80000100800 */
[----:B------:R2:W-:Y:S01]  /*11c10*/  STL [R1+0x70], R4 ;  /* 0x0000700401007387 */ /* 0x0005e20000100800 */
[----:B-1----:R-:W-:-:S02]  /*11c20*/  LOP3.LUT R3, R68, 0x2, R70, 0xfe, !PT ;  /* 0x0000000244037812 */ /* 0x002fc400078efe46 */
[----:B------:R-:W-:Y:S01]  /*11c30*/  F2FP.BF16.F32.PACK_AB R68, R7, R5 ;  /* 0x000000050744723e */ /* 0x000fe200000010ff */
[----:B------:R-:W-:Y:S01]  /*11c40*/  IMAD.MOV.U32 R7, RZ, RZ, R78 ;  /* 0x000000ffff077224 */ /* 0x000fe200078e004e */
[----:B------:R-:W-:Y:S02]  /*11c50*/  F2FP.BF16.F32.PACK_AB R5, R39, R37 ;  /* 0x000000252705723e */ /* 0x000fe400000010ff */
[----:B--2---:R-:W-:Y:S01]  /*11c60*/  F2FP.BF16.F32.PACK_AB R4, R43, R41 ;  /* 0x000000292b04723e */ /* 0x004fe200000010ff */
[----:B------:R-:W-:Y:S01]  /*11c70*/  IMAD.MOV.U32 R15, RZ, RZ, R68 ;  /* 0x000000ffff0f7224 */ /* 0x000fe200078e0044 */
[----:B------:R-:W-:Y:S01]  /*11c80*/  F2FP.BF16.F32.PACK_AB R70, R11, R9 ;  /* 0x000000090b46723e */ /* 0x000fe200000010ff */
[----:B------:R1:W-:Y:S01]  /*11c90*/  STL [R1+0x60], R5 ;  /* 0x0000600501007387 */ /* 0x0003e20000100800 */
[----:B------:R-:W-:Y:S01]  /*11ca0*/  F2FP.BF16.F32.PACK_AB R11, R55, R53 ;  /* 0x00000035370b723e */ /* 0x000fe200000010ff */
[----:B------:R-:W-:Y:S01]  /*11cb0*/  IMAD.MOV.U32 R156, RZ, RZ, R15 ;  /* 0x000000ffff9c7224 */ /* 0x000fe200078e000f */
[----:B------:R-:W-:Y:S01]  /*11cc0*/  F2FP.BF16.F32.PACK_AB R9, R58, R56 ;  /* 0x000000383a09723e */ /* 0x000fe200000010ff */
[----:B------:R2:W-:Y:S01]  /*11cd0*/  STL [R1+0x74], R6 ;  /* 0x0000740601007387 */ /* 0x0005e20000100800 */
[----:B------:R-:W-:-:S02]  /*11ce0*/  IMAD.MOV.U32 R13, RZ, RZ, R70 ;  /* 0x000000ffff0d7224 */ /* 0x000fc400078e0046 */
[----:B------:R-:W-:Y:S01]  /*11cf0*/  IMAD.MOV.U32 R142, RZ, RZ, R7 ;  /* 0x000000ffff8e7224 */ /* 0x000fe200078e0007 */
[----:B------:R4:W-:Y:S01]  /*11d00*/  STL [R1+0x64], R4 ;  /* 0x0000640401007387 */ /* 0x0009e20000100800 */
[----:B------:R-:W-:Y:S01]  /*11d10*/  IMAD.MOV.U32 R157, RZ, RZ, R13 ;  /* 0x000000ffff9d7224 */ /* 0x000fe200078e000d */
[----:B-1----:R-:W-:Y:S02]  /*11d20*/  F2FP.BF16.F32.PACK_AB R5, R46, R44 ;  /* 0x0000002c2e05723e */ /* 0x002fe400000010ff */
[----:B--2---:R-:W-:-:S03]  /*11d30*/  F2FP.BF16.F32.PACK_AB R6, R47, R45 ;  /* 0x0000002d2f06723e */ /* 0x004fc600000010ff */
[----:B------:R1:W-:Y:S01]  /*11d40*/  STL [R1+0x78], R5 ;  /* 0x0000780501007387 */ /* 0x0003e20000100800 */
[----:B----4-:R-:W-:-:S03]  /*11d50*/  F2FP.BF16.F32.PACK_AB R4, R50, R48 ;  /* 0x000000303204723e */ /* 0x010fc600000010ff */
[----:B------:R2:W-:Y:S04]  /*11d60*/  STL [R1+0x68], R6 ;  /* 0x0000680601007387 */ /* 0x0005e80000100800 */
[----:B------:R4:W-:Y:S01]  /*11d70*/  STL [R1+0x7c], R4 ;  /* 0x00007c0401007387 */ /* 0x0009e20000100800 */
[----:B-1----:R-:W-:Y:S01]  /*11d80*/  F2FP.BF16.F32.PACK_AB R5, R51, R49 ;  /* 0x000000313305723e */ /* 0x002fe200000010ff */
[----:B--2---:R-:W-:-:S04]  /*11d90*/  IMAD.MOV.U32 R6, RZ, RZ, R76 ;  /* 0x000000ffff067224 */ /* 0x004fc800078e004c */
[----:B------:R1:W-:Y:S01]  /*11da0*/  STL [R1+0x6c], R5 ;  /* 0x00006c0501007387 */ /* 0x0003e20000100800 */
[----:B----4-:R-:W-:-:S03]  /*11db0*/  IMAD.MOV.U32 R4, RZ, RZ, R77 ;  /* 0x000000ffff047224 */ /* 0x010fc600078e004d */
[----:B------:R2:W-:Y:S01]  /*11dc0*/  STL [R1+0x50], R14 ;  /* 0x0000500e01007387 */ /* 0x0005e20000100800 */
[----:B------:R-:W-:-:S03]  /*11dd0*/  IMAD.MOV.U32 R143, RZ, RZ, R4 ;  /* 0x000000ffff8f7224 */ /* 0x000fc600078e0004 */
[----:B------:R4:W-:Y:S01]  /*11de0*/  STL [R1+0x40], R11 ;  /* 0x0000400b01007387 */ /* 0x0009e20000100800 */
[----:B-1----:R-:W-:-:S03]  /*11df0*/  IMAD.MOV.U32 R5, RZ, RZ, R75 ;  /* 0x000000ffff057224 */ /* 0x002fc600078e004b */
[----:B------:R1:W-:Y:S01]  /*11e00*/  STL [R1+0x54], R9 ;  /* 0x0000540901007387 */ /* 0x0003e20000100800 */
[----:B--2---:R-:W-:Y:S01]  /*11e10*/  F2FP.BF16.F32.PACK_AB R14, R59, R57 ;  /* 0x000000393b0e723e */ /* 0x004fe200000010ff */
[----:B------:R-:W-:Y:S01]  /*11e20*/  IMAD.MOV.U32 R141, RZ, RZ, R5 ;  /* 0x000000ffff8d7224 */ /* 0x000fe200078e0005 */
[----:B----4-:R-:W-:-:S03]  /*11e30*/  F2FP.BF16.F32.PACK_AB R11, R62, R60 ;  /* 0x0000003c3e0b723e */ /* 0x010fc600000010ff */
[----:B------:R2:W-:Y:S01]  /*11e40*/  STL [R1+0x44], R14 ;  /* 0x0000440e01007387 */ /* 0x0005e20000100800 */
[----:B-1----:R-:W-:-:S03]  /*11e50*/  F2FP.BF16.F32.PACK_AB R9, R63, R61 ;  /* 0x0000003d3f09723e */ /* 0x002fc600000010ff */
[----:B------:R1:W-:Y:S04]  /*11e60*/  STL [R1+0x58], R11 ;  /* 0x0000580b01007387 */ /* 0x0003e80000100800 */
[----:B------:R4:W-:Y:S01]  /*11e70*/  STL [R1+0x48], R9 ;  /* 0x0000480901007387 */ /* 0x0009e20000100800 */
[----:B--2---:R-:W-:Y:S02]  /*11e80*/  F2FP.BF16.F32.PACK_AB R14, R66, R64 ;  /* 0x00000040420e723e */ /* 0x004fe400000010ff */
[----:B-1----:R-:W-:-:S03]  /*11e90*/  F2FP.BF16.F32.PACK_AB R11, R67, R65 ;  /* 0x00000041430b723e */ /* 0x002fc600000010ff */
[----:B------:R1:W-:Y:S01]  /*11ea0*/  STL [R1+0x5c], R14 ;  /* 0x00005c0e01007387 */ /* 0x0003e20000100800 */
[----:B----4-:R-:W-:-:S03]  /*11eb0*/  F2FP.BF16.F32.PACK_AB R9, R102, R100 ;  /* 0x000000646609723e */ /* 0x010fc600000010ff */
[----:B------:R2:W-:Y:S04]  /*11ec0*/  STL [R1+0x4c], R11 ;  /* 0x00004c0b01007387 */ /* 0x0005e80000100800 */
[----:B------:R4:W-:Y:S01]  /*11ed0*/  STL [R1+0x30], R9 ;  /* 0x0000300901007387 */ /* 0x0009e20000100800 */
[----:B-1----:R-:W-:Y:S02]  /*11ee0*/  F2FP.BF16.F32.PACK_AB R14, R103, R101 ;  /* 0x00000065670e723e */ /* 0x002fe400000010ff */
[----:B--2---:R-:W-:-:S03]  /*11ef0*/  F2FP.BF16.F32.PACK_AB R11, R106, R104 ;  /* 0x000000686a0b723e */ /* 0x004fc600000010ff */
        /* <DEDUP_REMOVED lines=15> */
[----:B------:R-:W-:Y:S02]  /*11ff0*/  IMAD.MOV.U32 R137, RZ, RZ, R11 ;  /* 0x000000ffff897224 */ /* 0x000fe400078e000b */
[----:B------:R-:W-:Y:S01]  /*12000*/  IMAD.MOV.U32 R139, RZ, RZ, R9 ;  /* 0x000000ffff8b7224 */ /* 0x000fe200078e0009 */
[----:B------:R4:W-:Y:S01]  /*12010*/  STL [R1], R19 ;  /* 0x0000001301007387 */ /* 0x0009e20000100800 */
[----:B-1----:R-:W-:Y:S02]  /*12020*/  IMAD.MOV.U32 R14, RZ, RZ, R71 ;  /* 0x000000ffff0e7224 */ /* 0x002fe400078e0047 */
[----:B------:R-:W1:Y:S01]  /*12030*/  LDTM.x64 R52, tmem[UR12+0x80] ;  /* 0x0000800c003479ee */ /* 0x000e620008340000 */
[----:B------:R0:W-:Y:S01]  /*12040*/  STL [R1+0x14], R23 ;  /* 0x0000141701007387 */ /* 0x0001e20000100800 */
[----:B--2---:R-:W-:Y:S01]  /*12050*/  F2FP.BF16.F32.PACK_AB R22, R123, R121 ;  /* 0x000000797b16723e */ /* 0x004fe200000010ff */
[----:B------:R-:W-:Y:S01]  /*12060*/  IMAD.MOV.U32 R138, RZ, RZ, R14 ;  /* 0x000000ffff8a7224 */ /* 0x000fe200078e000e */
[----:B------:R-:W-:Y:S01]  /*12070*/  F2FP.BF16.F32.PACK_AB R121, R155, R153 ;  /* 0x000000999b79723e */ /* 0x000fe200000010ff */
[----:B------:R-:W-:Y:S01]  /*12080*/  IMAD.MOV.U32 R153, RZ, RZ, R6 ;  /* 0x000000ffff997224 */ /* 0x000fe200078e0006 */
[----:B----4-:R-:W-:Y:S01]  /*12090*/  F2FP.BF16.F32.PACK_AB R19, R126, R124 ;  /* 0x0000007c7e13723e */ /* 0x010fe200000010ff */
[----:B------:R2:W-:Y:S01]  /*120a0*/  STL [R1+0x4], R22 ;  /* 0x0000041601007387 */ /* 0x0005e20000100800 */
[----:B------:R-:W-:Y:S01]  /*120b0*/  F2FP.BF16.F32.PACK_AB R123, R163, R161 ;  /* 0x000000a1a37b723e */ /* 0x000fe200000010ff */
[----:B------:R-:W-:Y:S01]  /*120c0*/  IMAD.MOV.U32 R163, RZ, RZ, R8 ;  /* 0x000000ffffa37224 */ /* 0x000fe200078e0008 */
[----:B0-----:R-:W-:Y:S01]  /*120d0*/  F2FP.BF16.F32.PACK_AB R23, R127, R125 ;  /* 0x0000007d7f17723e */ /* 0x001fe200000010ff */
[----:B------:R0:W-:Y:S01]  /*120e0*/  STL [R1+0x18], R19 ;  /* 0x0000181301007387 */ /* 0x0001e20000100800 */
[----:B------:R-:W-:-:S02]  /*120f0*/  IMAD.MOV.U32 R161, RZ, RZ, R10 ;  /* 0x000000ffffa17224 */ /* 0x000fc400078e000a */
[----:B------:R-:W-:Y:S01]  /*12100*/  IMAD.MOV.U32 R155, RZ, RZ, R24 ;  /* 0x000000ffff9b7224 */ /* 0x000fe200078e0018 */
[----:B------:R-:W-:Y:S01]  /*12110*/  STL [R1+0x8], R23 ;  /* 0x0000081701007387 */ /* 0x000fe20000100800 */
[----:B--2---:R-:W-:Y:S02]  /*12120*/  F2FP.BF16.F32.PACK_AB R22, R130, R128 ;  /* 0x000000808216723e */ /* 0x004fe400000010ff */
[----:B0-----:R-:W-:-:S03]  /*12130*/  F2FP.BF16.F32.PACK_AB R19, R131, R129 ;  /* 0x000000818313723e */ /* 0x001fc600000010ff */
[----:B------:R-:W-:Y:S01]  /*12140*/  STL [R1+0x1c], R22 ;  /* 0x00001c1601007387 */ /* 0x000fe20000100800 */
[----:B-1----:R-:W-:Y:S02]  /*12150*/  F2FP.BF16.F32.PACK_AB R136, R71, R69 ;  /* 0x000000454788723e */ /* 0x002fe400000010ff */
[----:B------:R-:W-:Y:S01]  /*12160*/  F2FP.BF16.F32.PACK_AB R69, R74, R72 ;  /* 0x000000484a45723e */ /* 0x000fe200000010ff */
[----:B------:R-:W-:Y:S01]  /*12170*/  IMAD.MOV.U32 R74, RZ, RZ, R137 ;  /* 0x000000ffff4a7224 */ /* 0x000fe200078e0089 */
[----:B------:R-:W-:Y:S01]  /*12180*/  F2FP.BF16.F32.PACK_AB R137, R75, R73 ;  /* 0x000000494b89723e */ /* 0x000fe200000010ff */
[----:B------:R-:W-:Y:S01]  /*12190*/  IMAD.MOV.U32 R73, RZ, RZ, R139 ;  /* 0x000000ffff497224 */ /* 0x000fe200078e008b */
[----:B------:R-:W-:Y:S01]  /*121a0*/  F2FP.BF16.F32.PACK_AB R72, R87, R85 ;  /* 0x000000555748723e */ /* 0x000fe200000010ff */
[----:B------:R0:W-:Y:S01]  /*121b0*/  STL [R1+0xc], R19 ;  /* 0x00000c1301007387 */ /* 0x0001e20000100800 */
[----:B------:R-:W-:Y:S01]  /*121c0*/  F2FP.BF16.F32.PACK_AB R85, R90, R88 ;  /* 0x000000585a55723e */ /* 0x000fe200000010ff */
[----:B------:R-:W-:Y:S01]  /*121d0*/  IMAD.MOV.U32 R90, RZ, RZ, R73 ;  /* 0x000000ffff5a7224 */ /* 0x000fe200078e0049 */
[----:B------:R-:W-:Y:S01]  /*121e0*/  F2FP.BF16.F32.PACK_AB R73, R91, R89 ;  /* 0x000000595b49723e */ /* 0x000fe200000010ff */
[----:B------:R-:W-:Y:S01]  /*121f0*/  IMAD.MOV.U32 R75, RZ, RZ, R138 ;  /* 0x000000ffff4b7224 */ /* 0x000fe200078e008a */
[----:B------:R-:W2:Y:S01]  /*12200*/  LDL.LU R89, [R1+0x254] ;  /* 0x0002540001597983 */ /* 0x000ea20000300800 */
[----:B------:R-:W-:Y:S01]  /*12210*/  F2FP.BF16.F32.PACK_AB R124, R54, R52 ;  /* 0x00000034367c723e */ /* 0x000fe200000010ff */
[----:B------:R-:W-:Y:S01]  /*12220*/  IMAD.MOV.U32 R88, RZ, RZ, R74 ;  /* 0x000000ffff587224 */ /* 0x000fe200078e004a */
[----:B------:R-:W-:Y:S01]  /*12230*/  F2FP.BF16.F32.PACK_AB R128, R55, R53 ;  /* 0x000000353780723e */ /* 0x000fe200000010ff */
[----:B------:R-:W-:Y:S01]  /*12240*/  IMAD.MOV.U32 R91, RZ, RZ, R75 ;  /* 0x000000ffff5b7224 */ /* 0x000fe200078e004b */
[----:B------:R-:W-:-:S02]  /*12250*/  F2FP.BF16.F32.PACK_AB R125, R58, R56 ;  /* 0x000000383a7d723e */ /* 0x000fc400000010ff */
[----:B------:R-:W-:Y:S02]  /*12260*/  F2FP.BF16.F32.PACK_AB R129, R59, R57 ;  /* 0x000000393b81723e */ /* 0x000fe400000010ff */
[----:B------:R-:W-:Y:S02]  /*12270*/  F2FP.BF16.F32.PACK_AB R126, R62, R60 ;  /* 0x0000003c3e7e723e */ /* 0x000fe400000010ff */
[----:B------:R-:W-:Y:S02]  /*12280*/  F2FP.BF16.F32.PACK_AB R130, R63, R61 ;  /* 0x0000003d3f82723e */ /* 0x000fe400000010ff */
[----:B------:R-:W-:Y:S02]  /*12290*/  F2FP.BF16.F32.PACK_AB R127, R66, R64 ;  /* 0x00000040427f723e */ /* 0x000fe400000010ff */
[----:B------:R-:W-:Y:S02]  /*122a0*/  F2FP.BF16.F32.PACK_AB R131, R67, R65 ;  /* 0x000000414383723e */ /* 0x000fe400000010ff */
[----:B0-----:R-:W0:Y:S01]  /*122b0*/  LDTM.x64 R4, tmem[UR12+0xc0] ;  /* 0x0000c00c000479ee */ /* 0x001e220008340000 */
[----:B------:R-:W2:Y:S01]  /*122c0*/  LDCU.128 UR12, c[0x0][0x390] ;  /* 0x00007200ff0c77ac */ /* 0x000ea20008000c00 */
[----:B------:R-:W-:Y:S01]  /*122d0*/  F2FP.BF16.F32.PACK_AB R139, R83, R81 ;  /* 0x00000051538b723e */ /* 0x000fe200000010ff */
[----:B------:R-:W-:Y:S01]  /*122e0*/  NOP ;  /* 0x0000000000007918 */ /* 0x000fe20000000000 */
[----:B------:R-:W-:-:S02]  /*122f0*/  F2FP.BF16.F32.PACK_AB R71, R82, R80 ;  /* 0x000000505247723e */ /* 0x000fc400000010ff */
[----:B------:R-:W-:Y:S02]  /*12300*/  F2FP.BF16.F32.PACK_AB R68, R70, R68 ;  /* 0x000000444644723e */ /* 0x000fe400000010ff */
[----:B------:R-:W-:Y:S02]  /*12310*/  F2FP.BF16.F32.PACK_AB R100, R102, R100 ;  /* 0x000000646664723e */ /* 0x000fe400000010ff */
[----:B------:R-:W-:Y:S02]  /*12320*/  F2FP.BF16.F32.PACK_AB R138, R79, R77 ;  /* 0x0000004d4f8a723e */ /* 0x000fe400000010ff */
[----:B------:R-:W-:Y:S02]  /*12330*/  F2FP.BF16.F32.PACK_AB R84, R86, R84 ;  /* 0x000000545654723e */ /* 0x000fe400000010ff */
[----:B0-----:R-:W-:Y:S02]  /*12340*/  F2FP.BF16.F32.PACK_AB R83, R19, R17 ;  /* 0x000000111353723e */ /* 0x001fe400000010ff */
[----:B------:R-:W0:Y:S01]  /*12350*/  LDC R17, c[0x0][0x3b8] ;  /* 0x0000ee00ff117b82 */ /* 0x000e220000000800 */
[C---:B--2---:R-:W-:Y:S01]  /*12360*/  ISETP.GE.AND P0, PT, R89.reuse, UR14, PT ;  /* 0x0000000e59007c0c */ /* 0x044fe2000bf06270 */
[----:B------:R-:W-:Y:S01]  /*12370*/  IMAD R19, R89, UR4, RZ ;  /* 0x0000000459137c24 */ /* 0x000fe2000f8e02ff */
[----:B------:R-:W-:Y:S01]  /*12380*/  F2FP.BF16.F32.PACK_AB R4, R6, R4 ;  /* 0x000000040604723e */ /* 0x000fe200000010ff */
[----:B------:R-:W2:Y:S01]  /*12390*/  LDL.LU R89, [R1+0xc0] ;  /* 0x0000c00001597983 */ /* 0x000ea20000300800 */
[----:B------:R-:W-:Y:S01]  /*123a0*/  F2FP.BF16.F32.PACK_AB R6, R14, R12 ;  /* 0x0000000c0e06723e */ /* 0x000fe200000010ff */
[----:B------:R-:W1:Y:S01]  /*123b0*/  LDCU UR4, c[0x0][0x39c] ;  /* 0x00007380ff0477ac */ /* 0x000e620008000800 */
[----:B------:R-:W-:-:S02]  /*123c0*/  F2FP.BF16.F32.PACK_AB R80, R7, R5 ;  /* 0x000000050750723e */ /* 0x000fc400000010ff */
[----:B------:R-:W-:Y:S02]  /*123d0*/  F2FP.BF16.F32.PACK_AB R12, R39, R37 ;  /* 0x00000025270c723e */ /* 0x000fe400000010ff */
[----:B------:R-:W-:Y:S02]  /*123e0*/  F2FP.BF16.F32.PACK_AB R7, R18, R16 ;  /* 0x000000101207723e */ /* 0x000fe400000010ff */
[----:B------:R-:W-:Y:S01]  /*123f0*/  F2FP.BF16.F32.PACK_AB R37, R42, R40 ;  /* 0x000000282a25723e */ /* 0x000fe200000010ff */
[-C--:B0-----:R-:W-:Y:S01]  /*12400*/  IMAD R42, R0, R17.reuse, RZ ;  /* 0x00000011002a7224 */ /* 0x081fe200078e02ff */
[----:B------:R-:W-:Y:S01]  /*12410*/  LEA R16, P5, R19, UR12, 0x1 ;  /* 0x0000000c13107c11 */ /* 0x000fe2000f8a08ff */
[----:B------:R-:W-:Y:S01]  /*12420*/  IMAD R18, R3, R17, RZ ;  /* 0x0000001103127224 */ /* 0x000fe200078e02ff */
[----:B------:R-:W-:Y:S02]  /*12430*/  F2FP.BF16.F32.PACK_AB R5, R10, R8 ;  /* 0x000000080a05723e */ /* 0x000fe400000010ff */
[----:B------:R-:W-:-:S02]  /*12440*/  F2FP.BF16.F32.PACK_AB R8, R23, R21 ;  /* 0x000000151708723e */ /* 0x000fc400000010ff */
[----:B---3--:R-:W-:Y:S02]  /*12450*/  ISETP.LT.AND P3, PT, R3, UR5, !P0 ;  /* 0x0000000503007c0c */ /* 0x008fe4000c761270 */
[----:B------:R-:W-:Y:S02]  /*12460*/  F2FP.BF16.F32.PACK_AB R81, R11, R9 ;  /* 0x000000090b51723e */ /* 0x000fe400000010ff */
[----:B------:R-:W-:Y:S02]  /*12470*/  ISETP.LT.AND P4, PT, R164, UR6, !P0 ;  /* 0x00000006a4007c0c */ /* 0x000fe4000c781270 */
[----:B------:R-:W-:Y:S02]  /*12480*/  ISETP.LT.AND P2, PT, R165, UR7, !P0 ;  /* 0x00000007a5007c0c */ /* 0x000fe4000c741270 */
[----:B------:R-:W-:Y:S01]  /*12490*/  F2FP.BF16.F32.PACK_AB R20, R22, R20 ;  /* 0x000000141614723e */ /* 0x000fe200000010ff */
[----:B------:R-:W-:Y:S01]  /*124a0*/  STS.128 [R2+0x400], R156 ;  /* 0x0004009c02007388 */ /* 0x000fe20000000c00 */
[----:B------:R-:W-:-:S02]  /*124b0*/  F2FP.BF16.F32.PACK_AB R21, R26, R24 ;  /* 0x000000181a15723e */ /* 0x000fc400000010ff */
[----:B------:R-:W-:Y:S02]  /*124c0*/  F2FP.BF16.F32.PACK_AB R82, R15, R13 ;  /* 0x0000000d0f52723e */ /* 0x000fe400000010ff */
[----:B------:R-:W-:Y:S02]  /*124d0*/  F2FP.BF16.F32.PACK_AB R70, R78, R76 ;  /* 0x0000004c4e46723e */ /* 0x000fe400000010ff */
[----:B------:R-:W-:Y:S02]  /*124e0*/  F2FP.BF16.F32.PACK_AB R102, R110, R108 ;  /* 0x0000006c6e66723e */ /* 0x000fe400000010ff */
[----:B------:R-:W-:Y:S01]  /*124f0*/  F2FP.BF16.F32.PACK_AB R77, R107, R105 ;  /* 0x000000696b4d723e */ /* 0x000fe200000010ff */
[----:B------:R-:W-:Y:S01]  /*12500*/  IMAD R40, R141, R17, RZ ;  /* 0x000000118d287224 */ /* 0x000fe200078e02ff */
[----:B------:R-:W-:Y:S01]  /*12510*/  LEA.HI.X.SX32 R3, R19, UR13, 0x1, P5 ;  /* 0x0000000d13037c11 */ /* 0x000fe2000a8f0eff */
[----:B------:R-:W0:Y:S01]  /*12520*/  LDCU UR5, c[0x0][0x39c] ;  /* 0x00007380ff0577ac */ /* 0x000e220008000800 */
[----:B------:R-:W-:-:S02]  /*12530*/  LEA R24, P5, R42, R16, 0x1 ;  /* 0x000000102a187211 */ /* 0x000fc400078a08ff */
[----:B------:R-:W-:Y:S02]  /*12540*/  LEA R26, P6, R18, R16, 0x1 ;  /* 0x00000010121a7211 */ /* 0x000fe400078c08ff */
[----:B------:R-:W-:Y:S01]  /*12550*/  F2FP.BF16.F32.PACK_AB R9, R27, R25 ;  /* 0x000000191b09723e */ /* 0x000fe200000010ff */
[----:B------:R-:W-:Y:S01]  /*12560*/  IMAD R164, R164, R17, RZ ;  /* 0x00000011a4a47224 */ /* 0x000fe200078e02ff */
[----:B------:R-:W-:Y:S01]  /*12570*/  LEA.HI.X.SX32 R25, R42, R3, 0x1, P5 ;  /* 0x000000032a197211 */ /* 0x000fe200028f0eff */
[----:B------:R-:W-:Y:S01]  /*12580*/  IMAD R165, R165, R17, RZ ;  /* 0x00000011a5a57224 */ /* 0x000fe200078e02ff */
[----:B------:R-:W-:Y:S01]  /*12590*/  LEA.HI.X.SX32 R27, R18, R3, 0x1, P6 ;  /* 0x00000003121b7211 */ /* 0x000fe200030f0eff */
[----:B------:R-:W3:Y:S01]  /*125a0*/  LDCU UR6, c[0x0][0x39c] ;  /* 0x00007380ff0677ac */ /* 0x000ee20008000800 */
[----:B------:R-:W-:Y:S01]  /*125b0*/  F2FP.BF16.F32.PACK_AB R22, R30, R28 ;  /* 0x0000001c1e16723e */ /* 0x000fe200000010ff */
[----:B------:R-:W-:Y:S01]  /*125c0*/  STL.64 [R1+0xf0], R24 ;  /* 0x0000f01801007387 */ /* 0x000fe20000100a00 */
[----:B------:R-:W-:Y:S01]  /*125d0*/  LEA R28, P5, R164, R16, 0x1 ;  /* 0x00000010a41c7211 */ /* 0x000fe200078a08ff */
[----:B------:R-:W4:Y:S02]  /*125e0*/  LDCU UR7, c[0x0][0x39c] ;  /* 0x00007380ff0777ac */ /* 0x000f240008000800 */
[----:B------:R0:W-:Y:S01]  /*125f0*/  STL.64 [R1+0xe8], R26 ;  /* 0x0000e81a01007387 */ /* 0x0001e20000100a00 */
[----:B------:R-:W-:-:S02]  /*12600*/  F2FP.BF16.F32.PACK_AB R10, R31, R29 ;  /* 0x0000001d1f0a723e */ /* 0x000fc400000010ff */
[----:B------:R-:W-:Y:S02]  /*12610*/  LEA.HI.X.SX32 R29, R164, R3, 0x1, P5 ;  /* 0x00000003a41d7211 */ /* 0x000fe400028f0eff */
[----:B0-----:R-:W-:-:S04]  /*12620*/  LEA R26, P6, R165, R16, 0x1 ;  /* 0x00000010a51a7211 */ /* 0x001fc800078c08ff */
[----:B------:R-:W-:Y:S01]  /*12630*/  LEA.HI.X.SX32 R27, R165, R3, 0x1, P6 ;  /* 0x00000003a51b7211 */ /* 0x000fe200030f0eff */
[----:B------:R0:W-:Y:S04]  /*12640*/  STL.64 [R1+0xe0], R28 ;  /* 0x0000e01c01007387 */ /* 0x0001e80000100a00 */
[----:B------:R2:W-:Y:S01]  /*12650*/  STL.64 [R1+0xd8], R26 ;  /* 0x0000d81a01007387 */ /* 0x0005e20000100a00 */
[CC--:B------:R-:W-:Y:S02]  /*12660*/  IMAD R18, R91.reuse, R17.reuse, RZ ;  /* 0x000000115b127224 */ /* 0x0c0fe400078e02ff */
[----:B------:R-:W-:Y:S01]  /*12670*/  IMAD R19, R88, R17, RZ ;  /* 0x0000001158137224 */ /* 0x000fe200078e02ff */
[----:B-1----:R-:W-:Y:S01]  /*12680*/  ISETP.LT.AND P5, PT, R91, UR4, !P0 ;  /* 0x000000045b007c0c */ /* 0x002fe2000c7a1270 */
[----:B------:R-:W-:Y:S01]  /*12690*/  IMAD.MOV.U32 R88, RZ, RZ, R161 ;  /* 0x000000ffff587224 */ /* 0x000fe200078e00a1 */
[----:B------:R-:W-:Y:S01]  /*126a0*/  F2FP.BF16.F32.PACK_AB R13, R43, R41 ;  /* 0x000000292b0d723e */ /* 0x000fe200000010ff */
[----:B------:R-:W-:Y:S01]  /*126b0*/  IMAD.MOV.U32 R91, RZ, RZ, R162 ;  /* 0x000000ffff5b7224 */ /* 0x000fe200078e00a2 */
[----:B------:R-:W-:Y:S01]  /*126c0*/  F2FP.BF16.F32.PACK_AB R23, R34, R32 ;  /* 0x000000202217723e */ /* 0x000fe200000010ff */
[----:B0-----:R-:W-:Y:S01]  /*126d0*/  IMAD R28, R90, R17, RZ ;  /* 0x000000115a1c7224 */ /* 0x001fe200078e02ff */
[----:B------:R-:W-:Y:S01]  /*126e0*/  F2FP.BF16.F32.PACK_AB R11, R35, R33 ;  /* 0x00000021230b723e */ /* 0x000fe200000010ff */
[----:B------:R-:W-:Y:S01]  /*126f0*/  IMAD.MOV.U32 R90, RZ, RZ, R160 ;  /* 0x000000ffff5a7224 */ /* 0x000fe200078e00a0 */
[----:B------:R-:W-:Y:S01]  /*12700*/  F2FP.BF16.F32.PACK_AB R78, R111, R109 ;  /* 0x0000006d6f4e723e */ /* 0x000fe200000010ff */
[----:B------:R-:W0:Y:S01]  /*12710*/  LDCU UR4, c[0x0][0x39c] ;  /* 0x00007380ff0477ac */ /* 0x000e220008000800 */
[----:B------:R-:W-:-:S02]  /*12720*/  F2FP.BF16.F32.PACK_AB R76, R103, R101 ;  /* 0x00000065674c723e */ /* 0x000fc400000010ff */
[----:B------:R-:W-:Y:S01]  /*12730*/  F2FP.BF16.F32.PACK_AB R101, R106, R104 ;  /* 0x000000686a65723e */ /* 0x000fe200000010ff */
[----:B--2---:R-:W-:-:S05]  /*12740*/  IMAD R25, R89, R17, RZ ;  /* 0x0000001159197224 */ /* 0x004fca00078e02ff */
[----:B------:R-:W-:-:S04]  /*12750*/  LEA R26, P6, R25, R16, 0x1 ;  /* 0x00000010191a7211 */ /* 0x000fc800078c08ff */
[----:B------:R-:W-:-:S05]  /*12760*/  LEA.HI.X.SX32 R27, R25, R3, 0x1, P6 ;  /* 0x00000003191b7211 */ /* 0x000fca00030f0eff */
[----:B------:R1:W-:Y:S02]  /*12770*/  STL.64 [R1+0xd0], R26 ;  /* 0x0000d01a01007387 */ /* 0x0003e40000100a00 */
[----:B-1----:R-:W-:-:S04]  /*12780*/  LEA R26, P6, R18, R16, 0x1 ;  /* 0x00000010121a7211 */ /* 0x002fc800078c08ff */
[----:B------:R-:W-:Y:S02]  /*12790*/  LEA.HI.X.SX32 R27, R18, R3, 0x1, P6 ;  /* 0x00000003121b7211 */ /* 0x000fe400030f0eff */
[----:B------:R-:W-:Y:S01]  /*127a0*/  LEA R30, P6, R19, R16, 0x1 ;  /* 0x00000010131e7211 */ /* 0x000fe200078c08ff */
[----:B------:R-:W-:-:S03]  /*127b0*/  IMAD R18, R153, R17, RZ ;  /* 0x0000001199127224 */ /* 0x000fc600078e02ff */
[----:B------:R-:W-:Y:S01]  /*127c0*/  LEA.HI.X.SX32 R31, R19, R3, 0x1, P6 ;  /* 0x00000003131f7211 */ /* 0x000fe200030f0eff */
[----:B------:R-:W-:Y:S01]  /*127d0*/  IMAD.MOV.U32 R153, RZ, RZ, R155 ;  /* 0x000000ffff997224 */ /* 0x000fe200078e009b */
[----:B------:R-:W-:Y:S01]  /*127e0*/  STL.64 [R1+0xc8], R26 ;  /* 0x0000c81a01007387 */ /* 0x000fe20000100a00 */
[----:B------:R-:W-:Y:S02]  /*127f0*/  IMAD.MOV.U32 R155, RZ, RZ, R145 ;  /* 0x000000ffff9b7224 */ /* 0x000fe400078e0091 */
[----:B------:R-:W-:Y:S01]  /*12800*/  IMAD.MOV.U32 R145, RZ, RZ, R147 ;  /* 0x000000ffff917224 */ /* 0x000fe200078e0093 */
[----:B------:R-:W-:Y:S01]  /*12810*/  STL.64 [R1+0xc0], R30 ;  /* 0x0000c01e01007387 */ /* 0x000fe20000100a00 */
[----:B------:R-:W-:-:S03]  /*12820*/  IMAD.MOV.U32 R147, RZ, RZ, R140 ;  /* 0x000000ffff937224 */ /* 0x000fc600078e008c */
[----:B------:R-:W2:Y:S01]  /*12830*/  LDL R140, [R1+0x110] ;  /* 0x00011000018c7983 */ /* 0x000ea20000100800 */
[----:B------:R-:W-:Y:S02]  /*12840*/  IMAD R19, R142, R17, RZ ;  /* 0x000000118e137224 */ /* 0x000fe400078e02ff */
[----:B------:R-:W1:Y:S01]  /*12850*/  S2R R142, SR_TID.X ;  /* 0x00000000008e7919 */ /* 0x000e620000002100 */
[----:B------:R-:W-:Y:S01]  /*12860*/  ISETP.LT.AND P1, PT, R89, UR8, !P0 ;  /* 0x0000000859007c0c */ /* 0x000fe2000c721270 */
[----:B------:R-:W-:Y:S01]  /*12870*/  IMAD.MOV.U32 R89, RZ, RZ, R163 ;  /* 0x000000ffff597224 */ /* 0x000fe200078e00a3 */
[C---:B------:R-:W-:Y:S01]  /*12880*/  LEA R164, P6, R28.reuse, R16, 0x1 ;  /* 0x000000101ca47211 */ /* 0x040fe200078c08ff */
[----:B------:R-:W0:Y:S03]  /*12890*/  LDCU UR8, c[0x0][0x39c] ;  /* 0x00007380ff0877ac */ /* 0x000e260008000800 */
[----:B------:R-:W-:Y:S01]  /*128a0*/  STS.128 [R2], R88 ;  /* 0x0000005802007388 */ /* 0x000fe20000000c00 */
[----:B------:R-:W-:Y:S01]  /*128b0*/  LEA.HI.X.SX32 R165, R28, R3, 0x1, P6 ;  /* 0x000000031ca57211 */ /* 0x000fe200030f0eff */
[----:B-1----:R-:W-:-:S05]  /*128c0*/  IMAD.SHL.U32 R142, R142, 0x10, RZ ;  /* 0x000000108e8e7824 */ /* 0x002fca00078e00ff */
[----:B------:R-:W-:Y:S01]  /*128d0*/  LOP3.LUT R43, R142, 0x7f0, RZ, 0xc0, !PT ;  /* 0x000007f08e2b7812 */ /* 0x000fe200078ec0ff */
[----:B------:R-:W-:Y:S06]  /*128e0*/  BAR.SYNC.DEFER_BLOCKING 0x0 ;  /* 0x0000000000007b1d */ /* 0x000fec0000010000 */
[----:B------:R-:W1:Y:S04]  /*128f0*/  LDS.128 R32, [R43+UR11] ;  /* 0x0000000b2b207984 */ /* 0x000e680008000c00 */
[----:B------:R-:W0:Y:S01]  /*12900*/  LDS.128 R28, [R43+UR11+0x800] ;  /* 0x0008000b2b1c7984 */ /* 0x000e220008000c00 */
[C---:B------:R-:W-:Y:S01]  /*12910*/  LEA R162, P6, R18.reuse, R16, 0x1 ;  /* 0x0000001012a27211 */ /* 0x040fe200078c08ff */
[----:B------:R-:W-:Y:S03]  /*12920*/  BAR.SYNC.DEFER_BLOCKING 0x0 ;  /* 0x0000000000007b1d */ /* 0x000fe60000010000 */
[----:B------:R-:W-:-:S02]  /*12930*/  LEA.HI.X.SX32 R163, R18, R3, 0x1, P6 ;  /* 0x0000000312a37211 */ /* 0x000fc400030f0eff */
[----:B------:R-:W-:-:S04]  /*12940*/  LEA R160, P6, R19, R16, 0x1 ;  /* 0x0000001013a07211 */ /* 0x000fc800078c08ff */
[----:B------:R-:W-:Y:S01]  /*12950*/  LEA.HI.X.SX32 R161, R19, R3, 0x1, P6 ;  /* 0x0000000313a17211 */ /* 0x000fe200030f0eff */
[----:B------:R-:W-:Y:S04]  /*12960*/  STL.64 [R1+0x268], R164 ;  /* 0x000268a401007387 */ /* 0x000fe80000100a00 */
[----:B------:R-:W-:Y:S04]  /*12970*/  STL.64 [R1+0x270], R162 ;  /* 0x000270a201007387 */ /* 0x000fe80000100a00 */
[----:B------:R-:W-:Y:S04]  /*12980*/  STL.64 [R1+0x278], R160 ;  /* 0x000278a001007387 */ /* 0x000fe80000100a00 */
[----:B-1----:R-:W-:Y:S04]  /*12990*/  STL [R1+0x288], R33 ;  /* 0x0002882101007387 */ /* 0x002fe80000100800 */
[----:B------:R-:W-:Y:S04]  /*129a0*/  STL.64 [R1+0x280], R34 ;  /* 0x0002802201007387 */ /* 0x000fe80000100a00 */
[----:B0-----:R-:W-:Y:S04]  /*129b0*/  STL.64 [R1+0x298], R28 ;  /* 0x0002981c01007387 */ /* 0x001fe80000100a00 */
[----:B------:R-:W-:Y:S04]  /*129c0*/  STL.64 [R1+0x290], R30 ;  /* 0x0002901e01007387 */ /* 0x000fe80000100a00 */
[----:B------:R-:W3:Y:S04]  /*129d0*/  LDL.LU R108, [R1] ;  /* 0x00000000016c7983 */ /* 0x000ee80000300800 */
[----:B------:R-:W3:Y:S04]  /*129e0*/  LDL.LU R109, [R1+0x4] ;  /* 0x00000400016d7983 */ /* 0x000ee80000300800 */
[----:B------:R-:W3:Y:S04]  /*129f0*/  LDL.LU R110, [R1+0x8] ;  /* 0x00000800016e7983 */ /* 0x000ee80000300800 */
[----:B------:R-:W3:Y:S04]  /*12a00*/  LDL.LU R111, [R1+0xc] ;  /* 0x00000c00016f7983 */ /* 0x000ee80000300800 */
[----:B------:R-:W3:Y:S04]  /*12a10*/  LDL.LU R104, [R1+0x70] ;  /* 0x0000700001687983 */ /* 0x000ee80000300800 */
[----:B------:R-:W3:Y:S04]  /*12a20*/  LDL.LU R105, [R1+0x74] ;  /* 0x0000740001697983 */ /* 0x000ee80000300800 */
[----:B------:R-:W3:Y:S04]  /*12a30*/  LDL.LU R106, [R1+0x78] ;  /* 0x00007800016a7983 */ /* 0x000ee80000300800 */
[----:B------:R0:W-:Y:S04]  /*12a40*/  STS.128 [R2], R152 ;  /* 0x0000009802007388 */ /* 0x0001e80000000c00 */
[----:B------:R-:W3:Y:S04]  /*12a50*/  LDL.LU R107, [R1+0x7c] ;  /* 0x00007c00016b7983 */ /* 0x000ee80000300800 */
[----:B0-----:R-:W4:Y:S04]  /*12a60*/  LDL.LU R152, [R1+0x60] ;  /* 0x0000600001987983 */ /* 0x001f280000300800 */
[----:B------:R-:W4:Y:S04]  /*12a70*/  LDL.LU R153, [R1+0x64] ;  /* 0x0000640001997983 */ /* 0x000f280000300800 */
[----:B------:R-:W4:Y:S04]  /*12a80*/  LDL.LU R154, [R1+0x68] ;  /* 0x00006800019a7983 */ /* 0x000f280000300800 */
[----:B------:R-:W4:Y:S01]  /*12a90*/  LDL.LU R155, [R1+0x6c] ;  /* 0x00006c00019b7983 */ /* 0x000f220000300800 */
[----:B------:R-:W-:-:S02]  /*12aa0*/  F2FP.BF16.F32.PACK_AB R86, R94, R92 ;  /* 0x0000005c5e56723e */ /* 0x000fc400000010ff */
[----:B------:R-:W-:Y:S01]  /*12ab0*/  F2FP.BF16.F32.PACK_AB R74, R95, R93 ;  /* 0x0000005d5f4a723e */ /* 0x000fe200000010ff */
[----:B------:R-:W4:Y:S04]  /*12ac0*/  LDL R141, [R1+0x114] ;  /* 0x00011400018d7983 */ /* 0x000f280000100800 */
        /* <DEDUP_REMOVED lines=8> */
[----:B------:R-:W-:Y:S01]  /*12b50*/  IMAD R18, R143, R17, RZ ;  /* 0x000000118f127224 */ /* 0x000fe200078e02ff */
[----:B------:R-:W-:-:S02]  /*12b60*/  F2FP.BF16.F32.PACK_AB R87, R98, R96 ;  /* 0x000000606257723e */ /* 0x000fc400000010ff */
[----:B------:R-:W4:Y:S01]  /*12b70*/  LDL R143, [R1+0x118] ;  /* 0x00011800018f7983 */ /* 0x000f220000100800 */
[----:B------:R-:W-:-:S03]  /*12b80*/  F2FP.BF16.F32.PACK_AB R75, R99, R97 ;  /* 0x00000061634b723e */ /* 0x000fc600000010ff */
[----:B------:R-:W4:Y:S04]  /*12b90*/  LDL.LU R96, [R1+0x30] ;  /* 0x0000300001607983 */ /* 0x000f280000300800 */
[----:B------:R-:W4:Y:S04]  /*12ba0*/  LDL.LU R97, [R1+0x34] ;  /* 0x0000340001617983 */ /* 0x000f280000300800 */
[----:B------:R-:W4:Y:S04]  /*12bb0*/  LDL.LU R98, [R1+0x38] ;  /* 0x0000380001627983 */ /* 0x000f280000300800 */
[----:B------:R0:W-:Y:S04]  /*12bc0*/  STS.128 [R2+0x400], R144 ;  /* 0x0004009002007388 */ /* 0x0001e80000000c00 */
[----:B------:R-:W4:Y:S01]  /*12bd0*/  LDL.LU R99, [R1+0x3c] ;  /* 0x00003c0001637983 */ /* 0x000f220000300800 */
[----:B------:R-:W-:-:S02]  /*12be0*/  F2FP.BF16.F32.PACK_AB R103, R114, R112 ;  /* 0x000000707267723e */ /* 0x000fc400000010ff */
[----:B------:R-:W-:Y:S01]  /*12bf0*/  F2FP.BF16.F32.PACK_AB R79, R115, R113 ;  /* 0x00000071734f723e */ /* 0x000fe200000010ff */
[----:B------:R-:W-:Y:S06]  /*12c00*/  BAR.SYNC.DEFER_BLOCKING 0x0 ;  /* 0x0000000000007b1d */ /* 0x000fec0000010000 */
[----:B0-----:R-:W4:Y:S04]  /*12c10*/  LDL.LU R144, [R1+0x20] ;  /* 0x0000200001907983 */ /* 0x001f280000300800 */
[----:B------:R-:W4:Y:S04]  /*12c20*/  LDL.LU R145, [R1+0x24] ;  /* 0x0000240001917983 */ /* 0x000f280000300800 */
[----:B------:R-:W4:Y:S04]  /*12c30*/  LDL.LU R146, [R1+0x28] ;  /* 0x0000280001927983 */ /* 0x000f280000300800 */
[----:B------:R-:W4:Y:S01]  /*12c40*/  LDL.LU R147, [R1+0x2c] ;  /* 0x00002c0001937983 */ /* 0x000f220000300800 */
[----:B--2---:R-:W-:-:S03]  /*12c50*/  IMAD R19, R140, R17, RZ ;  /* 0x000000118c137224 */ /* 0x004fc600078e02ff */
[----:B------:R-:W2:Y:S04]  /*12c60*/  LDL R140, [R1+0x11c] ;  /* 0x00011c00018c7983 */ /* 0x000ea80000100800 */
[----:B------:R-:W2:Y:S04]  /*12c70*/  LDL.LU R112, [R1+0x10] ;  /* 0x0000100001707983 */ /* 0x000ea80000300800 */
[----:B------:R-:W2:Y:S04]  /*12c80*/  LDL.LU R113, [R1+0x14] ;  /* 0x0000140001717983 */ /* 0x000ea80000300800 */
[----:B------:R-:W2:Y:S04]  /*12c90*/  LDL.LU R114, [R1+0x18] ;  /* 0x0000180001727983 */ /* 0x000ea80000300800 */
[----:B------:R-:W2:Y:S01]  /*12ca0*/  LDL.LU R115, [R1+0x1c] ;  /* 0x00001c0001737983 */ /* 0x000ea20000300800 */
[----:B------:R-:W-:-:S02]  /*12cb0*/  F2FP.BF16.F32.PACK_AB R36, R38, R36 ;  /* 0x000000242624723e */ /* 0x000fc400000010ff */
[----:B------:R-:W-:Y:S01]  /*12cc0*/  F2FP.BF16.F32.PACK_AB R38, R46, R44 ;  /* 0x0000002c2e26723e */ /* 0x000fe200000010ff */
[----:B------:R-:W2:Y:S01]  /*12cd0*/  LDL.LU.64 R28, [R1+0xf0] ;  /* 0x0000f000011c7983 */ /* 0x000ea20000300a00 */
[----:B------:R-:W-:Y:S02]  /*12ce0*/  F2FP.BF16.F32.PACK_AB R14, R47, R45 ;  /* 0x0000002d2f0e723e */ /* 0x000fe400000010ff */
[----:B------:R-:W-:Y:S01]  /*12cf0*/  F2FP.BF16.F32.PACK_AB R39, R50, R48 ;  /* 0x000000303227723e */ /* 0x000fe200000010ff */
[----:B------:R-:W-:Y:S01]  /*12d00*/  LDS.128 R44, [R43+UR11+0x800] ;  /* 0x0008000b2b2c7984 */ /* 0x000fe20008000c00 */
[----:B------:R-:W-:-:S03]  /*12d10*/  F2FP.BF16.F32.PACK_AB R15, R51, R49 ;  /* 0x00000031330f723e */ /* 0x000fc600000010ff */
[----:B------:R-:W0:Y:S01]  /*12d20*/  LDS.128 R48, [R43+UR11] ;  /* 0x0000000b2b307984 */ /* 0x000e220008000c00 */
[----:B------:R-:W-:Y:S01]  /*12d30*/  BAR.SYNC.DEFER_BLOCKING 0x0 ;  /* 0x0000000000007b1d */ /* 0x000fe20000010000 */
[----:B------:R-:W-:Y:S02]  /*12d40*/  F2FP.BF16.F32.PACK_AB R52, R54, R52 ;  /* 0x000000343634723e */ /* 0x000fe400000010ff */
[----:B------:R-:W-:Y:S02]  /*12d50*/  F2FP.BF16.F32.PACK_AB R24, R55, R53 ;  /* 0x000000353718723e */ /* 0x000fe400000010ff */
[----:B------:R-:W-:Y:S02]  /*12d60*/  F2FP.BF16.F32.PACK_AB R53, R58, R56 ;  /* 0x000000383a35723e */ /* 0x000fe400000010ff */
[----:B------:R-:W-:Y:S02]  /*12d70*/  F2FP.BF16.F32.PACK_AB R25, R59, R57 ;  /* 0x000000393b19723e */ /* 0x000fe400000010ff */
[----:B------:R-:W-:-:S02]  /*12d80*/  F2FP.BF16.F32.PACK_AB R54, R62, R60 ;  /* 0x0000003c3e36723e */ /* 0x000fc400000010ff */
[----:B------:R-:W-:Y:S01]  /*12d90*/  F2FP.BF16.F32.PACK_AB R26, R63, R61 ;  /* 0x0000003d3f1a723e */ /* 0x000fe200000010ff */
[----:B---3--:R-:W-:Y:S04]  /*12da0*/  STS.128 [R2], R104 ;  /* 0x0000006802007388 */ /* 0x008fe80000000c00 */
[----:B----4-:R-:W-:Y:S01]  /*12db0*/  STS.128 [R2+0x400], R152 ;  /* 0x0004009802007388 */ /* 0x010fe20000000c00 */
[----:B------:R-:W-:Y:S06]  /*12dc0*/  BAR.SYNC.DEFER_BLOCKING 0x0 ;  /* 0x0000000000007b1d */ /* 0x000fec0000010000 */
[----:B------:R-:W1:Y:S04]  /*12dd0*/  LDS.128 R60, [R43+UR11] ;  /* 0x0000000b2b3c7984 */ /* 0x000e680008000c00 */
[----:B------:R-:W-:Y:S01]  /*12de0*/  LDS.128 R56, [R43+UR11+0x800] ;  /* 0x0008000b2b387984 */ /* 0x000fe20008000c00 */
[----:B------:R-:W-:Y:S06]  /*12df0*/  BAR.SYNC.DEFER_BLOCKING 0x0 ;  /* 0x0000000000007b1d */ /* 0x000fec0000010000 */
[----:B------:R-:W-:Y:S04]  /*12e00*/  STS.128 [R2], R92 ;  /* 0x0000005c02007388 */ /* 0x000fe80000000c00 */
[----:B------:R-:W-:Y:S01]  /*12e10*/  STS.128 [R2+0x400], R88 ;  /* 0x0004005802007388 */ /* 0x000fe20000000c00 */
[----:B------:R-:W-:Y:S06]  /*12e20*/  BAR.SYNC.DEFER_BLOCKING 0x0 ;  /* 0x0000000000007b1d */ /* 0x000fec0000010000 */
[----:B------:R-:W3:Y:S04]  /*12e30*/  LDS.128 R92, [R43+UR11] ;  /* 0x0000000b2b5c7984 */ /* 0x000ee80008000c00 */
[----:B------:R-:W-:Y:S01]  /*12e40*/  LDS.128 R88, [R43+UR11+0x800] ;  /* 0x0008000b2b587984 */ /* 0x000fe20008000c00 */
[----:B------:R-:W-:Y:S06]  /*12e50*/  BAR.SYNC.DEFER_BLOCKING 0x0 ;  /* 0x0000000000007b1d */ /* 0x000fec0000010000 */
[----:B------:R-:W-:Y:S04]  /*12e60*/  STS.128 [R2], R96 ;  /* 0x0000006002007388 */ /* 0x000fe80000000c00 */
[----:B------:R-:W-:Y:S01]  /*12e70*/  STS.128 [R2+0x400], R144 ;  /* 0x0004009002007388 */ /* 0x000fe20000000c00 */
[----:B------:R-:W-:Y:S06]  /*12e80*/  BAR.SYNC.DEFER_BLOCKING 0x0 ;  /* 0x0000000000007b1d */ /* 0x000fec0000010000 */
[----:B------:R-:W4:Y:S04]  /*12e90*/  LDS.128 R104, [R43+UR11] ;  /* 0x0000000b2b687984 */ /* 0x000f280008000c00 */
[----:B------:R-:W-:Y:S01]  /*12ea0*/  LDS.128 R96, [R43+UR11+0x800] ;  /* 0x0008000b2b607984 */ /* 0x000fe20008000c00 */
[----:B------:R-:W-:Y:S06]  /*12eb0*/  BAR.SYNC.DEFER_BLOCKING 0x0 ;  /* 0x0000000000007b1d */ /* 0x000fec0000010000 */
[----:B--2---:R-:W-:Y:S04]  /*12ec0*/  STS.128 [R2], R112 ;  /* 0x0000007002007388 */ /* 0x004fe80000000c00 */
[----:B------:R-:W-:Y:S01]  /*12ed0*/  STS.128 [R2+0x400], R108 ;  /* 0x0004006c02007388 */ /* 0x000fe20000000c00 */
[----:B------:R-:W-:Y:S06]  /*12ee0*/  BAR.SYNC.DEFER_BLOCKING 0x0 ;  /* 0x0000000000007b1d */ /* 0x000fec0000010000 */
[----:B------:R-:W2:Y:S04]  /*12ef0*/  LDS.128 R112, [R43+UR11] ;  /* 0x0000000b2b707984 */ /* 0x000ea80008000c00 */
[----:B------:R-:W-:Y:S01]  /*12f00*/  LDS.128 R108, [R43+UR11+0x800] ;  /* 0x0008000b2b6c7984 */ /* 0x000fe20008000c00 */
[----:B------:R-:W-:Y:S06]  /*12f10*/  BAR.SYNC.DEFER_BLOCKING 0x0 ;  /* 0x0000000000007b1d */ /* 0x000fec0000010000 */
[----:B------:R-:W-:Y:S04]  /*12f20*/  STS.128 [R2], R132 ;  /* 0x0000008402007388 */ /* 0x000fe80000000c00 */
[----:B------:R-:W-:Y:S01]  /*12f30*/  STS.128 [R2+0x400], R116 ;  /* 0x0004007402007388 */ /* 0x000fe20000000c00 */
[----:B------:R-:W-:Y:S06]  /*12f40*/  BAR.SYNC.DEFER_BLOCKING 0x0 ;  /* 0x0000000000007b1d */ /* 0x000fec0000010000 */
[----:B------:R-:W0:Y:S04]  /*12f50*/  LDS.128 R132, [R43+UR11] ;  /* 0x0000000b2b847984 */ /* 0x000e280008000c00 */
[----:B------:R-:W-:Y:S01]  /*12f60*/  LDS.128 R116, [R43+UR11+0x800] ;  /* 0x0008000b2b747984 */ /* 0x000fe20008000c00 */
[----:B------:R-:W-:Y:S01]  /*12f70*/  BAR.SYNC.DEFER_BLOCKING 0x0 ;  /* 0x0000000000007b1d */ /* 0x000fe20000010000 */
[----:B------:R-:W-:-:S04]  /*12f80*/  LEA R158, P6, R40, R16, 0x1 ;  /* 0x00000010289e7211 */ /* 0x000fc800078c08ff */
[----:B------:R-:W-:Y:S01]  /*12f90*/  LEA.HI.X.SX32 R159, R40, R3, 0x1, P6 ;  /* 0x00000003289f7211 */ /* 0x000fe200030f0eff */
[----:B------:R1:W-:Y:S04]  /*12fa0*/  STS.128 [R2], R148 ;  /* 0x0000009402007388 */ /* 0x0003e80000000c00 */
[----:B------:R-:W-:Y:S01]  /*12fb0*/  STS.128 [R2+0x400], R120 ;  /* 0x0004007802007388 */ /* 0x000fe20000000c00 */
[----:B------:R-:W-:Y:S01]  /*12fc0*/  BAR.SYNC.DEFER_BLOCKING 0x0 ;  /* 0x0000000000007b1d */ /* 0x000fe20000010000 */
[----:B------:R-:W-:Y:S01]  /*12fd0*/  LEA R156, P6, R18, R16, 0x1 ;  /* 0x00000010129c7211 */ /* 0x000fe200078c08ff */
[-C--:B------:R-:W-:Y:S02]  /*12fe0*/  IMAD R40, R141, R17.reuse, RZ ;  /* 0x000000118d287224 */ /* 0x080fe400078e02ff */
[----:B------:R-:W-:Y:S01]  /*12ff0*/  IMAD R41, R140, R17, RZ ;  /* 0x000000118c297224 */ /* 0x000fe200078e02ff */
[----:B------:R-:W-:-:S02]  /*13000*/  LEA.HI.X.SX32 R157, R18, R3, 0x1, P6 ;  /* 0x00000003129d7211 */ /* 0x000fc400030f0eff */
[----:B-1----:R-:W-:Y:S01]  /*13010*/  LOP3.LUT R151, R142, 0x7f0, RZ, 0xc0, !PT ;  /* 0x000007f08e977812 */ /* 0x002fe200078ec0ff */
[----:B------:R-:W-:Y:S01]  /*13020*/  IMAD R18, R143, R17, RZ ;  /* 0x000000118f127224 */ /* 0x000fe200078e02ff */
[----:B------:R-:W2:Y:S04]  /*13030*/  LDL.LU R150, [R1+0xf8] ;  /* 0x0000f80001967983 */ /* 0x000ea80000300800 */
[----:B------:R-:W3:Y:S04]  /*13040*/  LDL.LU.64 R30, [R1+0xe8] ;  /* 0x0000e800011e7983 */ /* 0x000ee80000300a00 */
[----:B------:R-:W4:Y:S01]  /*13050*/  LDL.LU R33, [R1+0xfc] ;  /* 0x0000fc0001217983 */ /* 0x000f220000300800 */
[----:B------:R-:W-:-:S02]  /*13060*/  LEA R154, P6, R19, R16, 0x1 ;  /* 0x00000010139a7211 */ /* 0x000fc400078c08ff */
[----:B------:R-:W-:Y:S01]  /*13070*/  F2FP.BF16.F32.PACK_AB R55, R66, R64 ;  /* 0x000000404237723e */ /* 0x000fe200000010ff */
[----:B------:R-:W4:Y:S04]  /*13080*/  LDL.LU.64 R34, [R1+0xe0] ;  /* 0x0000e00001227983 */ /* 0x000f280000300a00 */
[----:B------:R-:W1:Y:S04]  /*13090*/  LDS.128 R140, [R151+UR11] ;  /* 0x0000000b978c7984 */ /* 0x000e680008000c00 */
[----:B------:R-:W-:Y:S01]  /*130a0*/  LDS.128 R120, [R151+UR11+0x800] ;  /* 0x0008000b97787984 */ /* 0x000fe20008000c00 */
[----:B------:R-:W-:Y:S01]  /*130b0*/  BAR.SYNC.DEFER_BLOCKING 0x0 ;  /* 0x0000000000007b1d */ /* 0x000fe20000010000 */
[----:B------:R-:W-:-:S02]  /*130c0*/  LEA.HI.X.SX32 R155, R19, R3, 0x1, P6 ;  /* 0x00000003139b7211 */ /* 0x000fc400030f0eff */
[----:B------:R-:W-:-:S03]  /*130d0*/  F2FP.BF16.F32.PACK_AB R27, R67, R65 ;  /* 0x00000041431b723e */ /* 0x000fc600000010ff */
[----:B------:R-:W4:Y:S04]  /*130e0*/  LDL.LU.64 R160, [R1+0xd8] ;  /* 0x0000d80001a07983 */ /* 0x000f280000300a00 */
[----:B------:R-:W-:Y:S04]  /*130f0*/  STS.128 [R2], R124 ;  /* 0x0000007c02007388 */ /* 0x000fe80000000c00 */
[----:B------:R-:W-:Y:S01]  /*13100*/  STS.128 [R2+0x400], R128 ;  /* 0x0004008002007388 */ /* 0x000fe20000000c00 */
[----:B------:R-:W-:Y:S01]  /*13110*/  BAR.SYNC.DEFER_BLOCKING 0x0 ;  /* 0x0000000000007b1d */ /* 0x000fe20000010000 */
[----:B------:R-:W-:-:S05]  /*13120*/  LEA R152, P6, R40, R16, 0x1 ;  /* 0x0000001028987211 */ /* 0x000fca00078c08ff */
[----:B------:R-:W4:Y:S04]  /*13130*/  LDL.LU.64 R162, [R1+0xd0] ;  /* 0x0000d00001a27983 */ /* 0x000f280000300a00 */
[----:B------:R-:W0:Y:S04]  /*13140*/  LDS.128 R128, [R151+UR11] ;  /* 0x0000000b97807984 */ /* 0x000e280008000c00 */
[----:B------:R-:W-:Y:S01]  /*13150*/  LDS.128 R124, [R151+UR11+0x800] ;  /* 0x0008000b977c7984 */ /* 0x000fe20008000c00 */
[----:B------:R-:W-:Y:S01]  /*13160*/  BAR.SYNC.DEFER_BLOCKING 0x0 ;  /* 0x0000000000007b1d */ /* 0x000fe20000010000 */
[----:B------:R-:W-:-:S05]  /*13170*/  LEA.HI.X.SX32 R153, R40, R3, 0x1, P6 ;  /* 0x0000000328997211 */ /* 0x000fca00030f0eff */
[----:B------:R-:W4:Y:S04]  /*13180*/  LDL.LU.64 R164, [R1+0xc8] ;  /* 0x0000c80001a47983 */ /* 0x000f280000300a00 */
[----:B------:R-:W-:Y:S04]  /*13190*/  STS.128 [R2], R68 ;  /* 0x0000004402007388 */ /* 0x000fe80000000c00 */
[----:B------:R-:W-:Y:S01]  /*131a0*/  STS.128 [R2+0x400], R136 ;  /* 0x0004008802007388 */ /* 0x000fe20000000c00 */
[----:B------:R-:W-:Y:S01]  /*131b0*/  BAR.SYNC.DEFER_BLOCKING 0x0 ;  /* 0x0000000000007b1d */ /* 0x000fe20000010000 */
[----:B------:R-:W-:Y:S01]  /*131c0*/  LEA R146, P6, R18, R16, 0x1 ;  /* 0x0000001012927211 */ /* 0x000fe200078c08ff */
[----:B------:R-:W-:-:S04]  /*131d0*/  IMAD R40, R17, 0x20, R42 ;  /* 0x0000002011287824 */ /* 0x000fc800078e022a */
[----:B------:R-:W4:Y:S04]  /*131e0*/  LDL.LU R149, [R1+0x118] ;  /* 0x0001180001957983 */ /* 0x000f280000300800 */
[----:B------:R-:W0:Y:S04]  /*131f0*/  LDS.128 R136, [R151+UR11] ;  /* 0x0000000b97887984 */ /* 0x000e280008000c00 */
[----:B------:R-:W-:Y:S01]  /*13200*/  LDS.128 R68, [R151+UR11+0x800] ;  /* 0x0008000b97447984 */ /* 0x000fe20008000c00 */
[----:B------:R-:W-:Y:S06]  /*13210*/  BAR.SYNC.DEFER_BLOCKING 0x0 ;  /* 0x0000000000007b1d */ /* 0x000fec0000010000 */
[----:B------:R-:W-:Y:S04]  /*13220*/  STS.128 [R2], R84 ;  /* 0x0000005402007388 */ /* 0x000fe80000000c00 */
[----:B------:R-:W-:Y:S01]  /*13230*/  STS.128 [R2+0x400], R72 ;  /* 0x0004004802007388 */ /* 0x000fe20000000c00 */
[----:B------:R-:W-:Y:S06]  /*13240*/  BAR.SYNC.DEFER_BLOCKING 0x0 ;  /* 0x0000000000007b1d */ /* 0x000fec0000010000 */
        /* <DEDUP_REMOVED lines=23> */
[----:B------:R-:W-:Y:S01]  /*133c0*/  BAR.SYNC.DEFER_BLOCKING 0x0 ;  /* 0x0000000000007b1d */ /* 0x000fe20000010000 */
[----:B------:R-:W-:-:S02]  /*133d0*/  LEA.HI.X.SX32 R147, R18, R3, 0x1, P6 ;  /* 0x0000000312937211 */ /* 0x000fc400030f0eff */
[----:B------:R-:W-:Y:S01]  /*133e0*/  LEA R144, P6, R41, R16, 0x1 ;  /* 0x0000001029907211 */ /* 0x000fe200078c08ff */
[----:B------:R-:W-:-:S03]  /*133f0*/  IMAD R19, R17, 0x2, R40 ;  /* 0x0000000211137824 */ /* 0x000fc600078e0228 */
[-C--:B------:R-:W-:Y:S02]  /*13400*/  LEA.HI.X.SX32 R145, R41, R3.reuse, 0x1, P6 ;  /* 0x0000000329917211 */ /* 0x080fe400030f0eff */
[CC--:B------:R-:W-:Y:S01]  /*13410*/  LEA R66, P6, R40.reuse, R16.reuse, 0x1 ;  /* 0x0000001028427211 */ /* 0x0c0fe200078c08ff */
[----:B------:R-:W0:Y:S04]  /*13420*/  LDS.128 R12, [R151+UR11] ;  /* 0x0000000b970c7984 */ /* 0x000e280008000c00 */
[----:B------:R-:W-:Y:S01]  /*13430*/  LDS.128 R36, [R151+UR11+0x800] ;  /* 0x0008000b97247984 */ /* 0x000fe20008000c00 */
[----:B------:R-:W-:Y:S01]  /*13440*/  BAR.SYNC.DEFER_BLOCKING 0x0 ;  /* 0x0000000000007b1d */ /* 0x000fe20000010000 */
[----:B------:R-:W-:Y:S01]  /*13450*/  LEA.HI.X.SX32 R67, R40, R3, 0x1, P6 ;  /* 0x0000000328437211 */ /* 0x000fe200030f0eff */
[----:B------:R-:W-:Y:S01]  /*13460*/  IMAD R41, R17, 0x2, R19 ;  /* 0x0000000211297824 */ /* 0x000fe200078e0213 */
[----:B------:R-:W-:-:S03]  /*13470*/  LEA R18, P6, R19, R16, 0x1 ;  /* 0x0000001013127211 */ /* 0x000fc600078c08ff */
[----:B------:R-:W-:Y:S01]  /*13480*/  IMAD R43, R17, 0x2, R41 ;  /* 0x00000002112b7824 */ /* 0x000fe200078e0229 */
[-C--:B------:R-:W-:Y:S02]  /*13490*/  LEA.HI.X.SX32 R19, R19, R3.reuse, 0x1, P6 ;  /* 0x0000000313137211 */ /* 0x080fe400030f0eff */
[-C--:B------:R-:W-:Y:S01]  /*134a0*/  LEA R40, P6, R41, R16.reuse, 0x1 ;  /* 0x0000001029287211 */ /* 0x080fe200078c08ff */
[----:B------:R-:W-:Y:S02]  /*134b0*/  IMAD R148, R17, 0x2, R43 ;  /* 0x0000000211947824 */ /* 0x000fe400078e022b */
[----:B------:R-:W4:Y:S01]  /*134c0*/  LDL.LU R17, [R1+0x100] ;  /* 0x0001000001117983 */ /* 0x000f220000300800 */
[-C--:B------:R-:W-:Y:S02]  /*134d0*/  LEA.HI.X.SX32 R41, R41, R3.reuse, 0x1, P6 ;  /* 0x0000000329297211 */ /* 0x080fe400030f0eff */
[CC--:B------:R-:W-:Y:S01]  /*134e0*/  LEA R42, P6, R43.reuse, R16.reuse, 0x1 ;  /* 0x000000102b2a7211 */ /* 0x0c0fe200078c08ff */
[----:B------:R1:W-:Y:S04]  /*134f0*/  STS.128 [R2], R52 ;  /* 0x0000003402007388 */ /* 0x0003e80000000c00 */
[----:B------:R0:W-:Y:S01]  /*13500*/  STS.128 [R2+0x400], R24 ;  /* 0x0004001802007388 */ /* 0x0001e20000000c00 */
[----:B------:R-:W-:Y:S01]  /*13510*/  LEA.HI.X.SX32 R43, R43, R3, 0x1, P6 ;  /* 0x000000032b2b7211 */ /* 0x000fe200030f0eff */
[----:B------:R-:W-:Y:S01]  /*13520*/  BAR.SYNC.DEFER_BLOCKING 0x0 ;  /* 0x0000000000007b1d */ /* 0x000fe20000010000 */
[----:B------:R-:W-:-:S04]  /*13530*/  LEA R64, P6, R148, R16, 0x1 ;  /* 0x0000001094407211 */ /* 0x000fc800078c08ff */
[----:B------:R-:W-:Y:S02]  /*13540*/  LEA.HI.X.SX32 R65, R148, R3, 0x1, P6 ;  /* 0x0000000394417211 */ /* 0x000fe400030f0eff */
[----:B------:R-:W-:Y:S01]  /*13550*/  ISETP.LT.AND P6, PT, R0, UR15, !P0 ;  /* 0x0000000f00007c0c */ /* 0x000fe2000c7c1270 */
[----:B-1----:R-:W4:Y:S01]  /*13560*/  LDL.LU.64 R52, [R1+0xc0] ;  /* 0x0000c00001347983 */ /* 0x002f220000300a00 */
[----:B0-----:R-:W-:-:S03]  /*13570*/  PRMT R2, R32, 0x7632, R2 ;  /* 0x0000763220027816 */ /* 0x001fc60000000002 */
[----:B------:R-:W4:Y:S04]  /*13580*/  LDL.LU R54, [R1+0x110] ;  /* 0x0001100001367983 */ /* 0x000f280000300800 */
[----:B------:R-:W4:Y:S04]  /*13590*/  LDL.LU R55, [R1+0x114] ;  /* 0x0001140001377983 */ /* 0x000f280000300800 */
[----:B------:R0:W-:Y:S01]  /*135a0*/  @P6 STG.E.U16 desc[UR20][R28.64], R32 ;  /* 0x000000201c006986 */ /* 0x0001e2000c101514 */
[----:B--2---:R-:W-:Y:S01]  /*135b0*/  ISETP.LT.AND P6, PT, R150, UR4, !P0 ;  /* 0x0000000496007c0c */ /* 0x004fe2000c7c1270 */
[----:B------:R-:W1:Y:S02]  /*135c0*/  LDCU UR4, c[0x0][0x39c] ;  /* 0x00007380ff0477ac */ /* 0x000e640008000800 */
[----:B---3--:R2:W-:Y:S01]  /*135d0*/  @P3 STG.E.U16 desc[UR20][R30.64], R2 ;  /* 0x000000021e003986 */ /* 0x0085e2000c101514 */
[----:B----4-:R-:W-:Y:S01]  /*135e0*/  ISETP.LT.AND P3, PT, R33, UR5, !P0 ;  /* 0x0000000521007c0c */ /* 0x010fe2000c761270 */
[----:B------:R-:W3:Y:S02]  /*135f0*/  LDCU UR5, c[0x0][0x39c] ;  /* 0x00007380ff0577ac */ /* 0x000ee40008000800 */
[----:B0-----:R-:W4:Y:S04]  /*13600*/  LDL.LU.64 R28, [R1+0x298] ;  /* 0x00029800011c7983 */ /* 0x001f280000300a00 */
[----:B------:R-:W3:Y:S04]  /*13610*/  LDL.LU R32, [R1+0x10c] ;  /* 0x00010c0001207983 */ /* 0x000ee80000300800 */
[----:B------:R-:W3:Y:S04]  /*13620*/  LDL.LU R150, [R1+0x11c] ;  /* 0x00011c0001967983 */ /* 0x000ee80000300800 */
[----:B--2---:R-:W2:Y:S04]  /*13630*/  LDL.LU.64 R30, [R1+0x290] ;  /* 0x00029000011e7983 */ /* 0x004ea80000300a00 */
[----:B------:R-:W2:Y:S04]  /*13640*/  LDL.LU R33, [R1+0x288] ;  /* 0x0002880001217983 */ /* 0x000ea80000300800 */
[----:B--2---:R0:W-:Y:S04]  /*13650*/  @P4 STG.E.U16 desc[UR20][R34.64], R33 ;  /* 0x0000002122004986 */ /* 0x0041e8000c101514 */
[----:B0-----:R-:W2:Y:S01]  /*13660*/  LDL.LU.64 R34, [R1+0x280] ;  /* 0x0002800001227983 */ /* 0x001ea20000300a00 */
[----:B------:R-:W-:-:S03]  /*13670*/  PRMT R2, R33, 0x7632, R2 ;  /* 0x0000763221027816 */ /* 0x000fc60000000002 */
[----:B------:R-:W1:Y:S04]  /*13680*/  LDL.LU R33, [R1+0x108] ;  /* 0x0001080001217983 */ /* 0x000e680000300800 */
[----:B------:R0:W-:Y:S04]  /*13690*/  @P2 STG.E.U16 desc[UR20][R160.64], R2 ;  /* 0x00000002a0002986 */ /* 0x0001e8000c101514 */
[----:B0-----:R-:W3:Y:S04]  /*136a0*/  LDL.LU.64 R160, [R1+0x278] ;  /* 0x0002780001a07983 */ /* 0x001ee80000300a00 */
[----:B------:R-:W3:Y:S01]  /*136b0*/  LDL.LU R2, [R1+0x104] ;  /* 0x0001040001027983 */ /* 0x000ee20000300800 */
[----:B--2---:R-:W-:-:S03]  /*136c0*/  PRMT R24, R34, 0x7632, R24 ;  /* 0x0000763222187816 */ /* 0x004fc60000000018 */
[----:B------:R0:W-:Y:S04]  /*136d0*/  @P1 STG.E.U16 desc[UR20][R162.64], R34 ;  /* 0x00000022a2001986 */ /* 0x0001e8000c101514 */
[----:B------:R2:W-:Y:S04]  /*136e0*/  @P5 STG.E.U16 desc[UR20][R164.64], R24 ;  /* 0x00000018a4005986 */ /* 0x0005e8000c101514 */
[----:B0-----:R-:W4:Y:S04]  /*136f0*/  LDL.LU.64 R162, [R1+0x270] ;  /* 0x0002700001a27983 */ /* 0x001f280000300a00 */
[----:B--2---:R-:W2:Y:S01]  /*13700*/  LDL.LU.64 R164, [R1+0x268] ;  /* 0x0002680001a47983 */ /* 0x004ea20000300a00 */
[----:B------:R-:W-:Y:S01]  /*13710*/  ISETP.LT.AND P4, PT, R17, UR6, !P0 ;  /* 0x0000000611007c0c */ /* 0x000fe2000c781270 */
[----:B------:R-:W0:Y:S01]  /*13720*/  LDCU UR6, c[0x0][0x39c] ;  /* 0x00007380ff0677ac */ /* 0x000e220008000800 */
[----:B---3--:R-:W-:Y:S01]  /*13730*/  ISETP.LT.AND P2, PT, R2, UR7, !P0 ;  /* 0x0000000702007c0c */ /* 0x008fe2000c741270 */
[----:B------:R-:W3:Y:S01]  /*13740*/  LDCU UR7, c[0x0][0x39c] ;  /* 0x00007380ff0777ac */ /* 0x000ee20008000800 */
[----:B-1----:R-:W-:-:S02]  /*13750*/  ISETP.LT.AND P1, PT, R33, UR4, !P0 ;  /* 0x0000000421007c0c */ /* 0x002fc4000c721270 */
[----:B------:R-:W-:Y:S01]  /*13760*/  PRMT R25, R35, 0x7632, R25 ;  /* 0x0000763223197816 */ /* 0x000fe20000000019 */
[----:B------:R-:W1:Y:S01]  /*13770*/  LDCU UR4, c[0x0][0x39c] ;  /* 0x00007380ff0477ac */ /* 0x000e620008000800 */
[----:B------:R-:W-:Y:S01]  /*13780*/  ISETP.LT.AND P5, PT, R32, UR5, !P0 ;  /* 0x0000000520007c0c */ /* 0x000fe2000c7a1270 */
[----:B------:R-:W-:Y:S01]  /*13790*/  @P6 STG.E.U16 desc[UR20][R52.64], R35 ;  /* 0x0000002334006986 */ /* 0x000fe2000c101514 */
[----:B------:R-:W-:Y:S01]  /*137a0*/  PRMT R26, R48, 0x7632, R26 ;  /* 0x00007632301a7816 */ /* 0x000fe2000000001a */
[----:B------:R-:W0:Y:S01]  /*137b0*/  LDCU UR5, c[0x0][0x39c] ;  /* 0x00007380ff0577ac */ /* 0x000e220008000800 */
[----:B------:R-:W-:Y:S01]  /*137c0*/  ISETP.LT.AND P6, PT, R54, UR8, !P0 ;  /* 0x0000000836007c0c */ /* 0x000fe2000c7c1270 */
[----:B------:R-:W0:Y:S01]  /*137d0*/  LDC R17, c[0x0][0x3b8] ;  /* 0x0000ee00ff117b82 */ /* 0x000e220000000800 */
[----:B------:R-:W-:Y:S02]  /*137e0*/  LOP3.LUT R2, R0, 0x20, RZ, 0xfc, !PT ;  /* 0x0000002000027812 */ /* 0x000fe400078efcff */
[----:B------:R-:W-:-:S02]  /*137f0*/  PRMT R24, R49, 0x7632, R24 ;  /* 0x0000763231187816 */ /* 0x000fc40000000018 */
[----:B------:R-:W-:Y:S01]  /*13800*/  PRMT R27, R62, 0x7632, R27 ;  /* 0x000076323e1b7816 */ /* 0x000fe2000000001b */
[----:B0-----:R-:W-:Y:S01]  /*13810*/  IMAD R148, R17, 0x2, R148 ;  /* 0x0000000211947824 */ /* 0x001fe200078e0294 */
[----:B------:R-:W-:Y:S02]  /*13820*/  LOP3.LUT R33, R0, 0x36, RZ, 0xfc, !PT ;  /* 0x0000003600217812 */ /* 0x000fe400078efcff */
[----:B------:R-:W-:Y:S01]  /*13830*/  PRMT R34, R95, 0x7632, R34 ;  /* 0x000076325f227816 */ /* 0x000fe20000000022 */
[----:B--2---:R0:W-:Y:S01]  /*13840*/  @P3 STG.E.U16 desc[UR20][R164.64], R25 ;  /* 0x00000019a4003986 */ /* 0x0041e2000c101514 */
[----:B------:R-:W-:Y:S01]  /*13850*/  ISETP.LT.AND P3, PT, R55, UR6, !P0 ;  /* 0x0000000637007c0c */ /* 0x000fe2000c761270 */
[----:B------:R-:W2:Y:S02]  /*13860*/  LDCU UR6, c[0x0][0x39c] ;  /* 0x00007380ff0677ac */ /* 0x000ea40008000800 */
[----:B----4-:R-:W-:Y:S01]  /*13870*/  @P4 STG.E.U16 desc[UR20][R162.64], R48 ;  /* 0x00000030a2004986 */ /* 0x010fe2000c101514 */
[----:B---3--:R-:W-:Y:S01]  /*13880*/  ISETP.LT.AND P4, PT, R149, UR7, !P0 ;  /* 0x0000000795007c0c */ /* 0x008fe2000c781270 */
[----:B------:R-:W3:Y:S02]  /*13890*/  LDCU UR7, c[0x0][0x39c] ;  /* 0x00007380ff0777ac */ /* 0x000ee40008000800 */
[----:B------:R-:W-:Y:S01]  /*138a0*/  @P2 STG.E.U16 desc[UR20][R160.64], R26 ;  /* 0x0000001aa0002986 */ /* 0x000fe2000c101514 */
[----:B-1----:R-:W-:Y:S01]  /*138b0*/  ISETP.LT.AND P2, PT, R150, UR4, !P0 ;  /* 0x0000000496007c0c */ /* 0x002fe2000c741270 */
[----:B------:R-:W1:Y:S02]  /*138c0*/  LDCU UR4, c[0x0][0x39c] ;  /* 0x00007380ff0477ac */ /* 0x000e640008000800 */
[----:B------:R-:W-:Y:S01]  /*138d0*/  @P1 STG.E.U16 desc[UR20][R158.64], R49 ;  /* 0x000000319e001986 */ /* 0x000fe2000c101514 */
[----:B------:R-:W-:Y:S01]  /*138e0*/  ISETP.LT.AND P1, PT, R2, UR5, !P0 ;  /* 0x0000000502007c0c */ /* 0x000fe2000c721270 */
[----:B------:R-:W4:Y:S01]  /*138f0*/  LDCU UR5, c[0x0][0x39c] ;  /* 0x00007380ff0577ac */ /* 0x000f220008000800 */
[----:B------:R-:W-:Y:S01]  /*13900*/  LOP3.LUT R2, R0, 0x22, RZ, 0xfc, !PT ;  /* 0x0000002200027812 */ /* 0x000fe200078efcff */
[----:B------:R1:W-:Y:S03]  /*13910*/  @P5 STG.E.U16 desc[UR20][R156.64], R24 ;  /* 0x000000189c005986 */ /* 0x0003e6000c101514 */
[----:B--2---:R-:W-:Y:S01]  /*13920*/  ISETP.LT.AND P5, PT, R2, UR6, !P0 ;  /* 0x0000000602007c0c */ /* 0x004fe2000c7a1270 */
[----:B------:R-:W2:Y:S01]  /*13930*/  LDCU UR6, c[0x0][0x39c] ;  /* 0x00007380ff0677ac */ /* 0x000ea20008000800 */
[----:B------:R-:W-:Y:S01]  /*13940*/  LOP3.LUT R2, R0, 0x24, RZ, 0xfc, !PT ;  /* 0x0000002400027812 */ /* 0x000fe200078efcff */
[----:B------:R-:W-:Y:S01]  /*13950*/  @P6 STG.E.U16 desc[UR20][R154.64], R50 ;  /* 0x000000329a006986 */ /* 0x000fe2000c101514 */
[----:B0-----:R-:W-:-:S02]  /*13960*/  PRMT R25, R50, 0x7632, R25 ;  /* 0x0000763232197816 */ /* 0x001fc40000000019 */
[----:B---3--:R-:W-:Y:S01]  /*13970*/  ISETP.LT.AND P6, PT, R2, UR7, !P0 ;  /* 0x0000000702007c0c */ /* 0x008fe2000c7c1270 */
[----:B------:R-:W0:Y:S01]  /*13980*/  LDCU UR7, c[0x0][0x39c] ;  /* 0x00007380ff0777ac */ /* 0x000e220008000800 */
[----:B------:R-:W-:Y:S01]  /*13990*/  LOP3.LUT R2, R0, 0x26, RZ, 0xfc, !PT ;  /* 0x0000002600027812 */ /* 0x000fe200078efcff */
[----:B------:R3:W-:Y:S03]  /*139a0*/  @P3 STG.E.U16 desc[UR20][R152.64], R25 ;  /* 0x0000001998003986 */ /* 0x0007e6000c101514 */
[----:B-1----:R-:W-:Y:S01]  /*139b0*/  ISETP.LT.AND P3, PT, R2, UR4, !P0 ;  /* 0x0000000402007c0c */ /* 0x002fe2000c761270 */
[----:B------:R-:W1:Y:S01]  /*139c0*/  LDCU UR4, c[0x0][0x39c] ;  /* 0x00007380ff0477ac */ /* 0x000e620008000800 */
[----:B------:R-:W-:Y:S01]  /*139d0*/  LOP3.LUT R2, R0, 0x28, RZ, 0xfc, !PT ;  /* 0x0000002800027812 */ /* 0x000fe200078efcff */
[----:B------:R-:W-:Y:S01]  /*139e0*/  @P4 STG.E.U16 desc[UR20][R146.64], R51 ;  /* 0x0000003392004986 */ /* 0x000fe2000c101514 */
[----:B------:R-:W-:-:S02]  /*139f0*/  PRMT R24, R51, 0x7632, R24 ;  /* 0x0000763233187816 */ /* 0x000fc40000000018 */
[----:B----4-:R-:W-:Y:S01]  /*13a00*/  ISETP.LT.AND P4, PT, R2, UR5, !P0 ;  /* 0x0000000502007c0c */ /* 0x010fe2000c781270 */
[----:B------:R-:W4:Y:S01]  /*13a10*/  LDCU UR5, c[0x0][0x39c] ;  /* 0x00007380ff0577ac */ /* 0x000f220008000800 */
[----:B------:R-:W-:Y:S01]  /*13a20*/  LOP3.LUT R2, R0, 0x2a, RZ, 0xfc, !PT ;  /* 0x0000002a00027812 */ /* 0x000fe200078efcff */
[----:B------:R1:W-:Y:S03]  /*13a30*/  @P2 STG.E.U16 desc[UR20][R144.64], R24 ;  /* 0x0000001890002986 */ /* 0x0003e6000c101514 */
[----:B--2---:R-:W-:Y:S01]  /*13a40*/  ISETP.LT.AND P2, PT, R2, UR6, !P0 ;  /* 0x0000000602007c0c */ /* 0x004fe2000c741270 */
[----:B------:R-:W-:Y:S01]  /*13a50*/  @P1 STG.E.U16 desc[UR20][R66.64], R60 ;  /* 0x0000003c42001986 */ /* 0x000fe2000c101514 */
[----:B------:R-:W-:Y:S01]  /*13a60*/  LOP3.LUT R2, R0, 0x2c, RZ, 0xfc, !PT ;  /* 0x0000002c00027812 */ /* 0x000fe200078efcff */
[----:B------:R-:W2:Y:S01]  /*13a70*/  LDCU UR6, c[0x0][0x39c] ;  /* 0x00007380ff0677ac */ /* 0x000ea20008000800 */
[----:B---3--:R-:W-:-:S02]  /*13a80*/  PRMT R25, R60, 0x7632, R25 ;  /* 0x000076323c197816 */ /* 0x008fc40000000019 */
[----:B0-----:R-:W-:Y:S02]  /*13a90*/  ISETP.LT.AND P1, PT, R2, UR7, !P0 ;  /* 0x0000000702007c0c */ /* 0x001fe4000c721270 */
[----:B------:R-:W-:Y:S01]  /*13aa0*/  LOP3.LUT R2, R0, 0x2e, RZ, 0xfc, !PT ;  /* 0x0000002e00027812 */ /* 0x000fe200078efcff */
[----:B------:R0:W-:Y:S01]  /*13ab0*/  @P5 STG.E.U16 desc[UR20][R18.64], R25 ;  /* 0x0000001912005986 */ /* 0x0001e2000c101514 */
[----:B------:R-:W-:Y:S02]  /*13ac0*/  PRMT R26, R61, 0x7632, R26 ;  /* 0x000076323d1a7816 */ /* 0x000fe4000000001a */
[----:B-1----:R-:W-:Y:S01]  /*13ad0*/  ISETP.LT.AND P5, PT, R2, UR4, !P0 ;  /* 0x0000000402007c0c */ /* 0x002fe2000c7a1270 */
[----:B------:R-:W1:Y:S01]  /*13ae0*/  LDCU UR4, c[0x0][0x39c] ;  /* 0x00007380ff0477ac */ /* 0x000e620008000800 */
[----:B------:R-:W-:Y:S01]  /*13af0*/  @P6 STG.E.U16 desc[UR20][R40.64], R61 ;  /* 0x0000003d28006986 */ /* 0x000fe2000c101514 */
[----:B------:R-:W-:-:S03]  /*13b00*/  LOP3.LUT R2, R0, 0x30, RZ, 0xfc, !PT ;  /* 0x0000003000027812 */ /* 0x000fc600078efcff */
[----:B------:R3:W-:Y:S01]  /*13b10*/  @P3 STG.E.U16 desc[UR20][R42.64], R26 ;  /* 0x0000001a2a003986 */ /* 0x0007e2000c101514 */
[-C--:B------:R-:W-:Y:S02]  /*13b20*/  LEA R24, P3, R148, R16.reuse, 0x1 ;  /* 0x0000001094187211 */ /* 0x080fe400078608ff */
[----:B----4-:R-:W-:Y:S01]  /*13b30*/  ISETP.LT.AND P6, PT, R2, UR5, !P0 ;  /* 0x0000000502007c0c */ /* 0x010fe2000c7c1270 */
[----:B------:R-:W4:Y:S01]  /*13b40*/  LDCU UR5, c[0x0][0x39c] ;  /* 0x00007380ff0577ac */ /* 0x000f220008000800 */
[-C--:B0-----:R-:W-:Y:S01]  /*13b50*/  LEA.HI.X.SX32 R25, R148, R3.reuse, 0x1, P3 ;  /* 0x0000000394197211 */ /* 0x081fe200018f0eff */
[C---:B------:R-:W-:Y:S01]  /*13b60*/  IMAD R148, R17.reuse, 0x2, R148 ;  /* 0x0000000211947824 */ /* 0x040fe200078e0294 */
[C---:B------:R-:W-:Y:S01]  /*13b70*/  LOP3.LUT R2, R0.reuse, 0x32, RZ, 0xfc, !PT ;  /* 0x0000003200027812 */ /* 0x040fe200078efcff */
[----:B------:R-:W-:Y:S01]  /*13b80*/  @P4 STG.E.U16 desc[UR20][R64.64], R62 ;  /* 0x0000003e40004986 */ /* 0x000fe2000c101514 */
[----:B------:R-:W-:Y:S02]  /*13b90*/  LOP3.LUT R19, R0, 0x34, RZ, 0xfc, !PT ;  /* 0x0000003400137812 */ /* 0x000fe400078efcff */
[----:B--2---:R-:W-:Y:S01]  /*13ba0*/  ISETP.LT.AND P3, PT, R2, UR6, !P0 ;  /* 0x0000000602007c0c */ /* 0x004fe2000c761270 */
[----:B------:R-:W-:Y:S01]  /*13bb0*/  IMAD R2, R17, 0x2, R148 ;  /* 0x0000000211027824 */ /* 0x000fe200078e0294 */
[CC--:B------:R-:W-:Y:S01]  /*13bc0*/  LEA R18, P4, R148.reuse, R16.reuse, 0x1 ;  /* 0x0000001094127211 */ /* 0x0c0fe200078808ff */
[----:B------:R0:W-:Y:S01]  /*13bd0*/  @P2 STG.E.U16 desc[UR20][R24.64], R27 ;  /* 0x0000001b18002986 */ /* 0x0001e2000c101514 */
[----:B-1----:R-:W-:Y:S01]  /*13be0*/  ISETP.LT.AND P2, PT, R19, UR4, !P0 ;  /* 0x0000000413007c0c */ /* 0x002fe2000c741270 */
[----:B------:R-:W1:Y:S01]  /*13bf0*/  LDCU UR4, c[0x0][0x39c] ;  /* 0x00007380ff0477ac */ /* 0x000e620008000800 */
[-C--:B------:R-:W-:Y:S01]  /*13c00*/  LEA.HI.X.SX32 R19, R148, R3.reuse, 0x1, P4 ;  /* 0x0000000394137211 */ /* 0x080fe200020f0eff */
[----:B------:R-:W-:Y:S01]  /*13c10*/  IMAD R32, R17, 0x2, R2 ;  /* 0x0000000211207824 */ /* 0x000fe200078e0202 */
[C---:B---3--:R-:W-:Y:S01]  /*13c20*/  LEA R26, P4, R2.reuse, R16, 0x1 ;  /* 0x00000010021a7211 */ /* 0x048fe200078808ff */
[----:B------:R-:W2:Y:S02]  /*13c30*/  LDCU UR6, c[0x0][0x39c] ;  /* 0x00007380ff0677ac */ /* 0x000ea40008000800 */
[----:B------:R-:W-:Y:S01]  /*13c40*/  @P1 STG.E.U16 desc[UR20][R18.64], R63 ;  /* 0x0000003f12001986 */ /* 0x000fe2000c101514 */
[----:B----4-:R-:W-:Y:S01]  /*13c50*/  ISETP.LT.AND P1, PT, R33, UR5, !P0 ;  /* 0x0000000521007c0c */ /* 0x010fe2000c721270 */
[----:B------:R-:W3:Y:S01]  /*13c60*/  LDCU UR5, c[0x0][0x39c] ;  /* 0x00007380ff0577ac */ /* 0x000ee20008000800 */
[----:B0-----:R-:W-:-:S02]  /*13c70*/  LEA.HI.X.SX32 R27, R2, R3, 0x1, P4 ;  /* 0x00000003021b7211 */ /* 0x001fc400020f0eff */
[----:B------:R-:W-:Y:S02]  /*13c80*/  PRMT R25, R63, 0x7632, R25 ;  /* 0x000076323f197816 */ /* 0x000fe40000000019 */
[----:B------:R-:W-:-:S03]  /*13c90*/  LEA R24, P4, R32, R16, 0x1 ;  /* 0x0000001020187211 */ /* 0x000fc600078808ff */
[----:B------:R0:W-:Y:S01]  /*13ca0*/  @P5 STG.E.U16 desc[UR20][R26.64], R25 ;  /* 0x000000191a005986 */ /* 0x0001e2000c101514 */
[C---:B------:R-:W-:Y:S02]  /*13cb0*/  LOP3.LUT R2, R0.reuse, 0x3a, RZ, 0xfc, !PT ;  /* 0x0000003a00027812 */ /* 0x040fe400078efcff */
[----:B------:R-:W-:Y:S02]  /*13cc0*/  LOP3.LUT R33, R0, 0x38, RZ, 0xfc, !PT ;  /* 0x0000003800217812 */ /* 0x000fe400078efcff */
[-C--:B0-----:R-:W-:Y:S01]  /*13cd0*/  LEA.HI.X.SX32 R25, R32, R3.reuse, 0x1, P4 ;  /* 0x0000000320197211 */ /* 0x081fe200020f0eff */
[C---:B------:R-:W-:Y:S01]  /*13ce0*/  IMAD R32, R17.reuse, 0x2, R32 ;  /* 0x0000000211207824 */ /* 0x040fe200078e0220 */
[----:B-1----:R-:W-:Y:S01]  /*13cf0*/  ISETP.LT.AND P5, PT, R2, UR4, !P0 ;  /* 0x0000000402007c0c */ /* 0x002fe2000c7a1270 */
[----:B------:R-:W0:Y:S02]  /*13d00*/  LDCU UR4, c[0x0][0x39c] ;  /* 0x00007380ff0477ac */ /* 0x000e240008000800 */
[----:B------:R1:W-:Y:S01]  /*13d10*/  @P6 STG.E.U16 desc[UR20][R24.64], R92 ;  /* 0x0000005c18006986 */ /* 0x0003e2000c101514 */
[C---:B------:R-:W-:Y:S01]  /*13d20*/  LEA R18, P6, R32.reuse, R16, 0x1 ;  /* 0x0000001020127211 */ /* 0x040fe200078c08ff */
[----:B------:R-:W-:Y:S01]  /*13d30*/  IMAD R2, R17, 0x2, R32 ;  /* 0x0000000211027824 */ /* 0x000fe200078e0220 */
[----:B--2---:R-:W-:Y:S01]  /*13d40*/  ISETP.LT.AND P4, PT, R33, UR6, !P0 ;  /* 0x0000000621007c0c */ /* 0x004fe2000c781270 */
[----:B------:R-:W2:Y:S01]  /*13d50*/  LDCU UR6, c[0x0][0x39c] ;  /* 0x00007380ff0677ac */ /* 0x000ea20008000800 */
[----:B------:R-:W-:-:S02]  /*13d60*/  LEA.HI.X.SX32 R19, R32, R3, 0x1, P6 ;  /* 0x0000000320137211 */ /* 0x000fc400030f0eff */
[----:B------:R-:W-:Y:S01]  /*13d70*/  LOP3.LUT R33, R0, 0x3c, RZ, 0xfc, !PT ;  /* 0x0000003c00217812 */ /* 0x000fe200078efcff */
[----:B------:R-:W-:Y:S01]  /*13d80*/  IMAD R32, R17, 0x2, R2 ;  /* 0x0000000211207824 */ /* 0x000fe200078e0202 */
[----:B-1----:R-:W-:Y:S02]  /*13d90*/  PRMT R25, R92, 0x7632, R25 ;  /* 0x000076325c197816 */ /* 0x002fe40000000019 */
[----:B------:R-:W-:-:S03]  /*13da0*/  LEA R26, P6, R2, R16, 0x1 ;  /* 0x00000010021a7211 */ /* 0x000fc600078c08ff */
[----:B------:R1:W-:Y:S01]  /*13db0*/  @P3 STG.E.U16 desc[UR20][R18.64], R25 ;  /* 0x0000001912003986 */ /* 0x0003e2000c101514 */
[----:B---3--:R-:W-:Y:S01]  /*13dc0*/  ISETP.LT.AND P3, PT, R33, UR5, !P0 ;  /* 0x0000000521007c0c */ /* 0x008fe2000c761270 */
[----:B------:R-:W3:Y:S01]  /*13dd0*/  LDCU UR5, c[0x0][0x39c] ;  /* 0x00007380ff0577ac */ /* 0x000ee20008000800 */
[-C--:B------:R-:W-:Y:S01]  /*13de0*/  LEA.HI.X.SX32 R27, R2, R3.reuse, 0x1, P6 ;  /* 0x00000003021b7211 */ /* 0x080fe200030f0eff */
[----:B------:R-:W-:Y:S01]  /*13df0*/  IMAD R2, R17, 0x2, R32 ;  /* 0x0000000211027824 */ /* 0x000fe200078e0220 */
[----:B------:R-:W-:Y:S02]  /*13e00*/  LEA R24, P6, R32, R16, 0x1 ;  /* 0x0000001020187211 */ /* 0x000fe400078c08ff */
[----:B------:R-:W-:Y:S01]  /*13e10*/  LOP3.LUT R33, R0, 0x3e, RZ, 0xfc, !PT ;  /* 0x0000003e00217812 */ /* 0x000fe200078efcff */
[----:B------:R-:W-:Y:S01]  /*13e20*/  @P2 STG.E.U16 desc[UR20][R26.64], R93 ;  /* 0x0000005d1a002986 */ /* 0x000fe2000c101514 */
[----:B-1----:R-:W-:Y:S02]  /*13e30*/  LEA.HI.X.SX32 R25, R32, R3, 0x1, P6 ;  /* 0x0000000320197211 */ /* 0x002fe400030f0eff */
[----:B------:R-:W-:-:S02]  /*13e40*/  PRMT R19, R93, 0x7632, R19 ;  /* 0x000076325d137816 */ /* 0x000fc40000000013 */
[----:B------:R-:W-:-:S03]  /*13e50*/  LEA R18, P6, R2, R16, 0x1 ;  /* 0x0000001002127211 */ /* 0x000fc600078c08ff */
[----:B------:R1:W-:Y:S01]  /*13e60*/  @P1 STG.E.U16 desc[UR20][R24.64], R19 ;  /* 0x0000001318001986 */ /* 0x0003e2000c101514 */
[C---:B------:R-:W-:Y:S02]  /*13e70*/  LOP3.LUT R32, R0.reuse, 0x42, RZ, 0xfc, !PT ;  /* 0x0000004200207812 */ /* 0x040fe400078efcff */
[----:B0-----:R-:W-:Y:S01]  /*13e80*/  ISETP.LT.AND P2, PT, R33, UR4, !P0 ;  /* 0x0000000421007c0c */ /* 0x001fe2000c741270 */
[----:B------:R-:W0:Y:S01]  /*13e90*/  LDCU UR4, c[0x0][0x39c] ;  /* 0x00007380ff0477ac */ /* 0x000e220008000800 */
[----:B------:R-:W-:Y:S02]  /*13ea0*/  LOP3.LUT R33, R0, 0x40, RZ, 0xfc, !PT ;  /* 0x0000004000217812 */ /* 0x000fe400078efcff */
[-C--:B-1----:R-:W-:Y:S01]  /*13eb0*/  LEA.HI.X.SX32 R19, R2, R3.reuse, 0x1, P6 ;  /* 0x0000000302137211 */ /* 0x082fe200030f0eff */
[C---:B------:R-:W-:Y:S01]  /*13ec0*/  IMAD R2, R17.reuse, 0x2, R2 ;  /* 0x0000000211027824 */ /* 0x040fe200078e0202 */
[----:B---3--:R-:W-:Y:S01]  /*13ed0*/  ISETP.LT.AND P1, PT, R32, UR5, !P0 ;  /* 0x0000000520007c0c */ /* 0x008fe2000c721270 */
[----:B------:R-:W1:Y:S02]  /*13ee0*/  LDCU UR5, c[0x0][0x39c] ;  /* 0x00007380ff0577ac */ /* 0x000e640008000800 */
[----:B------:R3:W-:Y:S01]  /*13ef0*/  @P4 STG.E.U16 desc[UR20][R18.64], R94 ;  /* 0x0000005e12004986 */ /* 0x0007e2000c101514 */
[CC--:B------:R-:W-:Y:S01]  /*13f00*/  LEA R26, P4, R2.reuse, R16.reuse, 0x1 ;  /* 0x00000010021a7211 */ /* 0x0c0fe200078808ff */
[----:B------:R-:W-:Y:S01]  /*13f10*/  IMAD R32, R17, 0x2, R2 ;  /* 0x0000000211207824 */ /* 0x000fe200078e0202 */
[----:B--2---:R-:W-:Y:S01]  /*13f20*/  ISETP.LT.AND P6, PT, R33, UR6, !P0 ;  /* 0x0000000621007c0c */ /* 0x004fe2000c7c1270 */
[----:B------:R-:W2:Y:S01]  /*13f30*/  LDCU UR6, c[0x0][0x39c] ;  /* 0x00007380ff0677ac */ /* 0x000ea20008000800 */
[----:B------:R-:W-:Y:S01]  /*13f40*/  LEA.HI.X.SX32 R27, R2, R3, 0x1, P4 ;  /* 0x00000003021b7211 */ /* 0x000fe200020f0eff */
[----:B------:R-:W-:Y:S01]  /*13f50*/  IMAD R2, R17, 0x2, R32 ;  /* 0x0000000211027824 */ /* 0x000fe200078e0220 */
[----:B------:R-:W-:-:S02]  /*13f60*/  LEA R24, P4, R32, R16, 0x1 ;  /* 0x0000001020187211 */ /* 0x000fc400078808ff */
[----:B---3--:R-:W-:-:S05]  /*13f70*/  PRMT R19, R94, 0x7632, R19 ;  /* 0x000076325e137816 */ /* 0x008fca0000000013 */
[----:B------:R3:W-:Y:S01]  /*13f80*/  @P5 STG.E.U16 desc[UR20][R26.64], R19 ;  /* 0x000000131a005986 */ /* 0x0007e2000c101514 */
[-C--:B------:R-:W-:Y:S02]  /*13f90*/  LEA R18, P5, R2, R16.reuse, 0x1 ;  /* 0x0000001002127211 */ /* 0x080fe400078a08ff */
[----:B------:R-:W-:Y:S02]  /*13fa0*/  LOP3.LUT R33, R0, 0x44, RZ, 0xfc, !PT ;  /* 0x0000004400217812 */ /* 0x000fe400078efcff */
[-C--:B------:R-:W-:Y:S02]  /*13fb0*/  LEA.HI.X.SX32 R25, R32, R3.reuse, 0x1, P4 ;  /* 0x0000000320197211 */ /* 0x080fe400020f0eff */
[----:B------:R-:W-:Y:S02]  /*13fc0*/  LOP3.LUT R32, R0, 0x46, RZ, 0xfc, !PT ;  /* 0x0000004600207812 */ /* 0x000fe400078efcff */
[----:B0-----:R-:W-:Y:S02]  /*13fd0*/  ISETP.LT.AND P4, PT, R33, UR4, !P0 ;  /* 0x0000000421007c0c */ /* 0x001fe4000c781270 */
[-C--:B---3--:R-:W-:Y:S01]  /*13fe0*/  LEA.HI.X.SX32 R19, R2, R3.reuse, 0x1, P5 ;  /* 0x0000000302137211 */ /* 0x088fe200028f0eff */
[C---:B------:R-:W-:Y:S01]  /*13ff0*/  IMAD R2, R17.reuse, 0x2, R2 ;  /* 0x0000000211027824 */ /* 0x040fe200078e0202 */
[----:B------:R-:W-:Y:S01]  /*14000*/  LOP3.LUT R27, R0, 0x48, RZ, 0xfc, !PT ;  /* 0x00000048001b7812 */ /* 0x000fe200078efcff */
[----:B------:R0:W-:Y:S01]  /*14010*/  @P3 STG.E.U16 desc[UR20][R24.64], R95 ;  /* 0x0000005f18003986 */ /* 0x0001e2000c101514 */
[----:B------:R-:W3:Y:S01]  /*14020*/  LDCU UR4, c[0x0][0x39c] ;  /* 0x00007380ff0477ac */ /* 0x000ee20008000800 */
[----:B-1----:R-:W-:Y:S01]  /*14030*/  ISETP.LT.AND P3, PT, R32, UR5, !P0 ;  /* 0x0000000520007c0c */ /* 0x002fe2000c761270 */
[----:B------:R-:W-:Y:S01]  /*14040*/  IMAD R32, R17, 0x2, R2 ;  /* 0x0000000211207824 */ /* 0x000fe200078e0202 */
[----:B------:R1:W-:Y:S01]  /*14050*/  @P2 STG.E.U16 desc[UR20][R18.64], R34 ;  /* 0x0000002212002986 */ /* 0x0003e2000c101514 */
[CC--:B------:R-:W-:Y:S01]  /*14060*/  LEA R26, P5, R2.reuse, R16.reuse, 0x1 ;  /* 0x00000010021a7211 */ /* 0x0c0fe200078a08ff */
[----:B------:R-:W4:Y:S01]  /*14070*/  LDCU UR5, c[0x0][0x39c] ;  /* 0x00007380ff0577ac */ /* 0x000f220008000800 */
[----:B--2---:R-:W-:Y:S01]  /*14080*/  ISETP.LT.AND P2, PT, R27, UR6, !P0 ;  /* 0x000000061b007c0c */ /* 0x004fe2000c741270 */
[----:B------:R-:W2:Y:S01]  /*14090*/  LDCU UR6, c[0x0][0x39c] ;  /* 0x00007380ff0677ac */ /* 0x000ea20008000800 */
[----:B------:R-:W-:Y:S01]  /*140a0*/  LEA.HI.X.SX32 R27, R2, R3, 0x1, P5 ;  /* 0x00000003021b7211 */ /* 0x000fe200028f0eff */
[----:B------:R-:W-:Y:S01]  /*140b0*/  IMAD R2, R17, 0x2, R32 ;  /* 0x0000000211027824 */ /* 0x000fe200078e0220 */
[----:B0-----:R-:W-:-:S02]  /*140c0*/  LEA R24, P5, R32, R16, 0x1 ;  /* 0x0000001020187211 */ /* 0x001fc400078a08ff */
[----:B-1----:R-:W-:Y:S01]  /*140d0*/  PRMT R19, R104, 0x7632, R19 ;  /* 0x0000763268137816 */ /* 0x002fe20000000013 */
[----:B------:R-:W-:Y:S01]  /*140e0*/  @P6 STG.E.U16 desc[UR20][R26.64], R104 ;  /* 0x000000681a006986 */ /* 0x000fe2000c101514 */
[----:B------:R-:W-:Y:S02]  /*140f0*/  LEA.HI.X.SX32 R25, R32, R3, 0x1, P5 ;  /* 0x0000000320197211 */ /* 0x000fe400028f0eff */
[----:B------:R-:W-:Y:S02]  /*14100*/  LEA R18, P6, R2, R16, 0x1 ;  /* 0x0000001002127211 */ /* 0x000fe400078c08ff */
[C---:B------:R-:W-:Y:S01]  /*14110*/  LOP3.LUT R33, R0.reuse, 0x4a, RZ, 0xfc, !PT ;  /* 0x0000004a00217812 */ /* 0x040fe200078efcff */
[----:B------:R0:W-:Y:S01]  /*14120*/  @P1 STG.E.U16 desc[UR20][R24.64], R19 ;  /* 0x0000001318001986 */ /* 0x0001e2000c101514 */
[C---:B------:R-:W-:Y:S02]  /*14130*/  LOP3.LUT R32, R0.reuse, 0x4e, RZ, 0xfc, !PT ;  /* 0x0000004e00207812 */ /* 0x040fe400078efcff */
[----:B---3--:R-:W-:Y:S01]  /*14140*/  ISETP.LT.AND P5, PT, R33, UR4, !P0 ;  /* 0x0000000421007c0c */ /* 0x008fe2000c7a1270 */
[----:B------:R-:W1:Y:S01]  /*14150*/  LDCU UR4, c[0x0][0x39c] ;  /* 0x00007380ff0477ac */ /* 0x000e620008000800 */
[----:B------:R-:W-:-:S02]  /*14160*/  LOP3.LUT R33, R0, 0x4c, RZ, 0xfc, !PT ;  /* 0x0000004c00217812 */ /* 0x000fc400078efcff */
[-C--:B0-----:R-:W-:Y:S01]  /*14170*/  LEA.HI.X.SX32 R19, R2, R3.reuse, 0x1, P6 ;  /* 0x0000000302137211 */ /* 0x081fe200030f0eff */
[C---:B------:R-:W-:Y:S01]  /*14180*/  IMAD R2, R17.reuse, 0x2, R2 ;  /* 0x0000000211027824 */ /* 0x040fe200078e0202 */
[----:B--2---:R-:W-:Y:S01]  /*14190*/  ISETP.LT.AND P6, PT, R32, UR6, !P0 ;  /* 0x0000000620007c0c */ /* 0x004fe2000c7c1270 */
[----:B------:R-:W0:Y:S02]  /*141a0*/  LDCU UR6, c[0x0][0x39c] ;  /* 0x00007380ff0677ac */ /* 0x000e240008000800 */
[----:B------:R2:W-:Y:S01]  /*141b0*/  @P4 STG.E.U16 desc[UR20][R18.64], R105 ;  /* 0x0000006912004986 */ /* 0x0005e2000c101514 */
[CC--:B------:R-:W-:Y:S01]  /*141c0*/  LEA R26, P4, R2.reuse, R16.reuse, 0x1 ;  /* 0x00000010021a7211 */ /* 0x0c0fe200078808ff */
[----:B------:R-:W-:Y:S01]  /*141d0*/  IMAD R32, R17, 0x2, R2 ;  /* 0x0000000211207824 */ /* 0x000fe200078e0202 */
[----:B----4-:R-:W-:Y:S01]  /*141e0*/  ISETP.LT.AND P1, PT, R33, UR5, !P0 ;  /* 0x0000000521007c0c */ /* 0x010fe2000c721270 */
[----:B------:R-:W3:Y:S01]  /*141f0*/  LDCU UR5, c[0x0][0x39c] ;  /* 0x00007380ff0577ac */ /* 0x000ee20008000800 */
[----:B------:R-:W-:Y:S01]  /*14200*/  LEA.HI.X.SX32 R27, R2, R3, 0x1, P4 ;  /* 0x00000003021b7211 */ /* 0x000fe200020f0eff */
[----:B------:R-:W-:Y:S01]  /*14210*/  IMAD R2, R17, 0x2, R32 ;  /* 0x0000000211027824 */ /* 0x000fe200078e0220 */
[----:B------:R-:W-:-:S02]  /*14220*/  LEA R24, P4, R32, R16, 0x1 ;  /* 0x0000001020187211 */ /* 0x000fc400078808ff */
[----:B------:R-:W-:Y:S02]  /*14230*/  LOP3.LUT R33, R0, 0x50, RZ, 0xfc, !PT ;  /* 0x0000005000217812 */ /* 0x000fe400078efcff */
[----:B------:R-:W-:Y:S02]  /*14240*/  LEA.HI.X.SX32 R25, R32, R3, 0x1, P4 ;  /* 0x0000000320197211 */ /* 0x000fe400020f0eff */
[----:B--2---:R-:W-:Y:S02]  /*14250*/  PRMT R19, R105, 0x7632, R19 ;  /* 0x0000763269137816 */ /* 0x004fe40000000013 */
[----:B------:R-:W-:-:S03]  /*14260*/  LEA R18, P4, R2, R16, 0x1 ;  /* 0x0000001002127211 */ /* 0x000fc600078808ff */
[----:B------:R2:W-:Y:S01]  /*14270*/  @P3 STG.E.U16 desc[UR20][R26.64], R19 ;  /* 0x000000131a003986 */ /* 0x0005e2000c101514 */
[----:B-1----:R-:W-:Y:S01]  /*14280*/  ISETP.LT.AND P3, PT, R33, UR4, !P0 ;  /* 0x0000000421007c0c */ /* 0x002fe2000c761270 */
[----:B------:R-:W1:Y:S02]  /*14290*/  LDCU UR4, c[0x0][0x39c] ;  /* 0x00007380ff0477ac */ /* 0x000e640008000800 */
[----:B------:R4:W-:Y:S01]  /*142a0*/  @P2 STG.E.U16 desc[UR20][R24.64], R106 ;  /* 0x0000006a18002986 */ /* 0x0009e2000c101514 */
[----:B------:R-:W-:Y:S02]  /*142b0*/  LOP3.LUT R32, R0, 0x52, RZ, 0xfc, !PT ;  /* 0x0000005200207812 */ /* 0x000fe400078efcff */
[----:B--2---:R-:W-:Y:S01]  /*142c0*/  LEA.HI.X.SX32 R19, R2, R3, 0x1, P4 ;  /* 0x0000000302137211 */ /* 0x004fe200020f0eff */
[C---:B------:R-:W-:Y:S01]  /*142d0*/  IMAD R2, R17.reuse, 0x2, R2 ;  /* 0x0000000211027824 */ /* 0x040fe200078e0202 */
[----:B----4-:R-:W-:Y:S02]  /*142e0*/  PRMT R25, R106, 0x7632, R25 ;  /* 0x000076326a197816 */ /* 0x010fe40000000019 */
[----:B---3--:R-:W-:Y:S01]  /*142f0*/  ISETP.LT.AND P2, PT, R32, UR5, !P0 ;  /* 0x0000000520007c0c */ /* 0x008fe2000c741270 */
[----:B------:R-:W-:Y:S01]  /*14300*/  IMAD R32, R17, 0x2, R2 ;  /* 0x0000000211207824 */ /* 0x000fe200078e0202 */
[----:B------:R-:W-:Y:S01]  /*14310*/  LOP3.LUT R27, R0, 0x54, RZ, 0xfc, !PT ;  /* 0x00000054001b7812 */ /* 0x000fe200078efcff */
[----:B------:R2:W-:Y:S01]  /*14320*/  @P5 STG.E.U16 desc[UR20][R18.64], R25 ;  /* 0x0000001912005986 */ /* 0x0005e2000c101514 */
[----:B------:R-:W-:Y:S01]  /*14330*/  LEA R26, P5, R2, R16, 0x1 ;  /* 0x00000010021a7211 */ /* 0x000fe200078a08ff */
[----:B------:R-:W3:Y:S01]  /*14340*/  LDCU UR5, c[0x0][0x39c] ;  /* 0x00007380ff0577ac */ /* 0x000ee20008000800 */
[----:B0-----:R-:W-:-:S02]  /*14350*/  ISETP.LT.AND P4, PT, R27, UR6, !P0 ;  /* 0x000000061b007c0c */ /* 0x001fc4000c781270 */
[-C--:B------:R-:W-:Y:S01]  /*14360*/  LEA.HI.X.SX32 R27, R2, R3.reuse, 0x1, P5 ;  /* 0x00000003021b7211 */ /* 0x080fe200028f0eff */
[----:B------:R-:W-:Y:S01]  /*14370*/  IMAD R2, R17, 0x2, R32 ;  /* 0x0000000211027824 */ /* 0x000fe200078e0220 */
[-C--:B------:R-:W-:Y:S01]  /*14380*/  LEA R24, P5, R32, R16.reuse, 0x1 ;  /* 0x0000001020187211 */ /* 0x080fe200078a08ff */
[----:B------:R-:W0:Y:S01]  /*14390*/  LDCU UR6, c[0x0][0x39c] ;  /* 0x00007380ff0677ac */ /* 0x000e220008000800 */
[----:B------:R-:W-:Y:S01]  /*143a0*/  LOP3.LUT R33, R0, 0x56, RZ, 0xfc, !PT ;  /* 0x0000005600217812 */ /* 0x000fe200078efcff */
[----:B------:R-:W-:Y:S01]  /*143b0*/  @P1 STG.E.U16 desc[UR20][R26.64], R107 ;  /* 0x0000006b1a001986 */ /* 0x000fe2000c101514 */
[----:B--2---:R-:W-:Y:S02]  /*143c0*/  LEA.HI.X.SX32 R25, R32, R3, 0x1, P5 ;  /* 0x0000000320197211 */ /* 0x004fe400028f0eff */
[----:B------:R-:W-:Y:S02]  /*143d0*/  PRMT R19, R107, 0x7632, R19 ;  /* 0x000076326b137816 */ /* 0x000fe40000000013 */
[----:B------:R-:W-:-:S02]  /*143e0*/  LEA R18, P5, R2, R16, 0x1 ;  /* 0x0000001002127211 */ /* 0x000fc400078a08ff */
[----:B-1----:R-:W-:Y:S01]  /*143f0*/  ISETP.LT.AND P1, PT, R33, UR4, !P0 ;  /* 0x0000000421007c0c */ /* 0x002fe2000c721270 */
[----:B------:R-:W1:Y:S01]  /*14400*/  LDCU UR4, c[0x0][0x39c] ;  /* 0x00007380ff0477ac */ /* 0x000e620008000800 */
[----:B------:R2:W-:Y:S01]  /*14410*/  @P6 STG.E.U16 desc[UR20][R24.64], R19 ;  /* 0x0000001318006986 */ /* 0x0005e2000c101514 */
[C---:B------:R-:W-:Y:S02]  /*14420*/  LOP3.LUT R33, R0.reuse, 0x58, RZ, 0xfc, !PT ;  /* 0x0000005800217812 */ /* 0x040fe400078efcff */
[----:B------:R-:W-:Y:S02]  /*14430*/  LOP3.LUT R32, R0, 0x5a, RZ, 0xfc, !PT ;  /* 0x0000005a00207812 */ /* 0x000fe400078efcff */
[----:B--2---:R-:W-:Y:S01]  /*14440*/  LEA.HI.X.SX32 R19, R2, R3, 0x1, P5 ;  /* 0x0000000302137211 */ /* 0x004fe200028f0eff */
[----:B------:R-:W-:-:S04]  /*14450*/  IMAD R2, R17, 0x2, R2 ;  /* 0x0000000211027824 */ /* 0x000fc800078e0202 */
[----:B------:R2:W-:Y:S01]  /*14460*/  @P3 STG.E.U16 desc[UR20][R18.64], R112 ;  /* 0x0000007012003986 */ /* 0x0005e2000c101514 */
[CC--:B------:R-:W-:Y:S02]  /*14470*/  LEA R26, P3, R2.reuse, R16.reuse, 0x1 ;  /* 0x00000010021a7211 */ /* 0x0c0fe400078608ff */
[----:B---3--:R-:W-:Y:S01]  /*14480*/  ISETP.LT.AND P5, PT, R33, UR5, !P0 ;  /* 0x0000000521007c0c */ /* 0x008fe2000c7a1270 */
[----:B------:R-:W3:Y:S01]  /*14490*/  LDCU UR5, c[0x0][0x39c] ;  /* 0x00007380ff0577ac */ /* 0x000ee20008000800 */
[----:B------:R-:W-:Y:S02]  /*144a0*/  LEA.HI.X.SX32 R27, R2, R3, 0x1, P3 ;  /* 0x00000003021b7211 */ /* 0x000fe400018f0eff */
[----:B0-----:R-:W-:Y:S01]  /*144b0*/  ISETP.LT.AND P6, PT, R32, UR6, !P0 ;  /* 0x0000000620007c0c */ /* 0x001fe2000c7c1270 */
[C---:B------:R-:W-:Y:S01]  /*144c0*/  IMAD R32, R17.reuse, 0x2, R2 ;  /* 0x0000000211207824 */ /* 0x040fe200078e0202 */
[----:B------:R-:W-:Y:S01]  /*144d0*/  LOP3.LUT R33, R0, 0x5c, RZ, 0xfc, !PT ;  /* 0x0000005c00217812 */ /* 0x000fe200078efcff */
[----:B------:R-:W0:Y:S01]  /*144e0*/  LDCU UR6, c[0x0][0x39c] ;  /* 0x00007380ff0677ac */ /* 0x000e220008000800 */
[----:B--2---:R-:W-:Y:S01]  /*144f0*/  PRMT R19, R112, 0x7632, R19 ;  /* 0x0000763270137816 */ /* 0x004fe20000000013 */
[----:B------:R-:W-:Y:S01]  /*14500*/  IMAD R2, R17, 0x2, R32 ;  /* 0x0000000211027824 */ /* 0x000fe200078e0220 */
[----:B------:R-:W-:-:S03]  /*14510*/  LEA R24, P3, R32, R16, 0x1 ;  /* 0x0000001020187211 */ /* 0x000fc600078608ff */
[----:B------:R2:W-:Y:S01]  /*14520*/  @P2 STG.E.U16 desc[UR20][R26.64], R19 ;  /* 0x000000131a002986 */ /* 0x0005e2000c101514 */
[----:B-1----:R-:W-:Y:S01]  /*14530*/  ISETP.LT.AND P2, PT, R33, UR4, !P0 ;  /* 0x0000000421007c0c */ /* 0x002fe2000c741270 */
[----:B------:R-:W1:Y:S01]  /*14540*/  LDCU UR4, c[0x0][0x39c] ;  /* 0x00007380ff0477ac */ /* 0x000e620008000800 */
[----:B------:R-:W-:Y:S01]  /*14550*/  LEA.HI.X.SX32 R25, R32, R3, 0x1, P3 ;  /* 0x0000000320197211 */ /* 0x000fe200018f0eff */
[----:B------:R-:W-:Y:S01]  /*14560*/  IMAD R32, R17, 0x2, R2 ;  /* 0x0000000211207824 */ /* 0x000fe200078e0202 */
[----:B------:R-:W-:-:S03]  /*14570*/  LEA R18, P3, R2, R16, 0x1 ;  /* 0x0000001002127211 */ /* 0x000fc600078608ff */
[----:B------:R4:W-:Y:S01]  /*14580*/  @P4 STG.E.U16 desc[UR20][R24.64], R113 ;  /* 0x0000007118004986 */ /* 0x0009e2000c101514 */
[----:B------:R-:W-:Y:S02]  /*14590*/  LOP3.LUT R33, R0, 0x5e, RZ, 0xfc, !PT ;  /* 0x0000005e00217812 */ /* 0x000fe400078efcff */
[-C--:B--2---:R-:W-:Y:S02]  /*145a0*/  LEA R26, P4, R32, R16.reuse, 0x1 ;  /* 0x00000010201a7211 */ /* 0x084fe400078808ff */
[-C--:B------:R-:W-:Y:S02]  /*145b0*/  LEA.HI.X.SX32 R19, R2, R3.reuse, 0x1, P3 ;  /* 0x0000000302137211 */ /* 0x080fe400018f0eff */
[----:B------:R-:W-:Y:S02]  /*145c0*/  LOP3.LUT R2, R0, 0x62, RZ, 0xfc, !PT ;  /* 0x0000006200027812 */ /* 0x000fe400078efcff */
[-C--:B------:R-:W-:Y:S02]  /*145d0*/  LEA.HI.X.SX32 R27, R32, R3.reuse, 0x1, P4 ;  /* 0x00000003201b7211 */ /* 0x080fe400020f0eff */
[----:B----4-:R-:W-:Y:S01]  /*145e0*/  PRMT R25, R113, 0x7632, R25 ;  /* 0x0000763271197816 */ /* 0x010fe20000000019 */
[----:B------:R-:W-:Y:S01]  /*145f0*/  IMAD R32, R17, 0x2, R32 ;  /* 0x0000000211207824 */ /* 0x000fe200078e0220 */
[----:B---3--:R-:W-:Y:S01]  /*14600*/  ISETP.LT.AND P3, PT, R33, UR5, !P0 ;  /* 0x0000000521007c0c */ /* 0x008fe2000c761270 */
[----:B------:R-:W2:Y:S01]  /*14610*/  LDCU UR5, c[0x0][0x39c] ;  /* 0x00007380ff0577ac */ /* 0x000ea20008000800 */
[----:B------:R-:W-:Y:S01]  /*14620*/  LOP3.LUT R33, R0, 0x60, RZ, 0xfc, !PT ;  /* 0x0000006000217812 */ /* 0x000fe200078efcff */
[----:B------:R3:W-:Y:S01]  /*14630*/  @P1 STG.E.U16 desc[UR20][R18.64], R25 ;  /* 0x0000001912001986 */ /* 0x0007e2000c101514 */
[----:B-1----:R-:W-:Y:S01]  /*14640*/  ISETP.LT.AND P1, PT, R2, UR4, !P0 ;  /* 0x0000000402007c0c */ /* 0x002fe2000c721270 */
[----:B------:R-:W1:Y:S02]  /*14650*/  LDCU UR4, c[0x0][0x39c] ;  /* 0x00007380ff0477ac */ /* 0x000e640008000800 */
[----:B------:R4:W-:Y:S01]  /*14660*/  @P5 STG.E.U16 desc[UR20][R26.64], R114 ;  /* 0x000000721a005986 */ /* 0x0009e2000c101514 */
[C---:B------:R-:W-:Y:S01]  /*14670*/  LEA R24, P5, R32.reuse, R16, 0x1 ;  /* 0x0000001020187211 */ /* 0x040fe200078a08ff */
[----:B------:R-:W-:Y:S01]  /*14680*/  IMAD R2, R17, 0x2, R32 ;  /* 0x0000000211027824 */ /* 0x000fe200078e0220 */
[----:B0-----:R-:W-:Y:S01]  /*14690*/  ISETP.LT.AND P4, PT, R33, UR6, !P0 ;  /* 0x0000000621007c0c */ /* 0x001fe2000c781270 */
[----:B------:R-:W0:Y:S01]  /*146a0*/  LDCU UR6, c[0x0][0x39c] ;  /* 0x00007380ff0677ac */ /* 0x000e220008000800 */
[----:B---3--:R-:W-:Y:S01]  /*146b0*/  LEA.HI.X.SX32 R25, R32, R3, 0x1, P5 ;  /* 0x0000000320197211 */ /* 0x008fe200028f0eff */
[----:B------:R-:W-:Y:S01]  /*146c0*/  IMAD R32, R17, 0x2, R2 ;  /* 0x0000000211207824 */ /* 0x000fe200078e0202 */
[----:B----4-:R-:W-:-:S02]  /*146d0*/  PRMT R27, R114, 0x7632, R27 ;  /* 0x00007632721b7816 */ /* 0x010fc4000000001b */
[----:B------:R-:W-:-:S03]  /*146e0*/  LEA R18, P5, R2, R16, 0x1 ;  /* 0x0000001002127211 */ /* 0x000fc600078a08ff */
[----:B------:R3:W-:Y:S01]  /*146f0*/  @P6 STG.E.U16 desc[UR20][R24.64], R27 ;  /* 0x0000001b18006986 */ /* 0x0007e2000c101514 */
[----:B------:R-:W-:Y:S02]  /*14700*/  LEA R26, P6, R32, R16, 0x1 ;  /* 0x00000010201a7211 */ /* 0x000fe400078c08ff */
[-C--:B------:R-:W-:Y:S02]  /*14710*/  LEA.HI.X.SX32 R19, R2, R3.reuse, 0x1, P5 ;  /* 0x0000000302137211 */ /* 0x080fe400028f0eff */
[----:B------:R-:W-:Y:S02]  /*14720*/  LOP3.LUT R2, R0, 0x66, RZ, 0xfc, !PT ;  /* 0x0000006600027812 */ /* 0x000fe400078efcff */
[----:B------:R-:W-:Y:S01]  /*14730*/  PRMT R34, R115, 0x7632, R34 ;  /* 0x0000763273227816 */ /* 0x000fe20000000022 */
[----:B------:R4:W-:Y:S01]  /*14740*/  @P2 STG.E.U16 desc[UR20][R18.64], R115 ;  /* 0x0000007312002986 */ /* 0x0009e2000c101514 */
[----:B-1----:R-:W-:Y:S01]  /*14750*/  ISETP.LT.AND P2, PT, R2, UR4, !P0 ;  /* 0x0000000402007c0c */ /* 0x002fe2000c741270 */
[----:B------:R-:W1:Y:S01]  /*14760*/  LDCU UR4, c[0x0][0x39c] ;  /* 0x00007380ff0477ac */ /* 0x000e620008000800 */
[----:B---3--:R-:W-:Y:S01]  /*14770*/  LEA.HI.X.SX32 R27, R32, R3, 0x1, P6 ;  /* 0x00000003201b7211 */ /* 0x008fe200030f0eff */
[----:B------:R-:W-:Y:S01]  /*14780*/  IMAD R32, R17, 0x2, R32 ;  /* 0x0000000211207824 */ /* 0x000fe200078e0220 */
[----:B------:R-:W-:-:S02]  /*14790*/  LOP3.LUT R25, R0, 0x68, RZ, 0xfc, !PT ;  /* 0x0000006800197812 */ /* 0x000fc400078efcff */
[----:B------:R-:W-:Y:S01]  /*147a0*/  LOP3.LUT R33, R0, 0x64, RZ, 0xfc, !PT ;  /* 0x0000006400217812 */ /* 0x000fe200078efcff */
[----:B------:R3:W-:Y:S01]  /*147b0*/  @P3 STG.E.U16 desc[UR20][R26.64], R34 ;  /* 0x000000221a003986 */ /* 0x0007e2000c101514 */
[CC--:B------:R-:W-:Y:S01]  /*147c0*/  LEA R24, P6, R32.reuse, R16.reuse, 0x1 ;  /* 0x0000001020187211 */ /* 0x0c0fe200078c08ff */
[----:B------:R-:W-:Y:S01]  /*147d0*/  IMAD R2, R17, 0x2, R32 ;  /* 0x0000000211027824 */ /* 0x000fe200078e0220 */
[----:B0-----:R-:W-:Y:S01]  /*147e0*/  ISETP.LT.AND P3, PT, R25, UR6, !P0 ;  /* 0x0000000619007c0c */ /* 0x001fe2000c761270 */
[----:B------:R-:W0:Y:S01]  /*147f0*/  LDCU UR6, c[0x0][0x39c] ;  /* 0x00007380ff0677ac */ /* 0x000e220008000800 */
[----:B--2---:R-:W-:Y:S02]  /*14800*/  ISETP.LT.AND P5, PT, R33, UR5, !P0 ;  /* 0x0000000521007c0c */ /* 0x004fe4000c7a1270 */
[----:B------:R-:W-:Y:S01]  /*14810*/  LEA.HI.X.SX32 R25, R32, R3, 0x1, P6 ;  /* 0x0000000320197211 */ /* 0x000fe200030f0eff */
[----:B------:R-:W2:Y:S01]  /*14820*/  LDCU UR5, c[0x0][0x39c] ;  /* 0x00007380ff0577ac */ /* 0x000ea20008000800 */
[----:B----4-:R-:W-:Y:S01]  /*14830*/  LEA R18, P6, R2, R16, 0x1 ;  /* 0x0000001002127211 */ /* 0x010fe200078c08ff */
[----:B------:R-:W-:Y:S01]  /*14840*/  IMAD R32, R17, 0x2, R2 ;  /* 0x0000000211207824 */ /* 0x000fe200078e0202 */
[----:B---3--:R-:W-:-:S02]  /*14850*/  PRMT R27, R132, 0x7632, R27 ;  /* 0x00007632841b7816 */ /* 0x008fc4000000001b */
[----:B------:R-:W-:Y:S02]  /*14860*/  LEA.HI.X.SX32 R19, R2, R3, 0x1, P6 ;  /* 0x0000000302137211 */ /* 0x000fe400030f0eff */
[----:B------:R-:W-:Y:S01]  /*14870*/  LEA R26, P6, R32, R16, 0x1 ;  /* 0x00000010201a7211 */ /* 0x000fe200078c08ff */
[----:B------:R-:W-:Y:S01]  /*14880*/  @P4 STG.E.U16 desc[UR20][R24.64], R132 ;  /* 0x0000008418004986 */ /* 0x000fe2000c101514 */
[----:B------:R-:W-:-:S03]  /*14890*/  LOP3.LUT R33, R0, 0x6a, RZ, 0xfc, !PT ;  /* 0x0000006a00217812 */ /* 0x000fc600078efcff */
[----:B------:R3:W-:Y:S01]  /*148a0*/  @P1 STG.E.U16 desc[UR20][R18.64], R27 ;  /* 0x0000001b12001986 */ /* 0x0007e2000c101514 */
[----:B-1----:R-:W-:Y:S01]  /*148b0*/  ISETP.LT.AND P4, PT, R33, UR4, !P0 ;  /* 0x0000000421007c0c */ /* 0x002fe2000c781270 */
[----:B------:R-:W1:Y:S01]  /*148c0*/  LDCU UR4, c[0x0][0x39c] ;  /* 0x00007380ff0477ac */ /* 0x000e620008000800 */
[C---:B------:R-:W-:Y:S02]  /*148d0*/  LOP3.LUT R2, R0.reuse, 0x6e, RZ, 0xfc, !PT ;  /* 0x0000006e00027812 */ /* 0x040fe400078efcff */
[----:B------:R-:W-:Y:S02]  /*148e0*/  LOP3.LUT R33, R0, 0x6c, RZ, 0xfc, !PT ;  /* 0x0000006c00217812 */ /* 0x000fe400078efcff */
[----:B0-----:R-:W-:Y:S01]  /*148f0*/  ISETP.LT.AND P1, PT, R2, UR6, !P0 ;  /* 0x0000000602007c0c */ /* 0x001fe2000c721270 */
[----:B------:R-:W0:Y:S01]  /*14900*/  LDCU UR6, c[0x0][0x39c] ;  /* 0x00007380ff0677ac */ /* 0x000e220008000800 */
[----:B---3--:R-:W-:Y:S01]  /*14910*/  LEA.HI.X.SX32 R27, R32, R3, 0x1, P6 ;  /* 0x00000003201b7211 */ /* 0x008fe200030f0eff */
[----:B------:R-:W-:Y:S01]  /*14920*/  IMAD R32, R17, 0x2, R32 ;  /* 0x0000000211207824 */ /* 0x000fe200078e0220 */
[----:B--2---:R-:W-:Y:S01]  /*14930*/  ISETP.LT.AND P6, PT, R33, UR5, !P0 ;  /* 0x0000000521007c0c */ /* 0x004fe2000c7c1270 */
[----:B------:R-:W2:Y:S02]  /*14940*/  LDCU UR5, c[0x0][0x39c] ;  /* 0x00007380ff0577ac */ /* 0x000ea40008000800 */
[----:B------:R3:W-:Y:S01]  /*14950*/  @P5 STG.E.U16 desc[UR20][R26.64], R133 ;  /* 0x000000851a005986 */ /* 0x0007e2000c101514 */
[----:B------:R-:W-:Y:S01]  /*14960*/  LEA R24, P5, R32, R16, 0x1 ;  /* 0x0000001020187211 */ /* 0x000fe200078a08ff */
[----:B------:R-:W-:-:S03]  /*14970*/  IMAD R2, R17, 0x2, R32 ;  /* 0x0000000211027824 */ /* 0x000fc600078e0220 */
[----:B------:R-:W-:Y:S01]  /*14980*/  LEA.HI.X.SX32 R25, R32, R3, 0x1, P5 ;  /* 0x0000000320197211 */ /* 0x000fe200028f0eff */
[----:B------:R-:W-:Y:S01]  /*14990*/  IMAD R32, R17, 0x2, R2 ;  /* 0x0000000211207824 */ /* 0x000fe200078e0202 */
[----:B------:R-:W-:-:S04]  /*149a0*/  LEA R18, P5, R2, R16, 0x1 ;  /* 0x0000001002127211 */ /* 0x000fc800078a08ff */
[----:B------:R-:W-:Y:S02]  /*149b0*/  LEA.HI.X.SX32 R19, R2, R3, 0x1, P5 ;  /* 0x0000000302137211 */ /* 0x000fe400028f0eff */
[----:B---3--:R-:W-:Y:S02]  /*149c0*/  PRMT R27, R133, 0x7632, R27 ;  /* 0x00007632851b7816 */ /* 0x008fe4000000001b */
[----:B------:R-:W-:Y:S02]  /*149d0*/  LEA R26, P5, R32, R16, 0x1 ;  /* 0x00000010201a7211 */ /* 0x000fe400078a08ff */
[C---:B------:R-:W-:Y:S01]  /*149e0*/  LOP3.LUT R33, R0.reuse, 0x70, RZ, 0xfc, !PT ;  /* 0x0000007000217812 */ /* 0x040fe200078efcff */
[----:B------:R3:W-:Y:S01]  /*149f0*/  @P2 STG.E.U16 desc[UR20][R24.64], R27 ;  /* 0x0000001b18002986 */ /* 0x0007e2000c101514 */
[----:B------:R-:W-:-:S03]  /*14a00*/  LOP3.LUT R2, R0, 0x72, RZ, 0xfc, !PT ;  /* 0x0000007200027812 */ /* 0x000fc600078efcff */
[----:B------:R4:W-:Y:S01]  /*14a10*/  @P3 STG.E.U16 desc[UR20][R18.64], R134 ;  /* 0x0000008612003986 */ /* 0x0009e2000c101514 */
[----:B-1----:R-:W-:Y:S01]  /*14a20*/  ISETP.LT.AND P2, PT, R33, UR4, !P0 ;  /* 0x0000000421007c0c */ /* 0x002fe2000c741270 */
[----:B------:R-:W1:Y:S01]  /*14a30*/  LDCU UR4, c[0x0][0x39c] ;  /* 0x00007380ff0477ac */ /* 0x000e620008000800 */
[----:B--2---:R-:W-:Y:S01]  /*14a40*/  ISETP.LT.AND P3, PT, R2, UR5, !P0 ;  /* 0x0000000502007c0c */ /* 0x004fe2000c761270 */
[----:B------:R-:W2:Y:S01]  /*14a50*/  LDCU UR5, c[0x0][0x39c] ;  /* 0x00007380ff0577ac */ /* 0x000ea20008000800 */
[----:B---3--:R-:W-:Y:S01]  /*14a60*/  LEA.HI.X.SX32 R27, R32, R3, 0x1, P5 ;  /* 0x00000003201b7211 */ /* 0x008fe200028f0eff */
[C---:B------:R-:W-:Y:S01]  /*14a70*/  IMAD R32, R17.reuse, 0x2, R32 ;  /* 0x0000000211207824 */ /* 0x040fe200078e0220 */
[----:B------:R-:W-:Y:S02]  /*14a80*/  LOP3.LUT R25, R0, 0x74, RZ, 0xfc, !PT ;  /* 0x0000007400197812 */ /* 0x000fe400078efcff */
[----:B----4-:R-:W-:Y:S01]  /*14a90*/  PRMT R19, R134, 0x7632, R19 ;  /* 0x0000763286137816 */ /* 0x010fe20000000013 */
[----:B------:R-:W-:Y:S01]  /*14aa0*/  IMAD R2, R17, 0x2, R32 ;  /* 0x0000000211027824 */ /* 0x000fe200078e0220 */
[----:B------:R-:W-:-:S03]  /*14ab0*/  LEA R24, P5, R32, R16, 0x1 ;  /* 0x0000001020187211 */ /* 0x000fc600078a08ff */
[----:B------:R3:W-:Y:S01]  /*14ac0*/  @P4 STG.E.U16 desc[UR20][R26.64], R19 ;  /* 0x000000131a004986 */ /* 0x0007e2000c101514 */
[----:B0-----:R-:W-:Y:S01]  /*14ad0*/  ISETP.LT.AND P4, PT, R25, UR6, !P0 ;  /* 0x0000000619007c0c */ /* 0x001fe2000c781270 */
[----:B------:R-:W0:Y:S01]  /*14ae0*/  LDCU UR6, c[0x0][0x39c] ;  /* 0x00007380ff0677ac */ /* 0x000e220008000800 */
[----:B------:R-:W-:Y:S01]  /*14af0*/  LEA.HI.X.SX32 R25, R32, R3, 0x1, P5 ;  /* 0x0000000320197211 */ /* 0x000fe200028f0eff */
[----:B------:R-:W-:Y:S01]  /*14b00*/  IMAD R32, R17, 0x2, R2 ;  /* 0x0000000211207824 */ /* 0x000fe200078e0202 */
[----:B------:R-:W-:-:S03]  /*14b10*/  LEA R18, P5, R2, R16, 0x1 ;  /* 0x0000001002127211 */ /* 0x000fc600078a08ff */
[----:B------:R-:W-:Y:S01]  /*14b20*/  @P6 STG.E.U16 desc[UR20][R24.64], R135 ;  /* 0x0000008718006986 */ /* 0x000fe2000c101514 */
[----:B------:R-:W-:Y:S02]  /*14b30*/  LOP3.LUT R33, R0, 0x76, RZ, 0xfc, !PT ;  /* 0x0000007600217812 */ /* 0x000fe400078efcff */
[----:B---3--:R-:W-:Y:S02]  /*14b40*/  PRMT R27, R135, 0x7632, R27 ;  /* 0x00007632871b7816 */ /* 0x008fe4000000001b */
[----:B------:R-:W-:Y:S02]  /*14b50*/  LEA.HI.X.SX32 R19, R2, R3, 0x1, P5 ;  /* 0x0000000302137211 */ /* 0x000fe400028f0eff */
[----:B------:R-:W-:-:S03]  /*14b60*/  LEA R26, P6, R32, R16, 0x1 ;  /* 0x00000010201a7211 */ /* 0x000fc600078c08ff */
[----:B------:R3:W-:Y:S01]  /*14b70*/  @P1 STG.E.U16 desc[UR20][R18.64], R27 ;  /* 0x0000001b12001986 */ /* 0x0007e2000c101514 */
[----:B-1----:R-:W-:Y:S01]  /*14b80*/  ISETP.LT.AND P5, PT, R33, UR4, !P0 ;  /* 0x0000000421007c0c */ /* 0x002fe2000c7a1270 */
[----:B------:R-:W1:Y:S01]  /*14b90*/  LDCU UR4, c[0x0][0x39c] ;  /* 0x00007380ff0477ac */ /* 0x000e620008000800 */
[C---:B------:R-:W-:Y:S02]  /*14ba0*/  LOP3.LUT R2, R0.reuse, 0x7a, RZ, 0xfc, !PT ;  /* 0x0000007a00027812 */ /* 0x040fe400078efcff */
[----:B------:R-:W-:Y:S02]  /*14bb0*/  LOP3.LUT R33, R0, 0x78, RZ, 0xfc, !PT ;  /* 0x0000007800217812 */ /* 0x000fe400078efcff */
[-C--:B---3--:R-:W-:Y:S01]  /*14bc0*/  LEA.HI.X.SX32 R27, R32, R3.reuse, 0x1, P6 ;  /* 0x00000003201b7211 */ /* 0x088fe200030f0eff */
[C---:B------:R-:W-:Y:S01]  /*14bd0*/  IMAD R32, R17.reuse, 0x2, R32 ;  /* 0x0000000211207824 */ /* 0x040fe200078e0220 */
[----:B0-----:R-:W-:Y:S01]  /*14be0*/  ISETP.LT.AND P6, PT, R2, UR6, !P0 ;  /* 0x0000000602007c0c */ /* 0x001fe2000c7c1270 */
[----:B------:R-:W0:Y:S02]  /*14bf0*/  LDCU UR6, c[0x0][0x39c] ;  /* 0x00007380ff0677ac */ /* 0x000e240008000800 */
        /* <DEDUP_REMOVED lines=8> */
[----:B---3--:R-:W-:Y:S02]  /*14c80*/  PRMT R27, R140, 0x7632, R27 ;  /* 0x000076328c1b7816 */ /* 0x008fe4000000001b */
[----:B------:R-:W-:Y:S02]  /*14c90*/  LEA.HI.X.SX32 R19, R2, R3, 0x1, P2 ;  /* 0x0000000302137211 */ /* 0x000fe400010f0eff */
[----:B------:R-:W-:Y:S01]  /*14ca0*/  LOP3.LUT R33, R0, 0x7c, RZ, 0xfc, !PT ;  /* 0x0000007c00217812 */ /* 0x000fe200078efcff */
[----:B------:R3:W-:Y:S01]  /*14cb0*/  @P3 STG.E.U16 desc[UR20][R24.64], R27 ;  /* 0x0000001b18003986 */ /* 0x0007e2000c101514 */
[----:B------:R-:W-:Y:S02]  /*14cc0*/  LEA R26, P3, R32, R16, 0x1 ;  /* 0x00000010201a7211 */ /* 0x000fe400078608ff */
[----:B-1----:R-:W-:Y:S01]  /*14cd0*/  ISETP.LT.AND P2, PT, R33, UR4, !P0 ;  /* 0x0000000421007c0c */ /* 0x002fe2000c741270 */
[----:B------:R1:W-:Y:S01]  /*14ce0*/  @P4 STG.E.U16 desc[UR20][R18.64], R141 ;  /* 0x0000008d12004986 */ /* 0x0003e2000c101514 */
[----:B------:R-:W4:Y:S01]  /*14cf0*/  LDCU UR4, c[0x0][0x39c] ;  /* 0x00007380ff0477ac */ /* 0x000f220008000800 */
[----:B------:R-:W-:-:S02]  /*14d00*/  LOP3.LUT R2, R0, 0x7e, RZ, 0xfc, !PT ;  /* 0x0000007e00027812 */ /* 0x000fc400078efcff */
[----:B---3--:R-:W-:Y:S01]  /*14d10*/  LEA.HI.X.SX32 R27, R32, R3, 0x1, P3 ;  /* 0x00000003201b7211 */ /* 0x008fe200018f0eff */
[----:B------:R-:W-:Y:S01]  /*14d20*/  IMAD R32, R17, 0x2, R32 ;  /* 0x0000000211207824 */ /* 0x000fe200078e0220 */
[----:B-1----:R-:W-:Y:S02]  /*14d30*/  PRMT R19, R141, 0x7632, R19 ;  /* 0x000076328d137816 */ /* 0x002fe40000000013 */
[----:B--2---:R-:W-:Y:S01]  /*14d40*/  ISETP.LT.AND P3, PT, R2, UR5, !P0 ;  /* 0x0000000502007c0c */ /* 0x004fe2000c761270 */
[----:B------:R-:W-:Y:S01]  /*14d50*/  IMAD R2, R17, 0x2, R32 ;  /* 0x0000000211027824 */ /* 0x000fe200078e0220 */
[----:B------:R-:W-:Y:S01]  /*14d60*/  LOP3.LUT R25, R0, 0x80, RZ, 0xfc, !PT ;  /* 0x0000008000197812 */ /* 0x000fe200078efcff */
[----:B------:R1:W-:Y:S01]  /*14d70*/  @P5 STG.E.U16 desc[UR20][R26.64], R19 ;  /* 0x000000131a005986 */ /* 0x0003e2000c101514 */
[----:B------:R-:W-:Y:S01]  /*14d80*/  LEA R24, P5, R32, R16, 0x1 ;  /* 0x0000001020187211 */ /* 0x000fe200078a08ff */
[----:B------:R-:W2:Y:S01]  /*14d90*/  LDCU UR5, c[0x0][0x39c] ;  /* 0x00007380ff0577ac */ /* 0x000ea20008000800 */
[----:B0-----:R-:W-:-:S02]  /*14da0*/  ISETP.LT.AND P4, PT, R25, UR6, !P0 ;  /* 0x0000000619007c0c */ /* 0x001fc4000c781270 */
[-C--:B------:R-:W-:Y:S01]  /*14db0*/  LEA.HI.X.SX32 R25, R32, R3.reuse, 0x1, P5 ;  /* 0x0000000320197211 */ /* 0x080fe200028f0eff */
[----:B------:R-:W0:Y:S01]  /*14dc0*/  LDCU UR6, c[0x0][0x39c] ;  /* 0x00007380ff0677ac */ /* 0x000e220008000800 */
[-C--:B------:R-:W-:Y:S02]  /*14dd0*/  LEA R18, P5, R2, R16.reuse, 0x1 ;  /* 0x0000001002127211 */ /* 0x080fe400078a08ff */
[----:B------:R-:W-:Y:S01]  /*14de0*/  LOP3.LUT R32, R0, 0x82, RZ, 0xfc, !PT ;  /* 0x0000008200207812 */ /* 0x000fe200078efcff */
[----:B------:R3:W-:Y:S01]  /*14df0*/  @P1 STG.E.U16 desc[UR20][R24.64], R142 ;  /* 0x0000008e18001986 */ /* 0x0007e2000c101514 */
[----:B-1----:R-:W-:Y:S01]  /*14e00*/  LEA.HI.X.SX32 R19, R2, R3, 0x1, P5 ;  /* 0x0000000302137211 */ /* 0x002fe200028f0eff */
[C---:B------:R-:W-:Y:S01]  /*14e10*/  IMAD R2, R17.reuse, 0x2, R2 ;  /* 0x0000000211027824 */ /* 0x040fe200078e0202 */
[----:B----4-:R-:W-:Y:S01]  /*14e20*/  ISETP.LT.AND P1, PT, R32, UR4, !P0 ;  /* 0x0000000420007c0c */ /* 0x010fe2000c721270 */
[----:B------:R-:W1:Y:S01]  /*14e30*/  LDCU UR4, c[0x0][0x39c] ;  /* 0x00007380ff0477ac */ /* 0x000e620008000800 */
[----:B------:R-:W-:Y:S01]  /*14e40*/  PRMT R27, R142, 0x7632, R27 ;  /* 0x000076328e1b7816 */ /* 0x000fe2000000001b */
[----:B------:R-:W-:Y:S01]  /*14e50*/  IMAD R34, R17, 0x2, R2 ;  /* 0x0000000211227824 */ /* 0x000fe200078e0202 */
[----:B------:R-:W-:-:S02]  /*14e60*/  LEA R26, P5, R2, R16, 0x1 ;  /* 0x00000010021a7211 */ /* 0x000fc400078a08ff */
[----:B------:R-:W-:Y:S01]  /*14e70*/  LOP3.LUT R32, R0, 0x84, RZ, 0xfc, !PT ;  /* 0x0000008400207812 */ /* 0x000fe200078efcff */
[----:B------:R4:W-:Y:S01]  /*14e80*/  @P6 STG.E.U16 desc[UR20][R18.64], R27 ;  /* 0x0000001b12006986 */ /* 0x0009e2000c101514 */
[----:B---3--:R-:W-:Y:S02]  /*14e90*/  PRMT R25, R143, 0x7632, R25 ;  /* 0x000076328f197816 */ /* 0x008fe40000000019 */
[----:B----4-:R-:W-:Y:S02]  /*14ea0*/  LEA.HI.X.SX32 R27, R2, R3, 0x1, P5 ;  /* 0x00000003021b7211 */ /* 0x010fe400028f0eff */
[----:B--2---:R-:W-:Y:S01]  /*14eb0*/  ISETP.LT.AND P5, PT, R32, UR5, !P0 ;  /* 0x0000000520007c0c */ /* 0x004fe2000c7a1270 */
[----:B------:R-:W2:Y:S01]  /*14ec0*/  LDCU UR5, c[0x0][0x39c] ;  /* 0x00007380ff0577ac */ /* 0x000ea20008000800 */
[----:B------:R-:W-:Y:S02]  /*14ed0*/  LEA R32, P6, R34, R16, 0x1 ;  /* 0x0000001022207211 */ /* 0x000fe400078c08ff */
[----:B------:R-:W-:-:S02]  /*14ee0*/  LOP3.LUT R2, R0, 0x86, RZ, 0xfc, !PT ;  /* 0x0000008600027812 */ /* 0x000fc400078efcff */
[-C--:B------:R-:W-:Y:S01]  /*14ef0*/  LEA.HI.X.SX32 R33, R34, R3.reuse, 0x1, P6 ;  /* 0x0000000322217211 */ /* 0x080fe200030f0eff */
[C---:B------:R-:W-:Y:S01]  /*14f00*/  IMAD R34, R17.reuse, 0x2, R34 ;  /* 0x0000000211227824 */ /* 0x040fe200078e0222 */
[----:B------:R-:W-:Y:S01]  /*14f10*/  LOP3.LUT R19, R0, 0x88, RZ, 0xfc, !PT ;  /* 0x0000008800137812 */ /* 0x000fe200078efcff */
[----:B------:R3:W-:Y:S01]  /*14f20*/  @P2 STG.E.U16 desc[UR20][R26.64], R143 ;  /* 0x0000008f1a002986 */ /* 0x0007e2000c101514 */
[----:B0-----:R-:W-:Y:S01]  /*14f30*/  ISETP.LT.AND P2, PT, R2, UR6, !P0 ;  /* 0x0000000602007c0c */ /* 0x001fe2000c741270 */
[----:B------:R-:W-:Y:S01]  /*14f40*/  IMAD R2, R17, 0x2, R34 ;  /* 0x0000000211027824 */ /* 0x000fe200078e0222 */
[C---:B------:R-:W-:Y:S01]  /*14f50*/  LEA R18, P6, R34.reuse, R16, 0x1 ;  /* 0x0000001022127211 */ /* 0x040fe200078c08ff */
[----:B------:R0:W-:Y:S01]  /*14f60*/  @P3 STG.E.U16 desc[UR20][R32.64], R25 ;  /* 0x0000001920003986 */ /* 0x0001e2000c101514 */
[----:B-1----:R-:W-:Y:S01]  /*14f70*/  ISETP.LT.AND P3, PT, R19, UR4, !P0 ;  /* 0x0000000413007c0c */ /* 0x002fe2000c761270 */
[----:B------:R-:W1:Y:S01]  /*14f80*/  LDCU UR4, c[0x0][0x39c] ;  /* 0x00007380ff0477ac */ /* 0x000e620008000800 */
[----:B------:R-:W-:-:S02]  /*14f90*/  LEA.HI.X.SX32 R19, R34, R3, 0x1, P6 ;  /* 0x0000000322137211 */ /* 0x000fc400030f0eff */
[-C--:B------:R-:W-:Y:S01]  /*14fa0*/  LEA R24, P6, R2, R16.reuse, 0x1 ;  /* 0x0000001002187211 */ /* 0x080fe200078c08ff */
[----:B------:R-:W4:Y:S01]  /*14fb0*/  LDCU UR6, c[0x0][0x39c] ;  /* 0x00007380ff0677ac */ /* 0x000f220008000800 */
[----:B---3--:R-:W-:Y:S01]  /*14fc0*/  LOP3.LUT R26, R0, 0x8a, RZ, 0xfc, !PT ;  /* 0x0000008a001a7812 */ /* 0x008fe200078efcff */
[----:B------:R-:W-:Y:S01]  /*14fd0*/  @P4 STG.E.U16 desc[UR20][R18.64], R128 ;  /* 0x0000008012004986 */ /* 0x000fe2000c101514 */
[----:B0-----:R-:W-:Y:S01]  /*14fe0*/  IMAD R32, R17, 0x2, R2 ;  /* 0x0000000211207824 */ /* 0x001fe200078e0202 */
[----:B------:R-:W-:Y:S02]  /*14ff0*/  PRMT R27, R128, 0x7632, R27 ;  /* 0x00007632801b7816 */ /* 0x000fe4000000001b */
[----:B------:R-:W-:Y:S02]  /*15000*/  LEA.HI.X.SX32 R25, R2, R3, 0x1, P6 ;  /* 0x0000000302197211 */ /* 0x000fe400030f0eff */
[----:B--2---:R-:W-:Y:S01]  /*15010*/  ISETP.LT.AND P4, PT, R26, UR5, !P0 ;  /* 0x000000051a007c0c */ /* 0x004fe2000c781270 */
[----:B------:R-:W0:Y:S01]  /*15020*/  LDCU UR5, c[0x0][0x39c] ;  /* 0x00007380ff0577ac */ /* 0x000e220008000800 */
[----:B------:R-:W-:Y:S01]  /*15030*/  LEA R26, P6, R32, R16, 0x1 ;  /* 0x00000010201a7211 */ /* 0x000fe200078c08ff */
[----:B------:R2:W-:Y:S01]  /*15040*/  @P1 STG.E.U16 desc[UR20][R24.64], R27 ;  /* 0x0000001b18001986 */ /* 0x0005e2000c101514 */
[----:B------:R-:W-:-:S02]  /*15050*/  LOP3.LUT R2, R0, 0x8e, RZ, 0xfc, !PT ;  /* 0x0000008e00027812 */ /* 0x000fc400078efcff */
[----:B------:R-:W-:Y:S02]  /*15060*/  LOP3.LUT R33, R0, 0x8c, RZ, 0xfc, !PT ;  /* 0x0000008c00217812 */ /* 0x000fe400078efcff */
[-C--:B--2---:R-:W-:Y:S01]  /*15070*/  LEA.HI.X.SX32 R27, R32, R3.reuse, 0x1, P6 ;  /* 0x00000003201b7211 */ /* 0x084fe200030f0eff */
[C---:B------:R-:W-:Y:S01]  /*15080*/  IMAD R32, R17.reuse, 0x2, R32 ;  /* 0x0000000211207824 */ /* 0x040fe200078e0220 */
[----:B-1----:R-:W-:Y:S01]  /*15090*/  ISETP.LT.AND P6, PT, R2, UR4, !P0 ;  /* 0x0000000402007c0c */ /* 0x002fe2000c7c1270 */
[----:B------:R-:W1:Y:S02]  /*150a0*/  LDCU UR4, c[0x0][0x39c] ;  /* 0x00007380ff0477ac */ /* 0x000e640008000800 */
[----:B------:R2:W-:Y:S01]  /*150b0*/  @P5 STG.E.U16 desc[UR20][R26.64], R129 ;  /* 0x000000811a005986 */ /* 0x0005e2000c101514 */
[CC--:B------:R-:W-:Y:S01]  /*150c0*/  LEA R18, P5, R32.reuse, R16.reuse, 0x1 ;  /* 0x0000001020127211 */ /* 0x0c0fe200078a08ff */
[----:B------:R-:W-:Y:S01]  /*150d0*/  IMAD R2, R17, 0x2, R32 ;  /* 0x0000000211027824 */ /* 0x000fe200078e0220 */
[----:B----4-:R-:W-:Y:S01]  /*150e0*/  ISETP.LT.AND P1, PT, R33, UR6, !P0 ;  /* 0x0000000621007c0c */ /* 0x010fe2000c721270 */
[----:B------:R-:W3:Y:S01]  /*150f0*/  LDCU UR6, c[0x0][0x39c] ;  /* 0x00007380ff0677ac */ /* 0x000ee20008000800 */
[----:B------:R-:W-:Y:S01]  /*15100*/  LEA.HI.X.SX32 R19, R32, R3, 0x1, P5 ;  /* 0x0000000320137211 */ /* 0x000fe200028f0eff */
[----:B------:R-:W-:Y:S01]  /*15110*/  IMAD R32, R17, 0x2, R2 ;  /* 0x0000000211207824 */ /* 0x000fe200078e0202 */
[----:B------:R-:W-:-:S04]  /*15120*/  LEA R24, P5, R2, R16, 0x1 ;  /* 0x0000001002187211 */ /* 0x000fc800078a08ff */
[----:B------:R-:W-:Y:S02]  /*15130*/  LEA.HI.X.SX32 R25, R2, R3, 0x1, P5 ;  /* 0x0000000302197211 */ /* 0x000fe400028f0eff */
[----:B--2---:R-:W-:Y:S02]  /*15140*/  PRMT R27, R129, 0x7632, R27 ;  /* 0x00007632811b7816 */ /* 0x004fe4000000001b */
[----:B------:R-:W-:Y:S02]  /*15150*/  LEA R26, P5, R32, R16, 0x1 ;  /* 0x00000010201a7211 */ /* 0x000fe400078a08ff */
[C---:B------:R-:W-:Y:S01]  /*15160*/  LOP3.LUT R2, R0.reuse, 0x92, RZ, 0xfc, !PT ;  /* 0x0000009200027812 */ /* 0x040fe200078efcff */
[----:B------:R2:W-:Y:S01]  /*15170*/  @P2 STG.E.U16 desc[UR20][R18.64], R27 ;  /* 0x0000001b12002986 */ /* 0x0005e2000c101514 */
[----:B------:R-:W-:-:S03]  /*15180*/  LOP3.LUT R33, R0, 0x90, RZ, 0xfc, !PT ;  /* 0x0000009000217812 */ /* 0x000fc600078efcff */
[----:B------:R4:W-:Y:S01]  /*15190*/  @P3 STG.E.U16 desc[UR20][R24.64], R130 ;  /* 0x0000008218003986 */ /* 0x0009e2000c101514 */
[----:B-1----:R-:W-:Y:S01]  /*151a0*/  ISETP.LT.AND P3, PT, R2, UR4, !P0 ;  /* 0x0000000402007c0c */ /* 0x002fe2000c761270 */
[----:B------:R-:W1:Y:S01]  /*151b0*/  LDCU UR4, c[0x0][0x39c] ;  /* 0x00007380ff0477ac */ /* 0x000e620008000800 */
[-C--:B--2---:R-:W-:Y:S01]  /*151c0*/  LEA.HI.X.SX32 R27, R32, R3.reuse, 0x1, P5 ;  /* 0x00000003201b7211 */ /* 0x084fe200028f0eff */
[C---:B------:R-:W-:Y:S01]  /*151d0*/  IMAD R32, R17.reuse, 0x2, R32 ;  /* 0x0000000211207824 */ /* 0x040fe200078e0220 */
[----:B------:R-:W-:Y:S02]  /*151e0*/  LOP3.LUT R19, R0, 0x94, RZ, 0xfc, !PT ;  /* 0x0000009400137812 */ /* 0x000fe400078efcff */
[----:B----4-:R-:W-:Y:S01]  /*151f0*/  PRMT R25, R130, 0x7632, R25 ;  /* 0x0000763282197816 */ /* 0x010fe20000000019 */
[----:B------:R-:W-:Y:S01]  /*15200*/  IMAD R2, R17, 0x2, R32 ;  /* 0x0000000211027824 */ /* 0x000fe200078e0220 */
[CC--:B------:R-:W-:Y:S02]  /*15210*/  LEA R18, P5, R32.reuse, R16.reuse, 0x1 ;  /* 0x0000001020127211 */ /* 0x0c0fe400078a08ff */
[----:B0-----:R-:W-:Y:S01]  /*15220*/  ISETP.LT.AND P2, PT, R33, UR5, !P0 ;  /* 0x0000000521007c0c */ /* 0x001fe2000c741270 */
[----:B------:R0:W-:Y:S01]  /*15230*/  @P4 STG.E.U16 desc[UR20][R26.64], R25 ;  /* 0x000000191a004986 */ /* 0x0001e2000c101514 */
[----:B---3--:R-:W-:Y:S01]  /*15240*/  ISETP.LT.AND P4, PT, R19, UR6, !P0 ;  /* 0x0000000613007c0c */ /* 0x008fe2000c781270 */
[----:B------:R-:W2:Y:S01]  /*15250*/  LDCU UR5, c[0x0][0x39c] ;  /* 0x00007380ff0577ac */ /* 0x000ea20008000800 */
[----:B------:R-:W-:Y:S01]  /*15260*/  LEA.HI.X.SX32 R19, R32, R3, 0x1, P5 ;  /* 0x0000000320137211 */ /* 0x000fe200028f0eff */
[----:B------:R-:W3:Y:S01]  /*15270*/  LDCU UR6, c[0x0][0x39c] ;  /* 0x00007380ff0677ac */ /* 0x000ee20008000800 */
[----:B------:R-:W-:Y:S01]  /*15280*/  LEA R24, P5, R2, R16, 0x1 ;  /* 0x0000001002187211 */ /* 0x000fe200078a08ff */
[----:B------:R-:W-:Y:S01]  /*15290*/  IMAD R32, R17, 0x2, R2 ;  /* 0x0000000211207824 */ /* 0x000fe200078e0202 */
[----:B------:R-:W-:-:S02]  /*152a0*/  LOP3.LUT R33, R0, 0x96, RZ, 0xfc, !PT ;  /* 0x0000009600217812 */ /* 0x000fc400078efcff */
[----:B0-----:R-:W-:Y:S02]  /*152b0*/  PRMT R27, R131, 0x7632, R27 ;  /* 0x00007632831b7816 */ /* 0x001fe4000000001b */
[----:B------:R-:W-:Y:S02]  /*152c0*/  LEA.HI.X.SX32 R25, R2, R3, 0x1, P5 ;  /* 0x0000000302197211 */ /* 0x000fe400028f0eff */
[----:B------:R-:W-:Y:S01]  /*152d0*/  LEA R26, P5, R32, R16, 0x1 ;  /* 0x00000010201a7211 */ /* 0x000fe200078a08ff */
[----:B------:R-:W-:Y:S01]  /*152e0*/  @P1 STG.E.U16 desc[UR20][R18.64], R131 ;  /* 0x0000008312001986 */ /* 0x000fe2000c101514 */
[----:B-1----:R-:W-:Y:S01]  /*152f0*/  ISETP.LT.AND P1, PT, R33, UR4, !P0 ;  /* 0x0000000421007c0c */ /* 0x002fe2000c721270 */
[----:B------:R-:W0:Y:S02]  /*15300*/  LDCU UR4, c[0x0][0x39c] ;  /* 0x00007380ff0477ac */ /* 0x000e240008000800 */
[----:B------:R1:W-:Y:S01]  /*15310*/  @P6 STG.E.U16 desc[UR20][R24.64], R27 ;  /* 0x0000001b18006986 */ /* 0x0003e2000c101514 */
[----:B------:R-:W-:-:S02]  /*15320*/  LOP3.LUT R33, R0, 0x98, RZ, 0xfc, !PT ;  /* 0x0000009800217812 */ /* 0x000fc400078efcff */
[----:B------:R-:W-:Y:S02]  /*15330*/  LOP3.LUT R2, R0, 0x9a, RZ, 0xfc, !PT ;  /* 0x0000009a00027812 */ /* 0x000fe400078efcff */
[----:B--2---:R-:W-:Y:S01]  /*15340*/  ISETP.LT.AND P6, PT, R33, UR5, !P0 ;  /* 0x0000000521007c0c */ /* 0x004fe2000c7c1270 */
[----:B------:R-:W2:Y:S01]  /*15350*/  LDCU UR5, c[0x0][0x39c] ;  /* 0x00007380ff0577ac */ /* 0x000ea20008000800 */
[----:B-1----:R-:W-:Y:S01]  /*15360*/  LEA.HI.X.SX32 R27, R32, R3, 0x1, P5 ;  /* 0x00000003201b7211 */ /* 0x002fe200028f0eff */
[C---:B------:R-:W-:Y:S01]  /*15370*/  IMAD R32, R17.reuse, 0x2, R32 ;  /* 0x0000000211207824 */ /* 0x040fe200078e0220 */
[----:B---3--:R-:W-:Y:S01]  /*15380*/  ISETP.LT.AND P5, PT, R2, UR6, !P0 ;  /* 0x0000000602007c0c */ /* 0x008fe2000c7a1270 */
[----:B------:R-:W1:Y:S02]  /*15390*/  LDCU UR6, c[0x0][0x39c] ;  /* 0x00007380ff0677ac */ /* 0x000e640008000800 */
[----:B------:R3:W-:Y:S01]  /*153a0*/  @P2 STG.E.U16 desc[UR20][R26.64], R136 ;  /* 0x000000881a002986 */ /* 0x0007e2000c101514 */
[----:B------:R-:W-:Y:S01]  /*153b0*/  LEA R18, P2, R32, R16, 0x1 ;  /* 0x0000001020127211 */ /* 0x000fe200078408ff */
[----:B------:R-:W-:-:S03]  /*153c0*/  IMAD R2, R17, 0x2, R32 ;  /* 0x0000000211027824 */ /* 0x000fc600078e0220 */
[----:B------:R-:W-:Y:S01]  /*153d0*/  LEA.HI.X.SX32 R19, R32, R3, 0x1, P2 ;  /* 0x0000000320137211 */ /* 0x000fe200010f0eff */
[----:B------:R-:W-:Y:S01]  /*153e0*/  IMAD R32, R17, 0x2, R2 ;  /* 0x0000000211207824 */ /* 0x000fe200078e0202 */
[----:B------:R-:W-:Y:S02]  /*153f0*/  LEA R24, P2, R2, R16, 0x1 ;  /* 0x0000001002187211 */ /* 0x000fe400078408ff */
[----:B---3--:R-:W-:Y:S02]  /*15400*/  PRMT R27, R136, 0x7632, R27 ;  /* 0x00007632881b7816 */ /* 0x008fe4000000001b */
[----:B------:R-:W-:-:S03]  /*15410*/  LOP3.LUT R33, R0, 0x9c, RZ, 0xfc, !PT ;  /* 0x0000009c00217812 */ /* 0x000fc600078efcff */
[----:B------:R3:W-:Y:S01]  /*15420*/  @P3 STG.E.U16 desc[UR20][R18.64], R27 ;  /* 0x0000001b12003986 */ /* 0x0007e2000c101514 */
[----:B------:R-:W-:Y:S02]  /*15430*/  LEA R26, P3, R32, R16, 0x1 ;  /* 0x00000010201a7211 */ /* 0x000fe400078608ff */
[-C--:B------:R-:W-:Y:S02]  /*15440*/  LEA.HI.X.SX32 R25, R2, R3.reuse, 0x1, P2 ;  /* 0x0000000302197211 */ /* 0x080fe400010f0eff */
[----:B0-----:R-:W-:Y:S01]  /*15450*/  ISETP.LT.AND P2, PT, R33, UR4, !P0 ;  /* 0x0000000421007c0c */ /* 0x001fe2000c741270 */
[----:B------:R-:W0:Y:S01]  /*15460*/  LDCU UR4, c[0x0][0x39c] ;  /* 0x00007380ff0477ac */ /* 0x000e220008000800 */
[----:B------:R-:W-:Y:S01]  /*15470*/  LOP3.LUT R2, R0, 0x9e, RZ, 0xfc, !PT ;  /* 0x0000009e00027812 */ /* 0x000fe200078efcff */
[----:B------:R4:W-:Y:S01]  /*15480*/  @P4 STG.E.U16 desc[UR20][R24.64], R137 ;  /* 0x0000008918004986 */ /* 0x0009e2000c101514 */
[----:B---3--:R-:W-:Y:S01]  /*15490*/  LEA.HI.X.SX32 R27, R32, R3, 0x1, P3 ;  /* 0x00000003201b7211 */ /* 0x008fe200018f0eff */
[C---:B------:R-:W-:Y:S01]  /*154a0*/  IMAD R32, R17.reuse, 0x2, R32 ;  /* 0x0000000211207824 */ /* 0x040fe200078e0220 */
[----:B--2---:R-:W-:Y:S01]  /*154b0*/  ISETP.LT.AND P3, PT, R2, UR5, !P0 ;  /* 0x0000000502007c0c */ /* 0x004fe2000c761270 */
[----:B------:R-:W2:Y:S01]  /*154c0*/  LDCU UR5, c[0x0][0x39c] ;  /* 0x00007380ff0577ac */ /* 0x000ea20008000800 */
[----:B------:R-:W-:Y:S01]  /*154d0*/  LOP3.LUT R19, R0, 0xa0, RZ, 0xfc, !PT ;  /* 0x000000a000137812 */ /* 0x000fe200078efcff */
[----:B------:R-:W-:Y:S01]  /*154e0*/  IMAD R2, R17, 0x2, R32 ;  /* 0x0000000211027824 */ /* 0x000fe200078e0220 */
[----:B----4-:R-:W-:-:S02]  /*154f0*/  PRMT R25, R137, 0x7632, R25 ;  /* 0x0000763289197816 */ /* 0x010fc40000000019 */
[----:B------:R-:W-:-:S03]  /*15500*/  LEA R18, P4, R32, R16, 0x1 ;  /* 0x0000001020127211 */ /* 0x000fc600078808ff */
[----:B------:R3:W-:Y:S01]  /*15510*/  @P1 STG.E.U16 desc[UR20][R26.64], R25 ;  /* 0x000000191a001986 */ /* 0x0007e2000c101514 */
[----:B-1----:R-:W-:Y:S01]  /*15520*/  ISETP.LT.AND P1, PT, R19, UR6, !P0 ;  /* 0x0000000613007c0c */ /* 0x002fe2000c721270 */
[----:B------:R-:W1:Y:S01]  /*15530*/  LDCU UR6, c[0x0][0x39c] ;  /* 0x00007380ff0677ac */ /* 0x000e620008000800 */
[-C--:B------:R-:W-:Y:S02]  /*15540*/  LEA.HI.X.SX32 R19, R32, R3.reuse, 0x1, P4 ;  /* 0x0000000320137211 */ /* 0x080fe400020f0eff */
[-C--:B------:R-:W-:Y:S02]  /*15550*/  LEA R24, P4, R2, R16.reuse, 0x1 ;  /* 0x0000001002187211 */ /* 0x080fe400078808ff */
[----:B------:R-:W-:Y:S01]  /*15560*/  LOP3.LUT R32, R0, 0xa2, RZ, 0xfc, !PT ;  /* 0x000000a200207812 */ /* 0x000fe200078efcff */
[----:B------:R-:W-:Y:S01]  /*15570*/  @P6 STG.E.U16 desc[UR20][R18.64], R138 ;  /* 0x0000008a12006986 */ /* 0x000fe2000c101514 */
[----:B---3--:R-:W-:Y:S02]  /*15580*/  PRMT R27, R138, 0x7632, R27 ;  /* 0x000076328a1b7816 */ /* 0x008fe4000000001b */
[----:B------:R-:W-:Y:S01]  /*15590*/  LEA.HI.X.SX32 R25, R2, R3, 0x1, P4 ;  /* 0x0000000302197211 */ /* 0x000fe200020f0eff */
[C---:B------:R-:W-:Y:S01]  /*155a0*/  IMAD R2, R17.reuse, 0x2, R2 ;  /* 0x0000000211027824 */ /* 0x040fe200078e0202 */
[----:B0-----:R-:W-:Y:S01]  /*155b0*/  ISETP.LT.AND P4, PT, R32, UR4, !P0 ;  /* 0x0000000420007c0c */ /* 0x001fe2000c781270 */
[----:B------:R-:W0:Y:S02]  /*155c0*/  LDCU UR4, c[0x0][0x39c] ;  /* 0x00007380ff0477ac */ /* 0x000e240008000800 */
[----:B------:R3:W-:Y:S01]  /*155d0*/  @P5 STG.E.U16 desc[UR20][R24.64], R27 ;  /* 0x0000001b18005986 */ /* 0x0007e2000c101514 */
[----:B------:R-:W-:Y:S01]  /*155e0*/  LEA R26, P5, R2, R16, 0x1 ;  /* 0x00000010021a7211 */ /* 0x000fe200078a08ff */
[----:B------:R-:W-:Y:S01]  /*155f0*/  IMAD R34, R17, 0x2, R2 ;  /* 0x0000000211227824 */ /* 0x000fe200078e0202 */
[----:B------:R-:W-:-:S02]  /*15600*/  LOP3.LUT R32, R0, 0xa4, RZ, 0xfc, !PT ;  /* 0x000000a400207812 */ /* 0x000fc400078efcff */
[-C--:B---3--:R-:W-:Y:S02]  /*15610*/  LEA.HI.X.SX32 R27, R2, R3.reuse, 0x1, P5 ;  /* 0x00000003021b7211 */ /* 0x088fe400028f0eff */
[----:B--2---:R-:W-:Y:S01]  /*15620*/  ISETP.LT.AND P5, PT, R32, UR5, !P0 ;  /* 0x0000000520007c0c */ /* 0x004fe2000c7a1270 */
[----:B------:R-:W2:Y:S01]  /*15630*/  LDCU UR5, c[0x0][0x39c] ;  /* 0x00007380ff0577ac */ /* 0x000ea20008000800 */
[C---:B------:R-:W-:Y:S02]  /*15640*/  LEA R32, P6, R34.reuse, R16, 0x1 ;  /* 0x0000001022207211 */ /* 0x040fe400078c08ff */
[----:B------:R-:W-:Y:S02]  /*15650*/  PRMT R25, R139, 0x7632, R25 ;  /* 0x000076328b197816 */ /* 0x000fe40000000019 */
[----:B------:R-:W-:Y:S01]  /*15660*/  LEA.HI.X.SX32 R33, R34, R3, 0x1, P6 ;  /* 0x0000000322217211 */ /* 0x000fe200030f0eff */
[----:B------:R-:W-:Y:S01]  /*15670*/  IMAD R34, R17, 0x2, R34 ;  /* 0x0000000211227824 */ /* 0x000fe200078e0222 */
[----:B------:R-:W-:-:S02]  /*15680*/  LOP3.LUT R2, R0, 0xa6, RZ, 0xfc, !PT ;  /* 0x000000a600027812 */ /* 0x000fc400078efcff */
[----:B------:R-:W-:Y:S01]  /*15690*/  LOP3.LUT R19, R0, 0xa8, RZ, 0xfc, !PT ;  /* 0x000000a800137812 */ /* 0x000fe200078efcff */
[----:B------:R3:W-:Y:S01]  /*156a0*/  @P2 STG.E.U16 desc[UR20][R26.64], R139 ;  /* 0x0000008b1a002986 */ /* 0x0007e2000c101514 */
[----:B-1----:R-:W-:Y:S01]  /*156b0*/  ISETP.LT.AND P2, PT, R2, UR6, !P0 ;  /* 0x0000000602007c0c */ /* 0x002fe2000c741270 */
[----:B------:R-:W-:Y:S01]  /*156c0*/  IMAD R2, R17, 0x2, R34 ;  /* 0x0000000211027824 */ /* 0x000fe200078e0222 */
[CC--:B------:R-:W-:Y:S01]  /*156d0*/  LEA R18, P6, R34.reuse, R16.reuse, 0x1 ;  /* 0x0000001022127211 */ /* 0x0c0fe200078c08ff */
[----:B------:R1:W-:Y:S01]  /*156e0*/  @P3 STG.E.U16 desc[UR20][R32.64], R25 ;  /* 0x0000001920003986 */ /* 0x0003e2000c101514 */
[----:B0-----:R-:W-:Y:S01]  /*156f0*/  ISETP.LT.AND P3, PT, R19, UR4, !P0 ;  /* 0x0000000413007c0c */ /* 0x001fe2000c761270 */
[----:B------:R-:W0:Y:S01]  /*15700*/  LDCU UR4, c[0x0][0x39c] ;  /* 0x00007380ff0477ac */ /* 0x000e220008000800 */
[----:B------:R-:W-:Y:S02]  /*15710*/  LEA.HI.X.SX32 R19, R34, R3, 0x1, P6 ;  /* 0x0000000322137211 */ /* 0x000fe400030f0eff */
[----:B------:R-:W-:Y:S01]  /*15720*/  LEA R24, P6, R2, R16, 0x1 ;  /* 0x0000001002187211 */ /* 0x000fe200078c08ff */
[----:B------:R-:W4:Y:S01]  /*15730*/  LDCU UR6, c[0x0][0x39c] ;  /* 0x00007380ff0677ac */ /* 0x000f220008000800 */
[----:B---3--:R-:W-:Y:S01]  /*15740*/  LOP3.LUT R26, R0, 0xaa, RZ, 0xfc, !PT ;  /* 0x000000aa001a7812 */ /* 0x008fe200078efcff */
[----:B------:R-:W-:Y:S01]  /*15750*/  @P1 STG.E.U16 desc[UR20][R18.64], R84 ;  /* 0x0000005412001986 */ /* 0x000fe2000c101514 */
[----:B-1----:R-:W-:Y:S01]  /*15760*/  IMAD R32, R17, 0x2, R2 ;  /* 0x0000000211207824 */ /* 0x002fe200078e0202 */
[----:B------:R-:W-:-:S02]  /*15770*/  PRMT R27, R84, 0x7632, R27 ;  /* 0x00007632541b7816 */ /* 0x000fc4000000001b */
[-C--:B------:R-:W-:Y:S02]  /*15780*/  LEA.HI.X.SX32 R25, R2, R3.reuse, 0x1, P6 ;  /* 0x0000000302197211 */ /* 0x080fe400030f0eff */
[----:B--2---:R-:W-:Y:S01]  /*15790*/  ISETP.LT.AND P1, PT, R26, UR5, !P0 ;  /* 0x000000051a007c0c */ /* 0x004fe2000c721270 */
[----:B------:R-:W1:Y:S01]  /*157a0*/  LDCU UR5, c[0x0][0x39c] ;  /* 0x00007380ff0577ac */ /* 0x000e620008000800 */
[-C--:B------:R-:W-:Y:S01]  /*157b0*/  LEA R26, P6, R32, R16.reuse, 0x1 ;  /* 0x00000010201a7211 */ /* 0x080fe200078c08ff */
[----:B------:R2:W-:Y:S01]  /*157c0*/  @P4 STG.E.U16 desc[UR20][R24.64], R27 ;  /* 0x0000001b18004986 */ /* 0x0005e2000c101514 */
[C---:B------:R-:W-:Y:S02]  /*157d0*/  LOP3.LUT R2, R0.reuse, 0xae, RZ, 0xfc, !PT ;  /* 0x000000ae00027812 */ /* 0x040fe400078efcff */
[----:B------:R-:W-:Y:S02]  /*157e0*/  LOP3.LUT R33, R0, 0xac, RZ, 0xfc, !PT ;  /* 0x000000ac00217812 */ /* 0x000fe400078efcff */
[----:B0-----:R-:W-:Y:S01]  /*157f0*/  ISETP.LT.AND P4, PT, R2, UR4, !P0 ;  /* 0x0000000402007c0c */ /* 0x001fe2000c781270 */
[----:B------:R-:W0:Y:S01]  /*15800*/  LDCU UR4, c[0x0][0x39c] ;  /* 0x00007380ff0477ac */ /* 0x000e220008000800 */
[----:B--2---:R-:W-:Y:S01]  /*15810*/  LEA.HI.X.SX32 R27, R32, R3, 0x1, P6 ;  /* 0x00000003201b7211 */ /* 0x004fe200030f0eff */
[----:B------:R-:W-:Y:S01]  /*15820*/  IMAD R32, R17, 0x2, R32 ;  /* 0x0000000211207824 */ /* 0x000fe200078e0220 */
[----:B----4-:R-:W-:Y:S01]  /*15830*/  ISETP.LT.AND P6, PT, R33, UR6, !P0 ;  /* 0x0000000621007c0c */ /* 0x010fe2000c7c1270 */
        /* <DEDUP_REMOVED lines=10> */
[----:B------:R-:W-:Y:S01]  /*158e0*/  LOP3.LUT R2, R0, 0xb2, RZ, 0xfc, !PT ;  /* 0x000000b200027812 */ /* 0x000fe200078efcff */
[----:B------:R3:W-:Y:S04]  /*158f0*/  @P2 STG.E.U16 desc[UR20][R18.64], R27 ;  /* 0x0000001b12002986 */ /* 0x0007e8000c101514 */
[----:B------:R4:W-:Y:S01]  /*15900*/  @P3 STG.E.U16 desc[UR20][R24.64], R86 ;  /* 0x0000005618003986 */ /* 0x0009e2000c101514 */
[----:B0-----:R-:W-:Y:S01]  /*15910*/  ISETP.LT.AND P3, PT, R2, UR4, !P0 ;  /* 0x0000000402007c0c */ /* 0x001fe2000c761270 */
[----:B------:R-:W0:Y:S01]  /*15920*/  LDCU UR4, c[0x0][0x39c] ;  /* 0x00007380ff0477ac */ /* 0x000e220008000800 */
[----:B------:R-:W-:-:S02]  /*15930*/  LOP3.LUT R33, R0, 0xb0, RZ, 0xfc, !PT ;  /* 0x000000b000217812 */ /* 0x000fc400078efcff */
[----:B---3--:R-:W-:Y:S01]  /*15940*/  LEA.HI.X.SX32 R27, R32, R3, 0x1, P5 ;  /* 0x00000003201b7211 */ /* 0x008fe200028f0eff */
[C---:B------:R-:W-:Y:S01]  /*15950*/  IMAD R32, R17.reuse, 0x2, R32 ;  /* 0x0000000211207824 */ /* 0x040fe200078e0220 */
[----:B------:R-:W-:Y:S02]  /*15960*/  LOP3.LUT R19, R0, 0xb4, RZ, 0xfc, !PT ;  /* 0x000000b400137812 */ /* 0x000fe400078efcff */
[----:B----4-:R-:W-:Y:S01]  /*15970*/  PRMT R25, R86, 0x7632, R25 ;  /* 0x0000763256197816 */ /* 0x010fe20000000019 */
[----:B------:R-:W-:Y:S01]  /*15980*/  IMAD R2, R17, 0x2, R32 ;  /* 0x0000000211027824 */ /* 0x000fe200078e0220 */
[----:B------:R-:W-:-:S03]  /*15990*/  LEA R18, P5, R32, R16, 0x1 ;  /* 0x0000001020127211 */ /* 0x000fc600078a08ff */
[----:B------:R3:W-:Y:S01]  /*159a0*/  @P1 STG.E.U16 desc[UR20][R26.64], R25 ;  /* 0x000000191a001986 */ /* 0x0007e2000c101514 */
[----:B--2---:R-:W-:Y:S01]  /*159b0*/  ISETP.LT.AND P1, PT, R19, UR6, !P0 ;  /* 0x0000000613007c0c */ /* 0x004fe2000c721270 */
[----:B------:R-:W2:Y:S01]  /*159c0*/  LDCU UR6, c[0x0][0x39c] ;  /* 0x00007380ff0677ac */ /* 0x000ea20008000800 */
[----:B-1----:R-:W-:Y:S02]  /*159d0*/  ISETP.LT.AND P2, PT, R33, UR5, !P0 ;  /* 0x0000000521007c0c */ /* 0x002fe4000c741270 */
[----:B------:R-:W-:Y:S01]  /*159e0*/  LEA.HI.X.SX32 R19, R32, R3, 0x1, P5 ;  /* 0x0000000320137211 */ /* 0x000fe200028f0eff */
[----:B------:R-:W1:Y:S01]  /*159f0*/  LDCU UR5, c[0x0][0x39c] ;  /* 0x00007380ff0577ac */ /* 0x000e620008000800 */
[----:B------:R-:W-:Y:S01]  /*15a00*/  LEA R24, P5, R2, R16, 0x1 ;  /* 0x0000001002187211 */ /* 0x000fe200078a08ff */
[----:B------:R-:W-:Y:S02]  /*15a10*/  IMAD R32, R17, 0x2, R2 ;  /* 0x0000000211207824 */ /* 0x000fe400078e0202 */
[----:B------:R-:W-:Y:S01]  /*15a20*/  @P6 STG.E.U16 desc[UR20][R18.64], R87 ;  /* 0x0000005712006986 */ /* 0x000fe2000c101514 */
[----:B---3--:R-:W-:-:S02]  /*15a30*/  PRMT R27, R87, 0x7632, R27 ;  /* 0x00007632571b7816 */ /* 0x008fc4000000001b */
[----:B------:R-:W-:Y:S02]  /*15a40*/  LEA.HI.X.SX32 R25, R2, R3, 0x1, P5 ;  /* 0x0000000302197211 */ /* 0x000fe400028f0eff */
[----:B------:R-:W-:Y:S02]  /*15a50*/  LEA R26, P6, R32, R16, 0x1 ;  /* 0x00000010201a7211 */ /* 0x000fe400078c08ff */
[C---:B------:R-:W-:Y:S01]  /*15a60*/  LOP3.LUT R33, R0.reuse, 0xb6, RZ, 0xfc, !PT ;  /* 0x000000b600217812 */ /* 0x040fe200078efcff */
[----:B------:R3:W-:Y:S01]  /*15a70*/  @P4 STG.E.U16 desc[UR20][R24.64], R27 ;  /* 0x0000001b18004986 */ /* 0x0007e2000c101514 */
[C---:B------:R-:W-:Y:S02]  /*15a80*/  LOP3.LUT R2, R0.reuse, 0xba, RZ, 0xfc, !PT ;  /* 0x000000ba00027812 */ /* 0x040fe400078efcff */
[----:B0-----:R-:W-:Y:S01]  /*15a90*/  ISETP.LT.AND P5, PT, R33, UR4, !P0 ;  /* 0x0000000421007c0c */ /* 0x001fe2000c7a1270 */
[----:B------:R-:W0:Y:S01]  /*15aa0*/  LDCU UR4, c[0x0][0x39c] ;  /* 0x00007380ff0477ac */ /* 0x000e220008000800 */
[----:B------:R-:W-:-:S02]  /*15ab0*/  LOP3.LUT R33, R0, 0xb8, RZ, 0xfc, !PT ;  /* 0x000000b800217812 */ /* 0x000fc400078efcff */
[-C--:B---3--:R-:W-:Y:S01]  /*15ac0*/  LEA.HI.X.SX32 R27, R32, R3.reuse, 0x1, P6 ;  /* 0x00000003201b7211 */ /* 0x088fe200030f0eff */
[C---:B------:R-:W-:Y:S01]  /*15ad0*/  IMAD R32, R17.reuse, 0x2, R32 ;  /* 0x0000000211207824 */ /* 0x040fe200078e0220 */
[----:B--2---:R-:W-:Y:S01]  /*15ae0*/  ISETP.LT.AND P6, PT, R2, UR6, !P0 ;  /* 0x0000000602007c0c */ /* 0x004fe2000c7c1270 */
[----:B------:R-:W2:Y:S02]  /*15af0*/  LDCU UR6, c[0x0][0x39c] ;  /* 0x00007380ff0677ac */ /* 0x000ea40008000800 */
[----:B------:R3:W-:Y:S01]  /*15b00*/  @P2 STG.E.U16 desc[UR20][R26.64], R100 ;  /* 0x000000641a002986 */ /* 0x0007e2000c101514 */
[CC--:B------:R-:W-:Y:S01]  /*15b10*/  LEA R18, P2, R32.reuse, R16.reuse, 0x1 ;  /* 0x0000001020127211 */ /* 0x0c0fe200078408ff */
[----:B------:R-:W-:Y:S01]  /*15b20*/  IMAD R2, R17, 0x2, R32 ;  /* 0x0000000211027824 */ /* 0x000fe200078e0220 */
[----:B-1----:R-:W-:Y:S01]  /*15b30*/  ISETP.LT.AND P4, PT, R33, UR5, !P0 ;  /* 0x0000000521007c0c */ /* 0x002fe2000c781270 */
[----:B------:R-:W1:Y:S01]  /*15b40*/  LDCU UR5, c[0x0][0x39c] ;  /* 0x00007380ff0577ac */ /* 0x000e620008000800 */
        /* <DEDUP_REMOVED lines=8> */
[----:B0-----:R-:W-:Y:S01]  /*15bd0*/  ISETP.LT.AND P2, PT, R33, UR4, !P0 ;  /* 0x0000000421007c0c */ /* 0x001fe2000c741270 */
[----:B------:R0:W-:Y:S01]  /*15be0*/  @P1 STG.E.U16 desc[UR20][R24.64], R101 ;  /* 0x0000006518001986 */ /* 0x0001e2000c101514 */
[----:B------:R-:W4:Y:S01]  /*15bf0*/  LDCU UR4, c[0x0][0x39c] ;  /* 0x00007380ff0477ac */ /* 0x000f220008000800 */
[----:B------:R-:W-:-:S02]  /*15c00*/  LOP3.LUT R2, R0, 0xbe, RZ, 0xfc, !PT ;  /* 0x000000be00027812 */ /* 0x000fc400078efcff */
[----:B---3--:R-:W-:Y:S01]  /*15c10*/  LEA.HI.X.SX32 R27, R32, R3, 0x1, P3 ;  /* 0x00000003201b7211 */ /* 0x008fe200018f0eff */
[----:B------:R-:W-:Y:S01]  /*15c20*/  IMAD R32, R17, 0x2, R32 ;  /* 0x0000000211207824 */ /* 0x000fe200078e0220 */
[----:B0-----:R-:W-:Y:S02]  /*15c30*/  PRMT R25, R101, 0x7632, R25 ;  /* 0x0000763265197816 */ /* 0x001fe40000000019 */
[----:B-1----:R-:W-:Y:S01]  /*15c40*/  ISETP.LT.AND P1, PT, R2, UR5, !P0 ;  /* 0x0000000502007c0c */ /* 0x002fe2000c721270 */
[----:B------:R-:W-:Y:S01]  /*15c50*/  IMAD R2, R17, 0x2, R32 ;  /* 0x0000000211027824 */ /* 0x000fe200078e0220 */
[----:B------:R-:W-:Y:S01]  /*15c60*/  LOP3.LUT R19, R0, 0xc0, RZ, 0xfc, !PT ;  /* 0x000000c000137812 */ /* 0x000fe200078efcff */
[----:B------:R0:W-:Y:S01]  /*15c70*/  @P5 STG.E.U16 desc[UR20][R26.64], R25 ;  /* 0x000000191a005986 */ /* 0x0001e2000c101514 */
[----:B------:R-:W-:Y:S01]  /*15c80*/  LEA R18, P5, R32, R16, 0x1 ;  /* 0x0000001020127211 */ /* 0x000fe200078a08ff */
[----:B------:R-:W1:Y:S01]  /*15c90*/  LDCU UR5, c[0x0][0x39c] ;  /* 0x00007380ff0577ac */ /* 0x000e620008000800 */
[----:B--2---:R-:W-:-:S02]  /*15ca0*/  ISETP.LT.AND P3, PT, R19, UR6, !P0 ;  /* 0x0000000613007c0c */ /* 0x004fc4000c761270 */
[-C--:B------:R-:W-:Y:S01]  /*15cb0*/  LEA.HI.X.SX32 R19, R32, R3.reuse, 0x1, P5 ;  /* 0x0000000320137211 */ /* 0x080fe200028f0eff */
[----:B------:R-:W2:Y:S01]  /*15cc0*/  LDCU UR6, c[0x0][0x39c] ;  /* 0x00007380ff0677ac */ /* 0x000ea20008000800 */
[-C--:B------:R-:W-:Y:S02]  /*15cd0*/  LEA R24, P5, R2, R16.reuse, 0x1 ;  /* 0x0000001002187211 */ /* 0x080fe400078a08ff */
[----:B------:R-:W-:Y:S01]  /*15ce0*/  LOP3.LUT R32, R0, 0xc2, RZ, 0xfc, !PT ;  /* 0x000000c200207812 */ /* 0x000fe200078efcff */
[----:B------:R3:W-:Y:S01]  /*15cf0*/  @P4 STG.E.U16 desc[UR20][R18.64], R102 ;  /* 0x0000006612004986 */ /* 0x0007e2000c101514 */
[----:B0-----:R-:W-:Y:S01]  /*15d00*/  LEA.HI.X.SX32 R25, R2, R3, 0x1, P5 ;  /* 0x0000000302197211 */ /* 0x001fe200028f0eff */
[C---:B------:R-:W-:Y:S01]  /*15d10*/  IMAD R2, R17.reuse, 0x2, R2 ;  /* 0x0000000211027824 */ /* 0x040fe200078e0202 */
[----:B----4-:R-:W-:Y:S01]  /*15d20*/  ISETP.LT.AND P4, PT, R32, UR4, !P0 ;  /* 0x0000000420007c0c */ /* 0x010fe2000c781270 */
[----:B------:R-:W0:Y:S01]  /*15d30*/  LDCU UR4, c[0x0][0x39c] ;  /* 0x00007380ff0477ac */ /* 0x000e220008000800 */
[----:B------:R-:W-:Y:S01]  /*15d40*/  PRMT R27, R102, 0x7632, R27 ;  /* 0x00007632661b7816 */ /* 0x000fe2000000001b */
[----:B------:R-:W-:Y:S01]  /*15d50*/  IMAD R34, R17, 0x2, R2 ;  /* 0x0000000211227824 */ /* 0x000fe200078e0202 */
[----:B------:R-:W-:-:S02]  /*15d60*/  LEA R26, P5, R2, R16, 0x1 ;  /* 0x00000010021a7211 */ /* 0x000fc400078a08ff */
[C---:B------:R-:W-:Y:S01]  /*15d70*/  LOP3.LUT R32, R0.reuse, 0xc4, RZ, 0xfc, !PT ;  /* 0x000000c400207812 */ /* 0x040fe200078efcff */
[----:B------:R4:W-:Y:S01]  /*15d80*/  @P6 STG.E.U16 desc[UR20][R24.64], R27 ;  /* 0x0000001b18006986 */ /* 0x0009e2000c101514 */
[----:B---3--:R-:W-:Y:S02]  /*15d90*/  LOP3.LUT R19, R0, 0xc8, RZ, 0xfc, !PT ;  /* 0x000000c800137812 */ /* 0x008fe400078efcff */
[----:B----4-:R-:W-:Y:S02]  /*15da0*/  LEA.HI.X.SX32 R27, R2, R3, 0x1, P5 ;  /* 0x00000003021b7211 */ /* 0x010fe400028f0eff */
[----:B-1----:R-:W-:Y:S01]  /*15db0*/  ISETP.LT.AND P5, PT, R32, UR5, !P0 ;  /* 0x0000000520007c0c */ /* 0x002fe2000c7a1270 */
[----:B------:R-:W1:Y:S01]  /*15dc0*/  LDCU UR5, c[0x0][0x39c] ;  /* 0x00007380ff0577ac */ /* 0x000e620008000800 */
[----:B------:R-:W-:Y:S02]  /*15dd0*/  LEA R32, P6, R34, R16, 0x1 ;  /* 0x0000001022207211 */ /* 0x000fe400078c08ff */
[----:B------:R-:W-:-:S02]  /*15de0*/  PRMT R25, R103, 0x7632, R25 ;  /* 0x0000763267197816 */ /* 0x000fc40000000019 */
[-C--:B------:R-:W-:Y:S01]  /*15df0*/  LEA.HI.X.SX32 R33, R34, R3.reuse, 0x1, P6 ;  /* 0x0000000322217211 */ /* 0x080fe200030f0eff */
[----:B------:R-:W-:Y:S01]  /*15e00*/  IMAD R34, R17, 0x2, R34 ;  /* 0x0000000211227824 */ /* 0x000fe200078e0222 */
[----:B------:R-:W-:Y:S01]  /*15e10*/  LOP3.LUT R2, R0, 0xc6, RZ, 0xfc, !PT ;  /* 0x000000c600027812 */ /* 0x000fe200078efcff */
[----:B------:R-:W-:Y:S04]  /*15e20*/  @P2 STG.E.U16 desc[UR20][R26.64], R103 ;  /* 0x000000671a002986 */ /* 0x000fe8000c101514 */
[----:B------:R3:W-:Y:S01]  /*15e30*/  @P1 STG.E.U16 desc[UR20][R32.64], R25 ;  /* 0x0000001920001986 */ /* 0x0007e2000c101514 */
[----:B0-----:R-:W-:Y:S01]  /*15e40*/  ISETP.LT.AND P1, PT, R19, UR4, !P0 ;  /* 0x0000000413007c0c */ /* 0x001fe2000c721270 */
[----:B------:R-:W0:Y:S01]  /*15e50*/  LDCU UR4, c[0x0][0x39c] ;  /* 0x00007380ff0477ac */ /* 0x000e220008000800 */
[----:B--2---:R-:W-:Y:S01]  /*15e60*/  ISETP.LT.AND P2, PT, R2, UR6, !P0 ;  /* 0x0000000602007c0c */ /* 0x004fe2000c741270 */
[----:B------:R-:W-:Y:S01]  /*15e70*/  IMAD R2, R17, 0x2, R34 ;  /* 0x0000000211027824 */ /* 0x000fe200078e0222 */
[C---:B------:R-:W-:Y:S01]  /*15e80*/  LEA R18, P6, R34.reuse, R16, 0x1 ;  /* 0x0000001022127211 */ /* 0x040fe200078c08ff */
[----:B------:R-:W2:Y:S03]  /*15e90*/  LDCU UR6, c[0x0][0x39c] ;  /* 0x00007380ff0677ac */ /* 0x000ea60008000800 */
[----:B------:R-:W-:-:S02]  /*15ea0*/  LEA.HI.X.SX32 R19, R34, R3, 0x1, P6 ;  /* 0x0000000322137211 */ /* 0x000fc400030f0eff */
[-C--:B------:R-:W-:Y:S01]  /*15eb0*/  LEA R24, P6, R2, R16.reuse, 0x1 ;  /* 0x0000001002187211 */ /* 0x080fe200078c08ff */
[----:B---3--:R-:W-:Y:S01]  /*15ec0*/  IMAD R32, R17, 0x2, R2 ;  /* 0x0000000211207824 */ /* 0x008fe200078e0202 */
[----:B------:R-:W-:Y:S01]  /*15ed0*/  LOP3.LUT R26, R0, 0xca, RZ, 0xfc, !PT ;  /* 0x000000ca001a7812 */ /* 0x000fe200078efcff */
[----:B------:R-:W-:Y:S01]  /*15ee0*/  @P3 STG.E.U16 desc[UR20][R18.64], R80 ;  /* 0x0000005012003986 */ /* 0x000fe2000c101514 */
[----:B------:R-:W-:Y:S02]  /*15ef0*/  PRMT R27, R80, 0x7632, R27 ;  /* 0x00007632501b7816 */ /* 0x000fe4000000001b */
[----:B------:R-:W-:Y:S02]  /*15f00*/  LEA.HI.X.SX32 R25, R2, R3, 0x1, P6 ;  /* 0x0000000302197211 */ /* 0x000fe400030f0eff */
[----:B-1----:R-:W-:Y:S01]  /*15f10*/  ISETP.LT.AND P3, PT, R26, UR5, !P0 ;  /* 0x000000051a007c0c */ /* 0x002fe2000c761270 */
[----:B------:R-:W1:Y:S01]  /*15f20*/  LDCU UR5, c[0x0][0x39c] ;  /* 0x00007380ff0577ac */ /* 0x000e620008000800 */
[----:B------:R-:W-:Y:S01]  /*15f30*/  LEA R26, P6, R32, R16, 0x1 ;  /* 0x00000010201a7211 */ /* 0x000fe200078c08ff */
[----:B------:R3:W-:Y:S01]  /*15f40*/  @P4 STG.E.U16 desc[UR20][R24.64], R27 ;  /* 0x0000001b18004986 */ /* 0x0007e2000c101514 */
[----:B------:R-:W-:-:S02]  /*15f50*/  LOP3.LUT R2, R0, 0xce, RZ, 0xfc, !PT ;  /* 0x000000ce00027812 */ /* 0x000fc400078efcff */
        /* <DEDUP_REMOVED lines=35> */
[----:B------:R-:W-:Y:S01]  /*16190*/  IMAD R32, R17, 0x2, R2 ;  /* 0x0000000211207824 */ /* 0x000fe200078e0202 */
[----:B------:R-:W-:Y:S02]  /*161a0*/  LOP3.LUT R33, R0, 0xd6, RZ, 0xfc, !PT ;  /* 0x000000d600217812 */ /* 0x000fe400078efcff */
[----:B---3--:R-:W-:-:S02]  /*161b0*/  PRMT R27, R83, 0x7632, R27 ;  /* 0x00007632531b7816 */ /* 0x008fc4000000001b */
[----:B------:R-:W-:Y:S02]  /*161c0*/  LEA.HI.X.SX32 R25, R2, R3, 0x1, P5 ;  /* 0x0000000302197211 */ /* 0x000fe400028f0eff */
[----:B------:R-:W-:Y:S01]  /*161d0*/  LEA R26, P5, R32, R16, 0x1 ;  /* 0x00000010201a7211 */ /* 0x000fe200078a08ff */
[----:B------:R-:W-:Y:S01]  /*161e0*/  @P4 STG.E.U16 desc[UR20][R18.64], R83 ;  /* 0x0000005312004986 */ /* 0x000fe2000c101514 */
[----:B0-----:R-:W-:Y:S01]  /*161f0*/  ISETP.LT.AND P4, PT, R33, UR4, !P0 ;  /* 0x0000000421007c0c */ /* 0x001fe2000c781270 */
[----:B------:R-:W0:Y:S02]  /*16200*/  LDCU UR4, c[0x0][0x39c] ;  /* 0x00007380ff0477ac */ /* 0x000e240008000800 */
[----:B------:R3:W-:Y:S01]  /*16210*/  @P6 STG.E.U16 desc[UR20][R24.64], R27 ;  /* 0x0000001b18006986 */ /* 0x0007e2000c101514 */
[C---:B------:R-:W-:Y:S02]  /*16220*/  LOP3.LUT R2, R0.reuse, 0xda, RZ, 0xfc, !PT ;  /* 0x000000da00027812 */ /* 0x040fe400078efcff */
        /* <DEDUP_REMOVED lines=13> */
[----:B------:R-:W-:Y:S02]  /*16300*/  LOP3.LUT R33, R0, 0xdc, RZ, 0xfc, !PT ;  /* 0x000000dc00217812 */ /* 0x000fe400078efcff */
[----:B---3--:R-:W-:Y:S02]  /*16310*/  PRMT R27, R20, 0x7632, R27 ;  /* 0x00007632141b7816 */ /* 0x008fe4000000001b */
[----:B------:R-:W-:Y:S02]  /*16320*/  LEA.HI.X.SX32 R25, R2, R3, 0x1, P2 ;  /* 0x0000000302197211 */ /* 0x000fe400010f0eff */
[----:B------:R-:W-:Y:S01]  /*16330*/  LEA R26, P2, R32, R16, 0x1 ;  /* 0x00000010201a7211 */ /* 0x000fe200078408ff */
[----:B------:R3:W-:Y:S01]  /*16340*/  @P1 STG.E.U16 desc[UR20][R18.64], R27 ;  /* 0x0000001b12001986 */ /* 0x0007e2000c101514 */
[----:B0-----:R-:W-:Y:S01]  /*16350*/  ISETP.LT.AND P1, PT, R33, UR4, !P0 ;  /* 0x0000000421007c0c */ /* 0x001fe2000c721270 */
[----:B------:R-:W0:Y:S02]  /*16360*/  LDCU UR4, c[0x0][0x39c] ;  /* 0x00007380ff0477ac */ /* 0x000e240008000800 */
[----:B------:R4:W-:Y:S01]  /*16370*/  @P3 STG.E.U16 desc[UR20][R24.64], R21 ;  /* 0x0000001518003986 */ /* 0x0009e2000c101514 */
[----:B------:R-:W-:-:S02]  /*16380*/  LOP3.LUT R2, R0, 0xde, RZ, 0xfc, !PT ;  /* 0x000000de00027812 */ /* 0x000fc400078efcff */
[-C--:B---3--:R-:W-:Y:S01]  /*16390*/  LEA.HI.X.SX32 R27, R32, R3.reuse, 0x1, P2 ;  /* 0x00000003201b7211 */ /* 0x088fe200010f0eff */
[----:B------:R-:W-:Y:S01]  /*163a0*/  IMAD R32, R17, 0x2, R32 ;  /* 0x0000000211207824 */ /* 0x000fe200078e0220 */
[----:B----4-:R-:W-:Y:S02]  /*163b0*/  PRMT R25, R21, 0x7632, R25 ;  /* 0x0000763215197816 */ /* 0x010fe40000000019 */
[----:B------:R-:W-:Y:S02]  /*163c0*/  LOP3.LUT R19, R0, 0xe0, RZ, 0xfc, !PT ;  /* 0x000000e000137812 */ /* 0x000fe400078efcff */
[----:B-1----:R-:W-:Y:S01]  /*163d0*/  ISETP.LT.AND P2, PT, R2, UR5, !P0 ;  /* 0x0000000502007c0c */ /* 0x002fe2000c741270 */
[----:B------:R1:W-:Y:S01]  /*163e0*/  @P4 STG.E.U16 desc[UR20][R26.64], R25 ;  /* 0x000000191a004986 */ /* 0x0003e2000c101514 */
[C---:B------:R-:W-:Y:S01]  /*163f0*/  LEA R18, P4, R32.reuse, R16, 0x1 ;  /* 0x0000001020127211 */ /* 0x040fe200078808ff */
[----:B------:R-:W-:Y:S01]  /*16400*/  IMAD R2, R17, 0x2, R32 ;  /* 0x0000000211027824 */ /* 0x000fe200078e0220 */
[----:B--2---:R-:W-:Y:S01]  /*16410*/  ISETP.LT.AND P3, PT, R19, UR6, !P0 ;  /* 0x0000000613007c0c */ /* 0x004fe2000c761270 */
[----:B------:R-:W2:Y:S01]  /*16420*/  LDCU UR6, c[0x0][0x39c] ;  /* 0x00007380ff0677ac */ /* 0x000ea20008000800 */
[----:B------:R-:W-:-:S02]  /*16430*/  LEA.HI.X.SX32 R19, R32, R3, 0x1, P4 ;  /* 0x0000000320137211 */ /* 0x000fc400020f0eff */
[-C--:B------:R-:W-:Y:S01]  /*16440*/  LEA R20, P4, R2, R16.reuse, 0x1 ;  /* 0x0000001002147211 */ /* 0x080fe200078808ff */
[----:B------:R-:W3:Y:S01]  /*16450*/  LDCU UR5, c[0x0][0x39c] ;  /* 0x00007380ff0577ac */ /* 0x000ee20008000800 */
[----:B------:R-:W-:Y:S01]  /*16460*/  LOP3.LUT R24, R0, 0xe2, RZ, 0xfc, !PT ;  /* 0x000000e200187812 */ /* 0x000fe200078efcff */
[----:B-1----:R-:W-:Y:S01]  /*16470*/  IMAD R26, R17, 0x2, R2 ;  /* 0x00000002111a7824 */ /* 0x002fe200078e0202 */
[----:B------:R-:W-:Y:S01]  /*16480*/  LEA.HI.X.SX32 R21, R2, R3, 0x1, P4 ;  /* 0x0000000302157211 */ /* 0x000fe200020f0eff */
[----:B------:R1:W-:Y:S01]  /*16490*/  @P6 STG.E.U16 desc[UR20][R18.64], R22 ;  /* 0x0000001612006986 */ /* 0x0003e2000c101514 */
[----:B0-----:R-:W-:Y:S01]  /*164a0*/  ISETP.LT.AND P4, PT, R24, UR4, !P0 ;  /* 0x0000000418007c0c */ /* 0x001fe2000c781270 */
[----:B------:R-:W0:Y:S01]  /*164b0*/  LDCU UR4, c[0x0][0x39c] ;  /* 0x00007380ff0477ac */ /* 0x000e220008000800 */
[----:B------:R-:W-:Y:S02]  /*164c0*/  LEA R24, P6, R26, R16, 0x1 ;  /* 0x000000101a187211 */ /* 0x000fe400078c08ff */
[----:B------:R-:W-:-:S02]  /*164d0*/  PRMT R32, R22, 0x7632, R32 ;  /* 0x0000763216207816 */ /* 0x000fc40000000020 */
[-C--:B------:R-:W-:Y:S01]  /*164e0*/  LEA.HI.X.SX32 R25, R26, R3.reuse, 0x1, P6 ;  /* 0x000000031a197211 */ /* 0x080fe200030f0eff */
[C---:B------:R-:W-:Y:S01]  /*164f0*/  IMAD R26, R17.reuse, 0x2, R26 ;  /* 0x00000002111a7824 */ /* 0x040fe200078e021a */
[C---:B------:R-:W-:Y:S01]  /*16500*/  LOP3.LUT R2, R0.reuse, 0xe6, RZ, 0xfc, !PT ;  /* 0x000000e600027812 */ /* 0x040fe200078efcff */
[----:B------:R4:W-:Y:S01]  /*16510*/  @P5 STG.E.U16 desc[UR20][R20.64], R32 ;  /* 0x0000002014005986 */ /* 0x0009e2000c101514 */
[----:B------:R-:W-:Y:S02]  /*16520*/  LOP3.LUT R27, R0, 0xe4, RZ, 0xfc, !PT ;  /* 0x000000e4001b7812 */ /* 0x000fe400078efcff */
[----:B--2---:R-:W-:Y:S01]  /*16530*/  ISETP.LT.AND P5, PT, R2, UR6, !P0 ;  /* 0x0000000602007c0c */ /* 0x004fe2000c7a1270 */
[----:B------:R2:W-:Y:S01]  /*16540*/  @P1 STG.E.U16 desc[UR20][R24.64], R23 ;  /* 0x0000001718001986 */ /* 0x0005e2000c101514 */
[C---:B-1----:R-:W-:Y:S01]  /*16550*/  LEA R18, P1, R26.reuse, R16, 0x1 ;  /* 0x000000101a127211 */ /* 0x042fe200078208ff */
[----:B------:R-:W-:Y:S01]  /*16560*/  IMAD R2, R17, 0x2, R26 ;  /* 0x0000000211027824 */ /* 0x000fe200078e021a */
[----:B---3--:R-:W-:Y:S01]  /*16570*/  ISETP.LT.AND P6, PT, R27, UR5, !P0 ;  /* 0x000000051b007c0c */ /* 0x008fe2000c7c1270 */
[----:B------:R-:W1:Y:S01]  /*16580*/  LDCU UR5, c[0x0][0x39c] ;  /* 0x00007380ff0577ac */ /* 0x000e620008000800 */
[----:B------:R-:W-:-:S02]  /*16590*/  LEA.HI.X.SX32 R19, R26, R3, 0x1, P1 ;  /* 0x000000031a137211 */ /* 0x000fc400008f0eff */
[----:B------:R-:W-:Y:S01]  /*165a0*/  LOP3.LUT R22, R0, 0xe8, RZ, 0xfc, !PT ;  /* 0x000000e800167812 */ /* 0x000fe200078efcff */
[----:B------:R-:W3:Y:S01]  /*165b0*/  LDCU UR6, c[0x0][0x39c] ;  /* 0x00007380ff0677ac */ /* 0x000ee20008000800 */
[CC--:B----4-:R-:W-:Y:S01]  /*165c0*/  LEA R20, P1, R2.reuse, R16.reuse, 0x1 ;  /* 0x0000001002147211 */ /* 0x0d0fe200078208ff */
[----:B------:R-:W-:Y:S01]  /*165d0*/  IMAD R26, R17, 0x2, R2 ;  /* 0x00000002111a7824 */ /* 0x000fe200078e0202 */
[----:B------:R-:W-:Y:S02]  /*165e0*/  PRMT R27, R23, 0x7632, R27 ;  /* 0x00007632171b7816 */ /* 0x000fe4000000001b */
[-C--:B------:R-:W-:Y:S02]  /*165f0*/  LEA.HI.X.SX32 R21, R2, R3.reuse, 0x1, P1 ;  /* 0x0000000302157211 */ /* 0x080fe400008f0eff */
[----:B0-----:R-:W-:Y:S01]  /*16600*/  ISETP.LT.AND P1, PT, R22, UR4, !P0 ;  /* 0x0000000416007c0c */ /* 0x001fe2000c721270 */
[----:B------:R-:W0:Y:S01]  /*16610*/  LDCU UR4, c[0x0][0x39c] ;  /* 0x00007380ff0477ac */ /* 0x000e220008000800 */
[----:B------:R4:W-:Y:S01]  /*16620*/  @P2 STG.E.U16 desc[UR20][R18.64], R27 ;  /* 0x0000001b12002986 */ /* 0x0009e2000c101514 */
[----:B------:R-:W-:Y:S01]  /*16630*/  LEA R22, P2, R26, R16, 0x1 ;  /* 0x000000101a167211 */ /* 0x000fe200078408ff */
[----:B------:R-:W-:Y:S01]  /*16640*/  IMAD R2, R17, 0x2, R26 ;  /* 0x0000000211027824 */ /* 0x000fe200078e021a */
[----:B--2---:R-:W-:Y:S01]  /*16650*/  LOP3.LUT R24, R0, 0xea, RZ, 0xfc, !PT ;  /* 0x000000ea00187812 */ /* 0x004fe200078efcff */
[----:B------:R-:W-:Y:S01]  /*16660*/  @P3 STG.E.U16 desc[UR20][R20.64], R12 ;  /* 0x0000000c14003986 */ /* 0x000fe2000c101514 */
[----:B------:R-:W-:-:S02]  /*16670*/  LEA.HI.X.SX32 R23, R26, R3, 0x1, P2 ;  /* 0x000000031a177211 */ /* 0x000fc400010f0eff */
[----:B----4-:R-:W-:Y:S02]  /*16680*/  PRMT R19, R12, 0x7632, R19 ;  /* 0x000076320c137816 */ /* 0x010fe40000000013 */
[----:B------:R-:W-:Y:S02]  /*16690*/  LEA R18, P3, R2, R16, 0x1 ;  /* 0x0000001002127211 */ /* 0x000fe400078608ff */
[----:B-1----:R-:W-:Y:S01]  /*166a0*/  ISETP.LT.AND P2, PT, R24, UR5, !P0 ;  /* 0x0000000518007c0c */ /* 0x002fe2000c741270 */
[----:B------:R1:W-:Y:S01]  /*166b0*/  @P4 STG.E.U16 desc[UR20][R22.64], R19 ;  /* 0x0000001316004986 */ /* 0x0003e2000c101514 */
[C---:B------:R-:W-:Y:S01]  /*166c0*/  LOP3.LUT R24, R0.reuse, 0xee, RZ, 0xfc, !PT ;  /* 0x000000ee00187812 */ /* 0x040fe200078efcff */
[----:B------:R-:W2:Y:S01]  /*166d0*/  LDCU UR5, c[0x0][0x39c] ;  /* 0x00007380ff0577ac */ /* 0x000ea20008000800 */
[----:B------:R-:W-:Y:S01]  /*166e0*/  LOP3.LUT R25, R0, 0xec, RZ, 0xfc, !PT ;  /* 0x000000ec00197812 */ /* 0x000fe200078efcff */
[----:B------:R-:W4:Y:S01]  /*166f0*/  LDS.128 R20, [R151+UR11] ;  /* 0x0000000b97147984 */ /* 0x000f220008000c00 */
[----:B0-----:R-:W-:Y:S01]  /*16700*/  ISETP.LT.AND P4, PT, R24, UR4, !P0 ;  /* 0x0000000418007c0c */ /* 0x001fe2000c781270 */
[----:B------:R-:W0:Y:S01]  /*16710*/  LDCU UR4, c[0x0][0x39c] ;  /* 0x00007380ff0477ac */ /* 0x000e220008000800 */
[----:B-1----:R-:W-:Y:S01]  /*16720*/  LEA.HI.X.SX32 R19, R2, R3, 0x1, P3 ;  /* 0x0000000302137211 */ /* 0x002fe200018f0eff */
[----:B------:R-:W-:-:S04]  /*16730*/  IMAD R2, R17, 0x2, R2 ;  /* 0x0000000211027824 */ /* 0x000fc800078e0202 */
[----:B------:R1:W-:Y:S01]  /*16740*/  @P6 STG.E.U16 desc[UR20][R18.64], R13 ;  /* 0x0000000d12006986 */ /* 0x0003e2000c101514 */
[CC--:B------:R-:W-:Y:S01]  /*16750*/  LEA R24, P6, R2.reuse, R16.reuse, 0x1 ;  /* 0x0000001002187211 */ /* 0x0c0fe200078c08ff */
[----:B------:R-:W-:Y:S01]  /*16760*/  IMAD R12, R17, 0x2, R2 ;  /* 0x00000002110c7824 */ /* 0x000fe200078e0202 */
[----:B---3--:R-:W-:Y:S01]  /*16770*/  ISETP.LT.AND P3, PT, R25, UR6, !P0 ;  /* 0x0000000619007c0c */ /* 0x008fe2000c761270 */
[----:B------:R-:W3:Y:S01]  /*16780*/  LDCU UR6, c[0x0][0x39c] ;  /* 0x00007380ff0677ac */ /* 0x000ee20008000800 */
[----:B------:R-:W-:Y:S02]  /*16790*/  LEA.HI.X.SX32 R25, R2, R3, 0x1, P6 ;  /* 0x0000000302197211 */ /* 0x000fe400030f0eff */
[----:B------:R-:W-:Y:S01]  /*167a0*/  LEA R26, P6, R12, R16, 0x1 ;  /* 0x000000100c1a7211 */ /* 0x000fe200078c08ff */
[----:B------:R-:W-:Y:S01]  /*167b0*/  IMAD R2, R17, 0x2, R12 ;  /* 0x0000000211027824 */ /* 0x000fe200078e020c */
[----:B------:R-:W-:Y:S02]  /*167c0*/  LOP3.LUT R32, R0, 0xf0, RZ, 0xfc, !PT ;  /* 0x000000f000207812 */ /* 0x000fe400078efcff */
[----:B-1----:R-:W-:-:S02]  /*167d0*/  PRMT R19, R13, 0x7632, R19 ;  /* 0x000076320d137816 */ /* 0x002fc40000000013 */
[----:B------:R-:W-:-:S03]  /*167e0*/  LEA.HI.X.SX32 R27, R12, R3, 0x1, P6 ;  /* 0x000000030c1b7211 */ /* 0x000fc600030f0eff */
[----:B------:R1:W-:Y:S01]  /*167f0*/  @P5 STG.E.U16 desc[UR20][R24.64], R19 ;  /* 0x0000001318005986 */ /* 0x0003e2000c101514 */
[----:B--2---:R-:W-:Y:S01]  /*16800*/  ISETP.LT.AND P5, PT, R32, UR5, !P0 ;  /* 0x0000000520007c0c */ /* 0x004fe2000c7a1270 */
[----:B------:R-:W2:Y:S02]  /*16810*/  LDCU UR5, c[0x0][0x39c] ;  /* 0x00007380ff0577ac */ /* 0x000ea40008000800 */
[----:B------:R2:W-:Y:S01]  /*16820*/  @P1 STG.E.U16 desc[UR20][R26.64], R14 ;  /* 0x0000000e1a001986 */ /* 0x0005e2000c101514 */
[-C--:B------:R-:W-:Y:S01]  /*16830*/  LEA R12, P1, R2, R16.reuse, 0x1 ;  /* 0x00000010020c7211 */ /* 0x080fe200078208ff */
[----:B------:R-:W-:Y:S01]  /*16840*/  IMAD R32, R17, 0x2, R2 ;  /* 0x0000000211207824 */ /* 0x000fe200078e0202 */
[----:B------:R-:W-:Y:S02]  /*16850*/  LOP3.LUT R18, R0, 0xf2, RZ, 0xfc, !PT ;  /* 0x000000f200127812 */ /* 0x000fe400078efcff */
[----:B------:R-:W-:Y:S02]  /*16860*/  LEA.HI.X.SX32 R13, R2, R3, 0x1, P1 ;  /* 0x00000003020d7211 */ /* 0x000fe400008f0eff */
[----:B0-----:R-:W-:Y:S01]  /*16870*/  ISETP.LT.AND P1, PT, R18, UR4, !P0 ;  /* 0x0000000412007c0c */ /* 0x001fe2000c721270 */
[----:B------:R-:W0:Y:S01]  /*16880*/  LDCU UR4, c[0x0][0x39c] ;  /* 0x00007380ff0477ac */ /* 0x000e220008000800 */
[----:B------:R-:W-:-:S02]  /*16890*/  LEA R18, P6, R32, R16, 0x1 ;  /* 0x0000001020127211 */ /* 0x000fc400078c08ff */
[----:B-1----:R-:W-:Y:S02]  /*168a0*/  PRMT R25, R14, 0x7632, R25 ;  /* 0x000076320e197816 */ /* 0x002fe40000000019 */
[-C--:B------:R-:W-:Y:S01]  /*168b0*/  LEA.HI.X.SX32 R19, R32, R3.reuse, 0x1, P6 ;  /* 0x0000000320137211 */ /* 0x080fe200030f0eff */
[C---:B------:R-:W-:Y:S01]  /*168c0*/  IMAD R32, R17.reuse, 0x2, R32 ;  /* 0x0000000211207824 */ /* 0x040fe200078e0220 */
[C---:B------:R-:W-:Y:S01]  /*168d0*/  LOP3.LUT R2, R0.reuse, 0xf4, RZ, 0xfc, !PT ;  /* 0x000000f400027812 */ /* 0x040fe200078efcff */
[----:B------:R1:W-:Y:S01]  /*168e0*/  @P2 STG.E.U16 desc[UR20][R12.64], R25 ;  /* 0x000000190c002986 */ /* 0x0003e2000c101514 */
[----:B--2---:R-:W-:Y:S02]  /*168f0*/  LOP3.LUT R14, R0, 0xf6, RZ, 0xfc, !PT ;  /* 0x000000f6000e7812 */ /* 0x004fe400078efcff */
[----:B---3--:R-:W-:Y:S01]  /*16900*/  ISETP.LT.AND P2, PT, R2, UR6, !P0 ;  /* 0x0000000602007c0c */ /* 0x008fe2000c741270 */
[----:B------:R2:W-:Y:S01]  /*16910*/  @P3 STG.E.U16 desc[UR20][R18.64], R15 ;  /* 0x0000000f12003986 */ /* 0x0005e2000c101514 */
[-C--:B------:R-:W-:Y:S01]  /*16920*/  LEA R24, P6, R32, R16.reuse, 0x1 ;  /* 0x0000001020187211 */ /* 0x080fe200078c08ff */
[----:B------:R-:W-:Y:S01]  /*16930*/  IMAD R2, R17, 0x2, R32 ;  /* 0x0000000211027824 */ /* 0x000fe200078e0220 */
[----:B------:R-:W-:Y:S01]  /*16940*/  ISETP.LT.AND P3, PT, R14, UR5, !P0 ;  /* 0x000000050e007c0c */ /* 0x000fe2000c761270 */
[----:B------:R-:W3:Y:S01]  /*16950*/  LDCU UR5, c[0x0][0x39c] ;  /* 0x00007380ff0577ac */ /* 0x000ee20008000800 */
[----:B-1----:R-:W-:Y:S01]  /*16960*/  LEA.HI.X.SX32 R25, R32, R3, 0x1, P6 ;  /* 0x0000000320197211 */ /* 0x002fe200030f0eff */
[----:B------:R-:W1:Y:S01]  /*16970*/  LDCU UR6, c[0x0][0x39c] ;  /* 0x00007380ff0677ac */ /* 0x000e620008000800 */
[----:B------:R-:W-:-:S02]  /*16980*/  LEA R12, P6, R2, R16, 0x1 ;  /* 0x00000010020c7211 */ /* 0x000fc400078c08ff */
[----:B--2---:R-:W-:Y:S02]  /*16990*/  PRMT R19, R15, 0x7632, R19 ;  /* 0x000076320f137816 */ /* 0x004fe40000000013 */
[----:B------:R-:W-:Y:S01]  /*169a0*/  LEA.HI.X.SX32 R13, R2, R3, 0x1, P6 ;  /* 0x00000003020d7211 */ /* 0x000fe200030f0eff */
[C---:B------:R-:W-:Y:S01]  /*169b0*/  IMAD R2, R17.reuse, 0x2, R2 ;  /* 0x0000000211027824 */ /* 0x040fe200078e0202 */
[C---:B------:R-:W-:Y:S01]  /*169c0*/  LOP3.LUT R14, R0.reuse, 0xf8, RZ, 0xfc, !PT ;  /* 0x000000f8000e7812 */ /* 0x040fe200078efcff */
[----:B------:R2:W-:Y:S01]  /*169d0*/  @P4 STG.E.U16 desc[UR20][R24.64], R19 ;  /* 0x0000001318004986 */ /* 0x0005e2000c101514 */
[----:B------:R-:W-:Y:S02]  /*169e0*/  LOP3.LUT R18, R0, 0xfa, RZ, 0xfc, !PT ;  /* 0x000000fa00127812 */ /* 0x000fe400078efcff */
[----:B0-----:R-:W-:Y:S01]  /*169f0*/  ISETP.LT.AND P4, PT, R14, UR4, !P0 ;  /* 0x000000040e007c0c */ /* 0x001fe2000c781270 */
[----:B----4-:R0:W-:Y:S01]  /*16a00*/  @P5 STG.E.U16 desc[UR20][R12.64], R20 ;  /* 0x000000140c005986 */ /* 0x0101e2000c101514 */
[----:B------:R-:W-:Y:S01]  /*16a10*/  LEA R14, P5, R2, R16, 0x1 ;  /* 0x00000010020e7211 */ /* 0x000fe200078a08ff */
[----:B------:R-:W4:Y:S01]  /*16a20*/  LDCU UR4, c[0x0][0x39c] ;  /* 0x00007380ff0477ac */ /* 0x000f220008000800 */
[----:B------:R-:W-:-:S02]  /*16a30*/  IMAD R26, R17, 0x2, R2 ;  /* 0x00000002111a7824 */ /* 0x000fc400078e0202 */
[-C--:B------:R-:W-:Y:S02]  /*16a40*/  LEA.HI.X.SX32 R15, R2, R3.reuse, 0x1, P5 ;  /* 0x00000003020f7211 */ /* 0x080fe400028f0eff */
[----:B---3--:R-:W-:Y:S01]  /*16a50*/  ISETP.LT.AND P5, PT, R18, UR5, !P0 ;  /* 0x0000000512007c0c */ /* 0x008fe2000c7a1270 */
[----:B------:R-:W3:Y:S01]  /*16a60*/  LDCU UR5, c[0x0][0x39c] ;  /* 0x00007380ff0577ac */ /* 0x000ee20008000800 */
[----:B------:R-:W-:Y:S02]  /*16a70*/  LEA R18, P6, R26, R16, 0x1 ;  /* 0x000000101a127211 */ /* 0x000fe400078c08ff */
[----:B--2---:R-:W-:Y:S02]  /*16a80*/  PRMT R25, R20, 0x7632, R25 ;  /* 0x0000763214197816 */ /* 0x004fe40000000019 */
[----:B------:R-:W-:Y:S01]  /*16a90*/  LEA.HI.X.SX32 R19, R26, R3, 0x1, P6 ;  /* 0x000000031a137211 */ /* 0x000fe200030f0eff */
[----:B------:R-:W-:Y:S01]  /*16aa0*/  IMAD R26, R17, 0x2, R26 ;  /* 0x00000002111a7824 */ /* 0x000fe200078e021a */
[C---:B------:R-:W-:Y:S01]  /*16ab0*/  LOP3.LUT R2, R0.reuse, 0xfc, RZ, 0xfc, !PT ;  /* 0x000000fc00027812 */ /* 0x040fe200078efcff */
[----:B------:R2:W-:Y:S01]  /*16ac0*/  @P1 STG.E.U16 desc[UR20][R14.64], R25 ;  /* 0x000000190e001986 */ /* 0x0005e2000c101514 */
[----:B0-----:R-:W-:-:S02]  /*16ad0*/  LOP3.LUT R13, R0, 0xfe, RZ, 0xfc, !PT ;  /* 0x000000fe000d7812 */ /* 0x001fc400078efcff */
[----:B-1----:R-:W-:Y:S01]  /*16ae0*/  ISETP.LT.AND P1, PT, R2, UR6, !P0 ;  /* 0x0000000602007c0c */ /* 0x002fe2000c721270 */
[----:B------:R-:W-:Y:S01]  /*16af0*/  IMAD R2, R17, 0x2, R26 ;  /* 0x0000000211027824 */ /* 0x000fe200078e021a */
[CC--:B------:R-:W-:Y:S01]  /*16b00*/  LEA R12, P6, R26.reuse, R16.reuse, 0x1 ;  /* 0x000000101a0c7211 */ /* 0x0c0fe200078c08ff */
[----:B------:R0:W-:Y:S01]  /*16b10*/  @P2 STG.E.U16 desc[UR20][R18.64], R21 ;  /* 0x0000001512002986 */ /* 0x0001e2000c101514 */
[----:B----4-:R-:W-:Y:S01]  /*16b20*/  ISETP.LT.AND P2, PT, R13, UR4, !P0 ;  /* 0x000000040d007c0c */ /* 0x010fe2000c741270 */
[----:B------:R-:W1:Y:S01]  /*16b30*/  LDCU UR4, c[0x0][0x39c] ;  /* 0x00007380ff0477ac */ /* 0x000e620008000800 */
[----:B------:R-:W-:Y:S02]  /*16b40*/  LEA.HI.X.SX32 R13, R26, R3, 0x1, P6 ;  /* 0x000000031a0d7211 */ /* 0x000fe400030f0eff */
[----:B--2---:R-:W-:Y:S01]  /*16b50*/  LEA R14, P6, R2, R16, 0x1 ;  /* 0x00000010020e7211 */ /* 0x004fe200078c08ff */
[----:B------:R-:W2:Y:S01]  /*16b60*/  LDCU UR6, c[0x0][0x39c] ;  /* 0x00007380ff0677ac */ /* 0x000ea20008000800 */
[----:B------:R-:W-:-:S02]  /*16b70*/  LOP3.LUT R20, R0, 0x100, RZ, 0xfc, !PT ;  /* 0x0000010000147812 */ /* 0x000fc400078efcff */
[----:B------:R-:W-:Y:S02]  /*16b80*/  LEA.HI.X.SX32 R15, R2, R3, 0x1, P6 ;  /* 0x00000003020f7211 */ /* 0x000fe400030f0eff */
[----:B0-----:R-:W-:Y:S01]  /*16b90*/  PRMT R19, R21, 0x7632, R19 ;  /* 0x0000763215137816 */ /* 0x001fe20000000013 */
[----:B------:R-:W-:-:S04]  /*16ba0*/  IMAD R2, R17, 0x2, R2 ;  /* 0x0000000211027824 */ /* 0x000fc800078e0202 */
[----:B------:R0:W-:Y:S01]  /*16bb0*/  @P3 STG.E.U16 desc[UR20][R12.64], R19 ;  /* 0x000000130c003986 */ /* 0x0001e2000c101514 */
[----:B---3--:R-:W-:Y:S01]  /*16bc0*/  ISETP.LT.AND P3, PT, R20, UR5, !P0 ;  /* 0x0000000514007c0c */ /* 0x008fe2000c761270 */
[----:B------:R-:W3:Y:S02]  /*16bd0*/  LDCU UR5, c[0x0][0x39c] ;  /* 0x00007380ff0577ac */ /* 0x000ee40008000800 */
[----:B------:R4:W-:Y:S01]  /*16be0*/  @P4 STG.E.U16 desc[UR20][R14.64], R22 ;  /* 0x000000160e004986 */ /* 0x0009e2000c101514 */
[----:B------:R-:W-:Y:S01]  /*16bf0*/  LEA R18, P4, R2, R16, 0x1 ;  /* 0x0000001002127211 */ /* 0x000fe200078808ff */
[----:B------:R-:W-:Y:S01]  /*16c00*/  IMAD R20, R17, 0x2, R2 ;  /* 0x0000000211147824 */ /* 0x000fe200078e0202 */
[----:B------:R-:W-:Y:S02]  /*16c10*/  LOP3.LUT R21, R0, 0x102, RZ, 0xfc, !PT ;  /* 0x0000010200157812 */ /* 0x000fe400078efcff */
[----:B0-----:R-:W-:Y:S02]  /*16c20*/  LEA.HI.X.SX32 R19, R2, R3, 0x1, P4 ;  /* 0x0000000302137211 */ /* 0x001fe400020f0eff */
[----:B------:R-:W-:-:S02]  /*16c30*/  PRMT R13, R22, 0x7632, R13 ;  /* 0x00007632160d7816 */ /* 0x000fc4000000000d */
[----:B------:R-:W-:-:S03]  /*16c40*/  LEA R12, P6, R20, R16, 0x1 ;  /* 0x00000010140c7211 */ /* 0x000fc600078c08ff */
[----:B------:R0:W-:Y:S01]  /*16c50*/  @P5 STG.E.U16 desc[UR20][R18.64], R13 ;  /* 0x0000000d12005986 */ /* 0x0001e2000c101514 */
[----:B------:R-:W-:Y:S02]  /*16c60*/  LOP3.LUT R2, R0, 0x104, RZ, 0xfc, !PT ;  /* 0x0000010400027812 */ /* 0x000fe400078efcff */
[----:B-1----:R-:W-:Y:S01]  /*16c70*/  ISETP.LT.AND P4, PT, R21, UR4, !P0 ;  /* 0x0000000415007c0c */ /* 0x002fe2000c781270 */
[----:B------:R-:W1:Y:S01]  /*16c80*/  LDCU UR4, c[0x0][0x39c] ;  /* 0x00007380ff0477ac */ /* 0x000e620008000800 */
[----:B--2---:R-:W-:Y:S02]  /*16c90*/  ISETP.LT.AND P5, PT, R2, UR6, !P0 ;  /* 0x0000000602007c0c */ /* 0x004fe4000c7a1270 */
[----:B----4-:R-:W-:Y:S01]  /*16ca0*/  LOP3.LUT R15, R0, 0x106, RZ, 0xfc, !PT ;  /* 0x00000106000f7812 */ /* 0x010fe200078efcff */
[----:B------:R-:W2:Y:S01]  /*16cb0*/  LDCU UR6, c[0x0][0x39c] ;  /* 0x00007380ff0677ac */ /* 0x000ea20008000800 */
[----:B0-----:R-:W-:Y:S01]  /*16cc0*/  LEA.HI.X.SX32 R13, R20, R3, 0x1, P6 ;  /* 0x00000003140d7211 */ /* 0x001fe200030f0eff */
[----:B------:R-:W-:-:S04]  /*16cd0*/  IMAD R20, R17, 0x2, R20 ;  /* 0x0000000211147824 */ /* 0x000fc800078e0214 */
[----:B------:R-:W-:Y:S01]  /*16ce0*/  IMAD R2, R17, 0x2, R20 ;  /* 0x0000000211027824 */ /* 0x000fe200078e0214 */
[CC--:B------:R-:W-:Y:S01]  /*16cf0*/  LEA R14, P6, R20.reuse, R16.reuse, 0x1 ;  /* 0x00000010140e7211 */ /* 0x0c0fe200078c08ff */
[----:B------:R0:W-:Y:S01]  /*16d00*/  @P1 STG.E.U16 desc[UR20][R12.64], R23 ;  /* 0x000000170c001986 */ /* 0x0001e2000c101514 */
[----:B---3--:R-:W-:Y:S01]  /*16d10*/  ISETP.LT.AND P1, PT, R15, UR5, !P0 ;  /* 0x000000050f007c0c */ /* 0x008fe2000c721270 */
[----:B------:R-:W3:Y:S01]  /*16d20*/  LDCU UR5, c[0x0][0x39c] ;  /* 0x00007380ff0577ac */ /* 0x000ee20008000800 */
[-C--:B------:R-:W-:Y:S02]  /*16d30*/  LEA.HI.X.SX32 R15, R20, R3.reuse, 0x1, P6 ;  /* 0x00000003140f7211 */ /* 0x080fe400030f0eff */
[----:B------:R-:W-:Y:S02]  /*16d40*/  LEA R18, P6, R2, R16, 0x1 ;  /* 0x0000001002127211 */ /* 0x000fe400078c08ff */
[----:B------:R-:W-:Y:S02]  /*16d50*/  LOP3.LUT R20, R0, 0x108, RZ, 0xfc, !PT ;  /* 0x0000010800147812 */ /* 0x000fe400078efcff */
[----:B------:R-:W-:Y:S01]  /*16d60*/  LEA.HI.X.SX32 R19, R2, R3, 0x1, P6 ;  /* 0x0000000302137211 */ /* 0x000fe200030f0eff */
[----:B------:R-:W-:Y:S01]  /*16d70*/  IMAD R2, R17, 0x2, R2 ;  /* 0x0000000211027824 */ /* 0x000fe200078e0202 */
[----:B0-----:R-:W-:-:S05]  /*16d80*/  PRMT R13, R23, 0x7632, R13 ;  /* 0x00007632170d7816 */ /* 0x001fca000000000d */
[----:B------:R0:W-:Y:S01]  /*16d90*/  @P2 STG.E.U16 desc[UR20][R14.64], R13 ;  /* 0x0000000d0e002986 */ /* 0x0001e2000c101514 */
[----:B-1----:R-:W-:Y:S01]  /*16da0*/  ISETP.LT.AND P2, PT, R20, UR4, !P0 ;  /* 0x0000000414007c0c */ /* 0x002fe2000c741270 */
[----:B------:R-:W1:Y:S02]  /*16db0*/  LDCU UR4, c[0x0][0x39c] ;  /* 0x00007380ff0477ac */ /* 0x000e640008000800 */
        /* <DEDUP_REMOVED lines=9> */
[----:B---3--:R-:W-:Y:S01]  /*16e50*/  ISETP.LT.AND P3, PT, R21, UR5, !P0 ;  /* 0x0000000515007c0c */ /* 0x008fe2000c761270 */
[----:B------:R-:W3:Y:S01]  /*16e60*/  LDCU UR5, c[0x0][0x39c] ;  /* 0x00007380ff0577ac */ /* 0x000ee20008000800 */
        /* <DEDUP_REMOVED lines=8> */
[----:B-1----:R-:W-:Y:S01]  /*16ef0*/  ISETP.LT.AND P5, PT, R19, UR4, !P0 ;  /* 0x0000000413007c0c */ /* 0x002fe2000c7a1270 */
[----:B------:R-:W1:Y:S01]  /*16f00*/  LDCU UR4, c[0x0][0x39c] ;  /* 0x00007380ff0477ac */ /* 0x000e620008000800 */
[-C--:B------:R-:W-:Y:S02]  /*16f10*/  LEA.HI.X.SX32 R19, R20, R3.reuse, 0x1, P6 ;  /* 0x0000000314137211 */ /* 0x080fe400030f0eff */
[----:B------:R-:W-:Y:S02]  /*16f20*/  LEA R12, P6, R2, R16, 0x1 ;  /* 0x00000010020c7211 */ /* 0x000fe400078c08ff */
[----:B------:R-:W-:Y:S02]  /*16f30*/  LOP3.LUT R20, R0, 0x110, RZ, 0xfc, !PT ;  /* 0x0000011000147812 */ /* 0x000fe400078efcff */
[----:B------:R-:W-:Y:S01]  /*16f40*/  LEA.HI.X.SX32 R13, R2, R3, 0x1, P6 ;  /* 0x00000003020d7211 */ /* 0x000fe200030f0eff */
[----:B------:R-:W-:Y:S01]  /*16f50*/  IMAD R2, R17, 0x2, R2 ;  /* 0x0000000211027824 */ /* 0x000fe200078e0202 */
[----:B0-----:R-:W-:-:S05]  /*16f60*/  PRMT R15, R29, 0x7632, R15 ;  /* 0x000076321d0f7816 */ /* 0x001fca000000000f */
        /* <DEDUP_REMOVED lines=669> */
[----:B------:R-:W-:Y:S02]  /*19940*/  LEA R12, P6, R20, R16, 0x1 ;  /* 0x00000010140c7211 */ /* 0x000fe400078c08ff */
[----:B-1----:R-:W-:Y:S01]  /*19950*/  ISETP.LT.AND P5, PT, R21, UR4, !P0 ;  /* 0x0000000415007c0c */ /* 0x002fe2000c7a1270 */
[----:B------:R0:W-:Y:S01]  /*19960*/  @P1 STG.E.U16 desc[UR20][R18.64], R13 ;  /* 0x0000000d12001986 */ /* 0x0001e2000c101514 */
[C---:B------:R-:W-:Y:S01]  /*19970*/  LOP3.LUT R2, R0.reuse, 0x1c4, RZ, 0xfc, !PT ;  /* 0x000001c400027812 */ /* 0x040fe200078efcff */
[----:B------:R-:W1:Y:S01]  /*19980*/  LDCU UR4, c[0x0][0x39c] ;  /* 0x00007380ff0477ac */ /* 0x000e620008000800 */
[----:B----4-:R-:W-:Y:S02]  /*19990*/  LOP3.LUT R15, R0, 0x1c6, RZ, 0xfc, !PT ;  /* 0x000001c6000f7812 */ /* 0x010fe400078efcff */
[----:B--2---:R-:W-:Y:S01]  /*199a0*/  ISETP.LT.AND P1, PT, R2, UR6, !P0 ;  /* 0x0000000602007c0c */ /* 0x004fe2000c721270 */
        /* <DEDUP_REMOVED lines=11> */
[----:B------:R-:W-:-:S02]  /*19a60*/  LEA.HI.X.SX32 R19, R2, R3, 0x1, P6 ;  /* 0x0000000302137211 */ /* 0x000fc400030f0eff */
[----:B0-----:R-:W-:Y:S01]  /*19a70*/  PRMT R13, R79, 0x7632, R13 ;  /* 0x000076324f0d7816 */ /* 0x001fe2000000000d */
[----:B------:R-:W-:-:S04]  /*19a80*/  IMAD R2, R17, 0x2, R2 ;  /* 0x0000000211027824 */ /* 0x000fc800078e0202 */
        /* <DEDUP_REMOVED lines=11> */
[----:B---3--:R-:W-:Y:S01]  /*19b40*/  ISETP.LT.AND P4, PT, R21, UR5, !P0 ;  /* 0x0000000515007c0c */ /* 0x008fe2000c781270 */
[----:B------:R-:W3:Y:S01]  /*19b50*/  LDCU UR5, c[0x0][0x39c] ;  /* 0x00007380ff0577ac */ /* 0x000ee20008000800 */
[C---:B------:R-:W-:Y:S02]  /*19b60*/  LOP3.LUT R2, R0.reuse, 0x1cc, RZ, 0xfc, !PT ;  /* 0x000001cc00027812 */ /* 0x040fe400078efcff */
[----:B----4-:R-:W-:Y:S02]  /*19b70*/  LOP3.LUT R4, R0, 0x1ce, RZ, 0xfc, !PT ;  /* 0x000001ce00047812 */ /* 0x010fe400078efcff */
[----:B--2---:R-:W-:Y:S01]  /*19b80*/  ISETP.LT.AND P5, PT, R2, UR6, !P0 ;  /* 0x0000000602007c0c */ /* 0x004fe2000c7a1270 */
[----:B------:R-:W2:Y:S01]  /*19b90*/  LDCU UR6, c[0x0][0x39c] ;  /* 0x00007380ff0677ac */ /* 0x000ea20008000800 */
[----:B0-----:R-:W-:Y:S01]  /*19ba0*/  LEA.HI.X.SX32 R15, R20, R3, 0x1, P6 ;  /* 0x00000003140f7211 */ /* 0x001fe200030f0eff */
[----:B------:R-:W-:-:S04]  /*19bb0*/  IMAD R20, R17, 0x2, R20 ;  /* 0x0000000211147824 */ /* 0x000fc800078e0214 */
[----:B------:R0:W-:Y:S01]  /*19bc0*/  @P1 STG.E.U16 desc[UR20][R14.64], R5 ;  /* 0x000000050e001986 */ /* 0x0001e2000c101514 */
[-C--:B------:R-:W-:Y:S01]  /*19bd0*/  LEA R18, P6, R20, R16.reuse, 0x1 ;  /* 0x0000001014127211 */ /* 0x080fe200078c08ff */
[----:B------:R-:W-:Y:S01]  /*19be0*/  IMAD R2, R17, 0x2, R20 ;  /* 0x0000000211027824 */ /* 0x000fe200078e0214 */
[----:B-1----:R-:W-:Y:S01]  /*19bf0*/  ISETP.LT.AND P1, PT, R4, UR4, !P0 ;  /* 0x0000000404007c0c */ /* 0x002fe2000c721270 */
[----:B------:R-:W1:Y:S01]  /*19c00*/  LDCU UR4, c[0x0][0x39c] ;  /* 0x00007380ff0477ac */ /* 0x000e620008000800 */
[-C--:B------:R-:W-:Y:S02]  /*19c10*/  LEA.HI.X.SX32 R19, R20, R3.reuse, 0x1, P6 ;  /* 0x0000000314137211 */ /* 0x080fe400030f0eff */
[----:B------:R-:W-:Y:S02]  /*19c20*/  LEA R12, P6, R2, R16, 0x1 ;  /* 0x00000010020c7211 */ /* 0x000fe400078c08ff */
[----:B------:R-:W-:Y:S02]  /*19c30*/  LOP3.LUT R4, R0, 0x1d0, RZ, 0xfc, !PT ;  /* 0x000001d000047812 */ /* 0x000fe400078efcff */
[----:B------:R-:W-:-:S02]  /*19c40*/  LEA.HI.X.SX32 R13, R2, R3, 0x1, P6 ;  /* 0x00000003020d7211 */ /* 0x000fc400030f0eff */
[----:B0-----:R-:W-:Y:S01]  /*19c50*/  PRMT R15, R5, 0x7632, R15 ;  /* 0x00007632050f7816 */ /* 0x001fe2000000000f */
[----:B------:R-:W-:Y:S01]  /*19c60*/  IMAD R2, R17, 0x2, R2 ;  /* 0x0000000211027824 */ /* 0x000fe200078e0202 */
[----:B------:R-:W-:-:S03]  /*19c70*/  LOP3.LUT R14, R0, 0x1d2, RZ, 0xfc, !PT ;  /* 0x000001d2000e7812 */ /* 0x000fc600078efcff */
[----:B------:R-:W-:Y:S01]  /*19c80*/  @P2 STG.E.U16 desc[UR20][R18.64], R15 ;  /* 0x0000000f12002986 */ /* 0x000fe2000c101514 */
[----:B---3--:R-:W-:Y:S01]  /*19c90*/  ISETP.LT.AND P2, PT, R4, UR5, !P0 ;  /* 0x0000000504007c0c */ /* 0x008fe2000c741270 */
[----:B------:R-:W-:Y:S01]  /*19ca0*/  IMAD R20, R17, 0x2, R2 ;  /* 0x0000000211147824 */ /* 0x000fe200078e0202 */
[----:B------:R-:W0:Y:S01]  /*19cb0*/  LDCU UR5, c[0x0][0x39c] ;  /* 0x00007380ff0577ac */ /* 0x000e220008000800 */
[----:B------:R3:W-:Y:S01]  /*19cc0*/  @P3 STG.E.U16 desc[UR20][R12.64], R6 ;  /* 0x000000060c003986 */ /* 0x0007e2000c101514 */
[----:B------:R-:W-:-:S04]  /*19cd0*/  LEA R4, P3, R2, R16, 0x1 ;  /* 0x0000001002047211 */ /* 0x000fc800078608ff */
[-C--:B------:R-:W-:Y:S02]  /*19ce0*/  LEA.HI.X.SX32 R5, R2, R3.reuse, 0x1, P3 ;  /* 0x0000000302057211 */ /* 0x080fe400018f0eff */
[----:B-1----:R-:W-:Y:S01]  /*19cf0*/  ISETP.LT.AND P3, PT, R14, UR4, !P0 ;  /* 0x000000040e007c0c */ /* 0x002fe2000c761270 */
[----:B------:R-:W1:Y:S01]  /*19d00*/  LDCU UR4, c[0x0][0x39c] ;  /* 0x00007380ff0477ac */ /* 0x000e620008000800 */
[-C--:B------:R-:W-:Y:S02]  /*19d10*/  LEA R14, P6, R20, R16.reuse, 0x1 ;  /* 0x00000010140e7211 */ /* 0x080fe400078c08ff */
[----:B---3--:R-:W-:Y:S02]  /*19d20*/  PRMT R13, R6, 0x7632, R13 ;  /* 0x00007632060d7816 */ /* 0x008fe4000000000d */
[----:B------:R-:W-:Y:S01]  /*19d30*/  LEA.HI.X.SX32 R15, R20, R3, 0x1, P6 ;  /* 0x00000003140f7211 */ /* 0x000fe200030f0eff */
[C---:B------:R-:W-:Y:S01]  /*19d40*/  IMAD R20, R17.reuse, 0x2, R20 ;  /* 0x0000000211147824 */ /* 0x040fe200078e0214 */
[----:B------:R-:W-:Y:S01]  /*19d50*/  LOP3.LUT R2, R0, 0x1d4, RZ, 0xfc, !PT ;  /* 0x000001d400027812 */ /* 0x000fe200078efcff */
[----:B------:R3:W-:Y:S03]  /*19d60*/  @P4 STG.E.U16 desc[UR20][R4.64], R13 ;  /* 0x0000000d04004986 */ /* 0x0007e6000c101514 */
[----:B--2---:R-:W-:Y:S01]  /*19d70*/  ISETP.LT.AND P4, PT, R2, UR6, !P0 ;  /* 0x0000000602007c0c */ /* 0x004fe2000c781270 */
[----:B------:R-:W-:Y:S01]  /*19d80*/  IMAD R2, R17, 0x2, R20 ;  /* 0x0000000211027824 */ /* 0x000fe200078e0214 */
[----:B------:R-:W-:-:S02]  /*19d90*/  LEA R12, P6, R20, R16, 0x1 ;  /* 0x00000010140c7211 */ /* 0x000fc400078c08ff */
[----:B------:R-:W-:Y:S01]  /*19da0*/  LOP3.LUT R6, R0, 0x1d6, RZ, 0xfc, !PT ;  /* 0x000001d600067812 */ /* 0x000fe200078efcff */
[----:B------:R2:W-:Y:S01]  /*19db0*/  @P5 STG.E.U16 desc[UR20][R14.64], R7 ;  /* 0x000000070e005986 */ /* 0x0005e2000c101514 */
[----:B------:R-:W-:Y:S01]  /*19dc0*/  PRMT R18, R7, 0x7632, R18 ;  /* 0x0000763207127816 */ /* 0x000fe20000000012 */
[----:B------:R-:W4:Y:S01]  /*19dd0*/  LDCU UR6, c[0x0][0x39c] ;  /* 0x00007380ff0677ac */ /* 0x000f220008000800 */
[-C--:B---3--:R-:W-:Y:S02]  /*19de0*/  LEA.HI.X.SX32 R13, R20, R3.reuse, 0x1, P6 ;  /* 0x00000003140d7211 */ /* 0x088fe400030f0eff */
[-C--:B------:R-:W-:Y:S02]  /*19df0*/  LEA R4, P6, R2, R16.reuse, 0x1 ;  /* 0x0000001002047211 */ /* 0x080fe400078c08ff */
[----:B0-----:R-:W-:Y:S01]  /*19e00*/  ISETP.LT.AND P5, PT, R6, UR5, !P0 ;  /* 0x0000000506007c0c */ /* 0x001fe2000c7a1270 */
[----:B------:R-:W0:Y:S01]  /*19e10*/  LDCU UR5, c[0x0][0x39c] ;  /* 0x00007380ff0577ac */ /* 0x000e220008000800 */
[----:B------:R-:W-:Y:S01]  /*19e20*/  LEA.HI.X.SX32 R5, R2, R3, 0x1, P6 ;  /* 0x0000000302057211 */ /* 0x000fe200030f0eff */
[C---:B------:R-:W-:Y:S01]  /*19e30*/  IMAD R2, R17.reuse, 0x2, R2 ;  /* 0x0000000211027824 */ /* 0x040fe200078e0202 */
[----:B------:R-:W-:Y:S01]  /*19e40*/  LOP3.LUT R6, R0, 0x1d8, RZ, 0xfc, !PT ;  /* 0x000001d800067812 */ /* 0x000fe200078efcff */
[----:B------:R3:W-:Y:S03]  /*19e50*/  @P1 STG.E.U16 desc[UR20][R12.64], R18 ;  /* 0x000000120c001986 */ /* 0x0007e6000c101514 */
[----:B-1----:R-:W-:Y:S01]  /*19e60*/  ISETP.LT.AND P1, PT, R6, UR4, !P0 ;  /* 0x0000000406007c0c */ /* 0x002fe2000c721270 */
[----:B------:R1:W-:Y:S01]  /*19e70*/  @P2 STG.E.U16 desc[UR20][R4.64], R8 ;  /* 0x0000000804002986 */ /* 0x0003e2000c101514 */
[----:B------:R-:W-:Y:S01]  /*19e80*/  LEA R6, P2, R2, R16, 0x1 ;  /* 0x0000001002067211 */ /* 0x000fe200078408ff */
[----:B------:R-:W4:Y:S01]  /*19e90*/  LDCU UR4, c[0x0][0x39c] ;  /* 0x00007380ff0477ac */ /* 0x000f220008000800 */
[----:B--2---:R-:W-:-:S02]  /*19ea0*/  IMAD R14, R17, 0x2, R2 ;  /* 0x00000002110e7824 */ /* 0x004fc400078e0202 */
[----:B------:R-:W-:Y:S02]  /*19eb0*/  LEA.HI.X.SX32 R7, R2, R3, 0x1, P2 ;  /* 0x0000000302077211 */ /* 0x000fe400010f0eff */
[----:B---3--:R-:W-:Y:S02]  /*19ec0*/  PRMT R13, R8, 0x7632, R13 ;  /* 0x00007632080d7816 */ /* 0x008fe4000000000d */
[----:B------:R-:W-:Y:S02]  /*19ed0*/  LOP3.LUT R15, R0, 0x1da, RZ, 0xfc, !PT ;  /* 0x000001da000f7812 */ /* 0x000fe400078efcff */
[----:B------:R-:W-:Y:S01]  /*19ee0*/  LEA R12, P6, R14, R16, 0x1 ;  /* 0x000000100e0c7211 */ /* 0x000fe200078c08ff */
[----:B------:R2:W-:Y:S01]  /*19ef0*/  @P3 STG.E.U16 desc[UR20][R6.64], R13 ;  /* 0x0000000d06003986 */ /* 0x0005e2000c101514 */
[----:B0-----:R-:W-:Y:S01]  /*19f00*/  ISETP.LT.AND P2, PT, R15, UR5, !P0 ;  /* 0x000000050f007c0c */ /* 0x001fe2000c741270 */
[----:B------:R-:W0:Y:S01]  /*19f10*/  LDCU UR5, c[0x0][0x39c] ;  /* 0x00007380ff0577ac */ /* 0x000e220008000800 */
[----:B------:R-:W-:-:S02]  /*19f20*/  LOP3.LUT R2, R0, 0x1dc, RZ, 0xfc, !PT ;  /* 0x000001dc00027812 */ /* 0x000fc400078efcff */
[----:B-1----:R-:W-:Y:S02]  /*19f30*/  LOP3.LUT R5, R0, 0x1de, RZ, 0xfc, !PT ;  /* 0x000001de00057812 */ /* 0x002fe400078efcff */
[----:B----4-:R-:W-:Y:S01]  /*19f40*/  ISETP.LT.AND P3, PT, R2, UR6, !P0 ;  /* 0x0000000602007c0c */ /* 0x010fe2000c761270 */
[----:B------:R-:W1:Y:S01]  /*19f50*/  LDCU UR6, c[0x0][0x39c] ;  /* 0x00007380ff0677ac */ /* 0x000e620008000800 */
[----:B--2---:R-:W-:Y:S01]  /*19f60*/  LEA.HI.X.SX32 R13, R14, R3, 0x1, P6 ;  /* 0x000000030e0d7211 */ /* 0x004fe200030f0eff */
[----:B------:R-:W-:-:S04]  /*19f70*/  IMAD R14, R17, 0x2, R14 ;  /* 0x00000002110e7824 */ /* 0x000fc800078e020e */
[--C-:B------:R-:W-:Y:S01]  /*19f80*/  IMAD R2, R17, 0x2, R14.reuse ;  /* 0x0000000211027824 */ /* 0x100fe200078e020e */
[CC--:B------:R-:W-:Y:S01]  /*19f90*/  LEA R4, P6, R14.reuse, R16.reuse, 0x1 ;  /* 0x000000100e047211 */ /* 0x0c0fe200078c08ff */
[----:B------:R2:W-:Y:S01]  /*19fa0*/  @P4 STG.E.U16 desc[UR20][R12.64], R9 ;  /* 0x000000090c004986 */ /* 0x0005e2000c101514 */
[----:B------:R-:W-:Y:S01]  /*19fb0*/  ISETP.LT.AND P4, PT, R5, UR4, !P0 ;  /* 0x0000000405007c0c */ /* 0x000fe2000c781270 */
[----:B------:R-:W3:Y:S01]  /*19fc0*/  LDCU UR4, c[0x0][0x39c] ;  /* 0x00007380ff0477ac */ /* 0x000ee20008000800 */
[----:B------:R-:W-:Y:S02]  /*19fd0*/  LEA.HI.X.SX32 R5, R14, R3, 0x1, P6 ;  /* 0x000000030e057211 */ /* 0x000fe400030f0eff */
[----:B------:R-:W-:Y:S02]  /*19fe0*/  LEA R6, P6, R2, R16, 0x1 ;  /* 0x0000001002067211 */ /* 0x000fe400078c08ff */
[----:B------:R-:W-:Y:S02]  /*19ff0*/  PRMT R14, R9, 0x7632, R14 ;  /* 0x00007632090e7816 */ /* 0x000fe4000000000e */
[----:B------:R-:W-:-:S02]  /*1a000*/  LOP3.LUT R8, R0, 0x1e0, RZ, 0xfc, !PT ;  /* 0x000001e000087812 */ /* 0x000fc400078efcff */
[-C--:B------:R-:W-:Y:S01]  /*1a010*/  LEA.HI.X.SX32 R7, R2, R3.reuse, 0x1, P6 ;  /* 0x0000000302077211 */ /* 0x080fe200030f0eff */
[C---:B------:R-:W-:Y:S01]  /*1a020*/  IMAD R2, R17.reuse, 0x2, R2 ;  /* 0x0000000211027824 */ /* 0x040fe200078e0202 */
[----:B------:R4:W-:Y:S01]  /*1a030*/  @P5 STG.E.U16 desc[UR20][R4.64], R14 ;  /* 0x0000000e04005986 */ /* 0x0009e2000c101514 */
[----:B0-----:R-:W-:Y:S01]  /*1a040*/  ISETP.LT.AND P5, PT, R8, UR5, !P0 ;  /* 0x0000000508007c0c */ /* 0x001fe2000c7a1270 */
[----:B------:R-:W0:Y:S02]  /*1a050*/  LDCU UR5, c[0x0][0x39c] ;  /* 0x00007380ff0577ac */ /* 0x000e240008000800 */
[----:B------:R0:W-:Y:S01]  /*1a060*/  @P1 STG.E.U16 desc[UR20][R6.64], R10 ;  /* 0x0000000a06001986 */ /* 0x0001e2000c101514 */
[----:B------:R-:W-:Y:S01]  /*1a070*/  LEA R8, P1, R2, R16, 0x1 ;  /* 0x0000001002087211 */ /* 0x000fe200078208ff */
[----:B--2---:R-:W-:Y:S01]  /*1a080*/  IMAD R12, R17, 0x2, R2 ;  /* 0x00000002110c7824 */ /* 0x004fe200078e0202 */
[----:B------:R-:W-:Y:S02]  /*1a090*/  LOP3.LUT R13, R0, 0x1e2, RZ, 0xfc, !PT ;  /* 0x000001e2000d7812 */ /* 0x000fe400078efcff */
[----:B------:R-:W-:-:S02]  /*1a0a0*/  LEA.HI.X.SX32 R9, R2, R3, 0x1, P1 ;  /* 0x0000000302097211 */ /* 0x000fc400008f0eff */
[----:B----4-:R-:W-:Y:S02]  /*1a0b0*/  PRMT R5, R10, 0x7632, R5 ;  /* 0x000076320a057816 */ /* 0x010fe40000000005 */
[----:B------:R-:W-:Y:S02]  /*1a0c0*/  LEA R4, P6, R12, R16, 0x1 ;  /* 0x000000100c047211 */ /* 0x000fe400078c08ff */
[----:B---3--:R-:W-:Y:S01]  /*1a0d0*/  ISETP.LT.AND P1, PT, R13, UR4, !P0 ;  /* 0x000000040d007c0c */ /* 0x008fe2000c721270 */
[----:B------:R2:W-:Y:S01]  /*1a0e0*/  @P2 STG.E.U16 desc[UR20][R8.64], R5 ;  /* 0x0000000508002986 */ /* 0x0005e2000c101514 */
[----:B------:R-:W3:Y:S01]  /*1a0f0*/  LDCU UR4, c[0x0][0x39c] ;  /* 0x00007380ff0477ac */ /* 0x000ee20008000800 */
[C---:B------:R-:W-:Y:S02]  /*1a100*/  LOP3.LUT R2, R0.reuse, 0x1e4, RZ, 0xfc, !PT ;  /* 0x000001e400027812 */ /* 0x040fe400078efcff */
[----:B0-----:R-:W-:Y:S02]  /*1a110*/  LOP3.LUT R7, R0, 0x1e6, RZ, 0xfc, !PT ;  /* 0x000001e600077812 */ /* 0x001fe400078efcff */
[----:B-1----:R-:W-:Y:S01]  /*1a120*/  ISETP.LT.AND P2, PT, R2, UR6, !P0 ;  /* 0x0000000602007c0c */ /* 0x002fe2000c741270 */
[----:B------:R-:W0:Y:S01]  /*1a130*/  LDCU UR6, c[0x0][0x39c] ;  /* 0x00007380ff0677ac */ /* 0x000e220008000800 */
[----:B--2---:R-:W-:Y:S01]  /*1a140*/  LEA.HI.X.SX32 R5, R12, R3, 0x1, P6 ;  /* 0x000000030c057211 */ /* 0x004fe200030f0eff */
[----:B------:R-:W-:-:S04]  /*1a150*/  IMAD R12, R17, 0x2, R12 ;  /* 0x00000002110c7824 */ /* 0x000fc800078e020c */
[----:B------:R1:W-:Y:S01]  /*1a160*/  @P3 STG.E.U16 desc[UR20][R4.64], R11 ;  /* 0x0000000b04003986 */ /* 0x0003e2000c101514 */
[CC--:B------:R-:W-:Y:S01]  /*1a170*/  LEA R6, P6, R12.reuse, R16.reuse, 0x1 ;  /* 0x000000100c067211 */ /* 0x0c0fe200078c08ff */
[----:B------:R-:W-:Y:S01]  /*1a180*/  IMAD R2, R17, 0x2, R12 ;  /* 0x0000000211027824 */ /* 0x000fe200078e020c */
[----:B------:R-:W-:Y:S01]  /*1a190*/  ISETP.LT.AND P3, PT, R7, UR5, !P0 ;  /* 0x0000000507007c0c */ /* 0x000fe2000c761270 */
[----:B------:R-:W2:Y:S01]  /*1a1a0*/  LDCU UR5, c[0x0][0x39c] ;  /* 0x00007380ff0577ac */ /* 0x000ea20008000800 */
[----:B------:R-:W-:Y:S02]  /*1a1b0*/  LEA.HI.X.SX32 R7, R12, R3, 0x1, P6 ;  /* 0x000000030c077211 */ /* 0x000fe400030f0eff */
[----:B------:R-:W-:Y:S02]  /*1a1c0*/  LEA R8, P6, R2, R16, 0x1 ;  /* 0x0000001002087211 */ /* 0x000fe400078c08ff */
[----:B------:R-:W-:Y:S02]  /*1a1d0*/  LOP3.LUT R10, R0, 0x1e8, RZ, 0xfc, !PT ;  /* 0x000001e8000a7812 */ /* 0x000fe400078efcff */
[----:B-1----:R-:W-:-:S02]  /*1a1e0*/  PRMT R5, R11, 0x7632, R5 ;  /* 0x000076320b057816 */ /* 0x002fc40000000005 */
[----:B------:R-:W-:Y:S01]  /*1a1f0*/  LEA.HI.X.SX32 R9, R2, R3, 0x1, P6 ;  /* 0x0000000302097211 */ /* 0x000fe200030f0eff */
[C---:B------:R-:W-:Y:S02]  /*1a200*/  IMAD R2, R17.reuse, 0x2, R2 ;  /* 0x0000000211027824 */ /* 0x040fe400078e0202 */
[----:B------:R1:W-:Y:S01]  /*1a210*/  @P4 STG.E.U16 desc[UR20][R6.64], R5 ;  /* 0x0000000506004986 */ /* 0x0003e2000c101514 */
[----:B---3--:R-:W-:Y:S01]  /*1a220*/  ISETP.LT.AND P4, PT, R10, UR4, !P0 ;  /* 0x000000040a007c0c */ /* 0x008fe2000c781270 */
[----:B------:R-:W3:Y:S02]  /*1a230*/  LDCU UR4, c[0x0][0x39c] ;  /* 0x00007380ff0477ac */ /* 0x000ee40008000800 */
[----:B------:R4:W-:Y:S01]  /*1a240*/  @P5 STG.E.U16 desc[UR20][R8.64], R36 ;  /* 0x0000002408005986 */ /* 0x0009e2000c101514 */
[----:B------:R-:W-:Y:S01]  /*1a250*/  LEA R4, P5, R2, R16, 0x1 ;  /* 0x0000001002047211 */ /* 0x000fe200078a08ff */
[----:B------:R-:W-:Y:S01]  /*1a260*/  IMAD R12, R17, 0x2, R2 ;  /* 0x00000002110c7824 */ /* 0x000fe200078e0202 */
[----:B------:R-:W-:-:S02]  /*1a270*/  LOP3.LUT R10, R0, 0x1ea, RZ, 0xfc, !PT ;  /* 0x000001ea000a7812 */ /* 0x000fc400078efcff */
[-C--:B-1----:R-:W-:Y:S02]  /*1a280*/  LEA.HI.X.SX32 R5, R2, R3.reuse, 0x1, P5 ;  /* 0x0000000302057211 */ /* 0x082fe400028f0eff */
[----:B------:R-:W-:Y:S02]  /*1a290*/  PRMT R7, R36, 0x7632, R7 ;  /* 0x0000763224077816 */ /* 0x000fe40000000007 */
[----:B--2---:R-:W-:Y:S01]  /*1a2a0*/  ISETP.LT.AND P5, PT, R10, UR5, !P0 ;  /* 0x000000050a007c0c */ /* 0x004fe2000c7a1270 */
[----:B------:R-:W1:Y:S01]  /*1a2b0*/  LDCU UR5, c[0x0][0x39c] ;  /* 0x00007380ff0577ac */ /* 0x000e620008000800 */
[-C--:B------:R-:W-:Y:S02]  /*1a2c0*/  LEA R10, P6, R12, R16.reuse, 0x1 ;  /* 0x000000100c0a7211 */ /* 0x080fe400078c08ff */
[----:B------:R-:W-:Y:S01]  /*1a2d0*/  LOP3.LUT R2, R0, 0x1ec, RZ, 0xfc, !PT ;  /* 0x000001ec00027812 */ /* 0x000fe200078efcff */
[----:B------:R-:W-:Y:S01]  /*1a2e0*/  @P1 STG.E.U16 desc[UR20][R4.64], R7 ;  /* 0x0000000704001986 */ /* 0x000fe2000c101514 */
[-C--:B------:R-:W-:Y:S01]  /*1a2f0*/  LEA.HI.X.SX32 R11, R12, R3.reuse, 0x1, P6 ;  /* 0x000000030c0b7211 */ /* 0x080fe200030f0eff */
[C---:B------:R-:W-:Y:S01]  /*1a300*/  IMAD R12, R17.reuse, 0x2, R12 ;  /* 0x00000002110c7824 */ /* 0x040fe200078e020c */
[----:B0-----:R-:W-:Y:S01]  /*1a310*/  ISETP.LT.AND P1, PT, R2, UR6, !P0 ;  /* 0x0000000602007c0c */ /* 0x001fe2000c721270 */
[----:B------:R-:W0:Y:S01]  /*1a320*/  LDS.128 R4, [R151+UR11+0x800] ;  /* 0x0008000b97047984 */ /* 0x000e220008000c00 */
[----:B------:R-:W-:Y:S01]  /*1a330*/  LOP3.LUT R2, R0, 0x1ee, RZ, 0xfc, !PT ;  /* 0x000001ee00027812 */ /* 0x000fe200078efcff */
[----:B------:R-:W2:Y:S02]  /*1a340*/  LDCU UR6, c[0x0][0x39c] ;  /* 0x00007380ff0677ac */ /* 0x000ea40008000800 */
[----:B------:R1:W-:Y:S01]  /*1a350*/  @P2 STG.E.U16 desc[UR20][R10.64], R37 ;  /* 0x000000250a002986 */ /* 0x0003e2000c101514 */
[----:B---3--:R-:W-:Y:S01]  /*1a360*/  ISETP.LT.AND P2, PT, R2, UR4, !P0 ;  /* 0x0000000402007c0c */ /* 0x008fe2000c741270 */
[----:B------:R-:W-:Y:S01]  /*1a370*/  IMAD R2, R17, 0x2, R12 ;  /* 0x0000000211027824 */ /* 0x000fe200078e020c */
[C---:B----4-:R-:W-:Y:S01]  /*1a380*/  LEA R8, P6, R12.reuse, R16, 0x1 ;  /* 0x000000100c087211 */ /* 0x050fe200078c08ff */
[----:B------:R-:W3:Y:S03]  /*1a390*/  LDCU UR4, c[0x0][0x39c] ;  /* 0x00007380ff0477ac */ /* 0x000ee60008000800 */
[----:B------:R-:W-:-:S02]  /*1a3a0*/  LEA.HI.X.SX32 R9, R12, R3, 0x1, P6 ;  /* 0x000000030c097211 */ /* 0x000fc400030f0eff */
[CC--:B------:R-:W-:Y:S02]  /*1a3b0*/  LEA R12, P6, R2.reuse, R16.reuse, 0x1 ;  /* 0x00000010020c7211 */ /* 0x0c0fe400078c08ff */
[----:B-1----:R-:W-:Y:S02]  /*1a3c0*/  PRMT R11, R37, 0x7632, R11 ;  /* 0x00007632250b7816 */ /* 0x002fe4000000000b */
[----:B------:R-:W-:Y:S01]  /*1a3d0*/  LEA.HI.X.SX32 R13, R2, R3, 0x1, P6 ;  /* 0x00000003020d7211 */ /* 0x000fe200030f0eff */
[C---:B------:R-:W-:Y:S01]  /*1a3e0*/  IMAD R2, R17.reuse, 0x2, R2 ;  /* 0x0000000211027824 */ /* 0x040fe200078e0202 */
[----:B------:R-:W-:Y:S01]  /*1a3f0*/  LOP3.LUT R14, R0, 0x1f0, RZ, 0xfc, !PT ;  /* 0x000001f0000e7812 */ /* 0x000fe200078efcff */
[----:B------:R1:W-:Y:S03]  /*1a400*/  @P3 STG.E.U16 desc[UR20][R8.64], R11 ;  /* 0x0000000b08003986 */ /* 0x0003e6000c101514 */
[----:B------:R-:W-:Y:S01]  /*1a410*/  ISETP.LT.AND P3, PT, R14, UR5, !P0 ;  /* 0x000000050e007c0c */ /* 0x000fe2000c761270 */
[----:B------:R4:W-:Y:S01]  /*1a420*/  @P4 STG.E.U16 desc[UR20][R12.64], R38 ;  /* 0x000000260c004986 */ /* 0x0009e2000c101514 */
[----:B------:R-:W-:Y:S01]  /*1a430*/  LEA R10, P4, R2, R16, 0x1 ;  /* 0x00000010020a7211 */ /* 0x000fe200078808ff */
[----:B------:R-:W0:Y:S01]  /*1a440*/  LDCU UR5, c[0x0][0x39c] ;  /* 0x00007380ff0577ac */ /* 0x000e220008000800 */
[----:B------:R-:W-:-:S02]  /*1a450*/  IMAD R14, R17, 0x2, R2 ;  /* 0x00000002110e7824 */ /* 0x000fc400078e0202 */
[----:B-1----:R-:W-:Y:S02]  /*1a460*/  LEA.HI.X.SX32 R11, R2, R3, 0x1, P4 ;  /* 0x00000003020b7211 */ /* 0x002fe400020f0eff */
[----:B------:R-:W-:Y:S02]  /*1a470*/  PRMT R9, R38, 0x7632, R9 ;  /* 0x0000763226097816 */ /* 0x000fe40000000009 */
[----:B------:R-:W-:-:S03]  /*1a480*/  LEA R8, P6, R14, R16, 0x1 ;  /* 0x000000100e087211 */ /* 0x000fc600078c08ff */
[----:B------:R1:W-:Y:S01]  /*1a490*/  @P5 STG.E.U16 desc[UR20][R10.64], R9 ;  /* 0x000000090a005986 */ /* 0x0003e2000c101514 */
[C---:B------:R-:W-:Y:S02]  /*1a4a0*/  LOP3.LUT R2, R0.reuse, 0x1f4, RZ, 0xfc, !PT ;  /* 0x000001f400027812 */ /* 0x040fe400078efcff */
[----:B------:R-:W-:Y:S02]  /*1a4b0*/  LOP3.LUT R15, R0, 0x1f2, RZ, 0xfc, !PT ;  /* 0x000001f2000f7812 */ /* 0x000fe400078efcff */
[----:B--2---:R-:W-:Y:S01]  /*1a4c0*/  ISETP.LT.AND P5, PT, R2, UR6, !P0 ;  /* 0x0000000602007c0c */ /* 0x004fe2000c7a1270 */
[----:B------:R-:W2:Y:S01]  /*1a4d0*/  LDCU UR6, c[0x0][0x39c] ;  /* 0x00007380ff0677ac */ /* 0x000ea20008000800 */
[----:B----4-:R-:W-:Y:S02]  /*1a4e0*/  LOP3.LUT R13, R0, 0x1f6, RZ, 0xfc, !PT ;  /* 0x000001f6000d7812 */ /* 0x010fe400078efcff */
[-C--:B-1----:R-:W-:Y:S01]  /*1a4f0*/  LEA.HI.X.SX32 R9, R14, R3.reuse, 0x1, P6 ;  /* 0x000000030e097211 */ /* 0x082fe200030f0eff */
[----:B------:R-:W-:Y:S01]  /*1a500*/  IMAD R14, R17, 0x2, R14 ;  /* 0x00000002110e7824 */ /* 0x000fe200078e020e */
[----:B---3--:R-:W-:Y:S01]  /*1a510*/  ISETP.LT.AND P4, PT, R15, UR4, !P0 ;  /* 0x000000040f007c0c */ /* 0x008fe2000c781270 */
[----:B------:R-:W1:Y:S02]  /*1a520*/  LDCU UR4, c[0x0][0x39c] ;  /* 0x00007380ff0477ac */ /* 0x000e640008000800 */
[----:B------:R-:W-:Y:S01]  /*1a530*/  IMAD R2, R17, 0x2, R14 ;  /* 0x0000000211027824 */ /* 0x000fe200078e020e */
[CC--:B------:R-:W-:Y:S01]  /*1a540*/  LEA R12, P6, R14.reuse, R16.reuse, 0x1 ;  /* 0x000000100e0c7211 */ /* 0x0c0fe200078c08ff */
[----:B------:R3:W-:Y:S01]  /*1a550*/  @P1 STG.E.U16 desc[UR20][R8.64], R39 ;  /* 0x0000002708001986 */ /* 0x0007e2000c101514 */
[----:B0-----:R-:W-:Y:S01]  /*1a560*/  ISETP.LT.AND P1, PT, R13, UR5, !P0 ;  /* 0x000000050d007c0c */ /* 0x001fe2000c721270 */
[----:B------:R-:W0:Y:S01]  /*1a570*/  LDCU UR5, c[0x0][0x39c] ;  /* 0x00007380ff0577ac */ /* 0x000e220008000800 */
[----:B------:R-:W-:Y:S01]  /*1a580*/  LEA.HI.X.SX32 R13, R14, R3, 0x1, P6 ;  /* 0x000000030e0d7211 */ /* 0x000fe200030f0eff */
[----:B------:R-:W-:Y:S01]  /*1a590*/  IMAD R14, R17, 0x2, R2 ;  /* 0x00000002110e7824 */ /* 0x000fe200078e0202 */
[----:B------:R-:W-:-:S04]  /*1a5a0*/  LEA R10, P6, R2, R16, 0x1 ;  /* 0x00000010020a7211 */ /* 0x000fc800078c08ff */
[----:B------:R-:W-:Y:S01]  /*1a5b0*/  LEA.HI.X.SX32 R11, R2, R3, 0x1, P6 ;  /* 0x00000003020b7211 */ /* 0x000fe200030f0eff */
[----:B------:R-:W-:Y:S01]  /*1a5c0*/  IMAD R2, R17, 0x2, R14 ;  /* 0x0000000211027824 */ /* 0x000fe200078e020e */
[----:B---3--:R-:W-:-:S03]  /*1a5d0*/  PRMT R9, R39, 0x7632, R9 ;  /* 0x0000763227097816 */ /* 0x008fc60000000009 */
[C---:B------:R-:W-:Y:S02]  /*1a5e0*/  IMAD R18, R17.reuse, 0x2, R2 ;  /* 0x0000000211127824 */ /* 0x040fe400078e0202 */
[----:B------:R3:W-:Y:S04]  /*1a5f0*/  @P2 STG.E.U16 desc[UR20][R12.64], R9 ;  /* 0x000000090c002986 */ /* 0x0007e8000c101514 */
[----:B------:R4:W-:Y:S01]  /*1a600*/  @P3 STG.E.U16 desc[UR20][R10.64], R4 ;  /* 0x000000040a003986 */ /* 0x0009e2000c101514 */
[----:B------:R-:W-:Y:S01]  /*1a610*/  LEA R8, P3, R14, R16, 0x1 ;  /* 0x000000100e087211 */ /* 0x000fe200078608ff */
[C---:B------:R-:W-:Y:S01]  /*1a620*/  IMAD R20, R17.reuse, 0x2, R18 ;  /* 0x0000000211147824 */ /* 0x040fe200078e0212 */
[----:B------:R-:W-:Y:S02]  /*1a630*/  LOP3.LUT R15, R0, 0x1f8, RZ, 0xfc, !PT ;  /* 0x000001f8000f7812 */ /* 0x000fe400078efcff */
[----:B---3--:R-:W-:Y:S01]  /*1a640*/  LEA.HI.X.SX32 R9, R14, R3, 0x1, P3 ;  /* 0x000000030e097211 */ /* 0x008fe200018f0eff */
[----:B------:R-:W-:Y:S01]  /*1a650*/  IMAD R22, R17, 0x2, R20 ;  /* 0x0000000211167824 */ /* 0x000fe200078e0214 */
[----:B----4-:R-:W-:-:S02]  /*1a660*/  PRMT R11, R4, 0x7632, R11 ;  /* 0x00007632040b7816 */ /* 0x010fc4000000000b */
[----:B-1----:R-:W-:Y:S01]  /*1a670*/  ISETP.LT.AND P2, PT, R15, UR4, !P0 ;  /* 0x000000040f007c0c */ /* 0x002fe2000c741270 */
[----:B------:R-:W1:Y:S02]  /*1a680*/  LDCU UR4, c[0x0][0x39c] ;  /* 0x00007380ff0477ac */ /* 0x000e640008000800 */
[----:B------:R3:W-:Y:S01]  /*1a690*/  @P4 STG.E.U16 desc[UR20][R8.64], R11 ;  /* 0x0000000b08004986 */ /* 0x0007e2000c101514 */
[----:B------:R-:W-:Y:S01]  /*1a6a0*/  LEA R10, P4, R2, R16, 0x1 ;  /* 0x00000010020a7211 */ /* 0x000fe200078808ff */
[----:B------:R-:W-:Y:S01]  /*1a6b0*/  IMAD R4, R17, 0x2, R22 ;  /* 0x0000000211047824 */ /* 0x000fe200078e0216 */
[----:B------:R-:W-:-:S03]  /*1a6c0*/  LOP3.LUT R15, R0, 0x1fa, RZ, 0xfc, !PT ;  /* 0x000001fa000f7812 */ /* 0x000fc600078efcff */
[----:B------:R-:W-:Y:S01]  /*1a6d0*/  IMAD R17, R17, 0x2, R4 ;  /* 0x0000000211117824 */ /* 0x000fe200078e0204 */
[----:B0-----:R-:W-:Y:S02]  /*1a6e0*/  ISETP.LT.AND P3, PT, R15, UR5, !P0 ;  /* 0x000000050f007c0c */ /* 0x001fe4000c761270 */
[-C--:B---3--:R-:W-:Y:S02]  /*1a6f0*/  LEA.HI.X.SX32 R11, R2, R3.reuse, 0x1, P4 ;  /* 0x00000003020b7211 */ /* 0x088fe400020f0eff */
[-C--:B------:R-:W-:Y:S02]  /*1a700*/  LEA R14, P4, R20, R16.reuse, 0x1 ;  /* 0x00000010140e7211 */ /* 0x080fe400078808ff */
[-C--:B------:R-:W-:Y:S02]  /*1a710*/  LEA R12, P6, R18, R16.reuse, 0x1 ;  /* 0x00000010120c7211 */ /* 0x080fe400078c08ff */
[----:B------:R-:W-:Y:S02]  /*1a720*/  LEA.HI.X.SX32 R15, R20, R3, 0x1, P4 ;  /* 0x00000003140f7211 */ /* 0x000fe400020f0eff */
[----:B------:R-:W-:-:S02]  /*1a730*/  LEA R8, P4, R17, R16, 0x1 ;  /* 0x0000001011087211 */ /* 0x000fc400078808ff */
[C---:B------:R-:W-:Y:S02]  /*1a740*/  LOP3.LUT R21, R0.reuse, 0x1fe, RZ, 0xfc, !PT ;  /* 0x000001fe00157812 */ /* 0x040fe400078efcff */
[----:B------:R-:W-:Y:S02]  /*1a750*/  LOP3.LUT R0, R0, 0x1fc, RZ, 0xfc, !PT ;  /* 0x000001fc00007812 */ /* 0x000fe400078efcff */
[-C--:B------:R-:W-:Y:S02]  /*1a760*/  LEA.HI.X.SX32 R13, R18, R3.reuse, 0x1, P6 ;  /* 0x00000003120d7211 */ /* 0x080fe400030f0eff */
[----:B------:R-:W-:Y:S02]  /*1a770*/  LEA.HI.X.SX32 R9, R17, R3, 0x1, P4 ;  /* 0x0000000311097211 */ /* 0x000fe400020f0eff */
[----:B------:R-:W-:Y:S02]  /*1a780*/  LEA R18, P6, R22, R16, 0x1 ;  /* 0x0000001016127211 */ /* 0x000fe400078c08ff */
[----:B--2---:R-:W-:-:S02]  /*1a790*/  ISETP.LT.AND P4, PT, R21, UR6, !P0 ;  /* 0x0000000615007c0c */ /* 0x004fc4000c781270 */
[----:B-1----:R-:W-:Y:S02]  /*1a7a0*/  ISETP.LT.AND P0, PT, R0, UR4, !P0 ;  /* 0x0000000400007c0c */ /* 0x002fe4000c701270 */
[-C--:B------:R-:W-:Y:S02]  /*1a7b0*/  LEA.HI.X.SX32 R19, R22, R3.reuse, 0x1, P6 ;  /* 0x0000000316137211 */ /* 0x080fe400030f0eff */
[----:B------:R-:W-:Y:S02]  /*1a7c0*/  LEA R16, P6, R4, R16, 0x1 ;  /* 0x0000001004107211 */ /* 0x000fe400078c08ff */
[----:B------:R-:W-:Y:S02]  /*1a7d0*/  PRMT R0, R5, 0x7632, R0 ;  /* 0x0000763205007816 */ /* 0x000fe40000000000 */
[----:B------:R-:W-:Y:S01]  /*1a7e0*/  PRMT R2, R6, 0x7632, R2 ;  /* 0x0000763206027816 */ /* 0x000fe20000000002 */
[----:B------:R0:W-:Y:S01]  /*1a7f0*/  @P5 STG.E.U16 desc[UR20][R10.64], R5 ;  /* 0x000000050a005986 */ /* 0x0001e2000c101514 */
[----:B------:R-:W-:-:S02]  /*1a800*/  LEA.HI.X.SX32 R17, R4, R3, 0x1, P6 ;  /* 0x0000000304117211 */ /* 0x000fc400030f0eff */
[----:B------:R-:W-:Y:S01]  /*1a810*/  PRMT R4, R7, 0x7632, R4 ;  /* 0x0000763207047816 */ /* 0x000fe20000000004 */
[----:B------:R0:W-:Y:S04]  /*1a820*/  @P1 STG.E.U16 desc[UR20][R12.64], R0 ;  /* 0x000000000c001986 */ /* 0x0001e8000c101514 */
[----:B------:R0:W-:Y:S04]  /*1a830*/  @P2 STG.E.U16 desc[UR20][R14.64], R6 ;  /* 0x000000060e002986 */ /* 0x0001e8000c101514 */
[----:B------:R0:W-:Y:S04]  /*1a840*/  @P3 STG.E.U16 desc[UR20][R18.64], R2 ;  /* 0x0000000212003986 */ /* 0x0001e8000c101514 */
[----:B------:R0:W-:Y:S04]  /*1a850*/  @P0 STG.E.U16 desc[UR20][R16.64], R7 ;  /* 0x0000000710000986 */ /* 0x0001e8000c101514 */
[----:B------:R0:W-:Y:S01]  /*1a860*/  @P4 STG.E.U16 desc[UR20][R8.64], R4 ;  /* 0x0000000408004986 */ /* 0x0001e2000c101514 */
[----:B------:R-:W-:Y:S06]  /*1a870*/  BAR.SYNC.DEFER_BLOCKING 0x0 ;  /* 0x0000000000007b1d */ /* 0x000fec0000010000 */
[----:B------:R-:W-:Y:S05]  /*1a880*/  BRA.U UP0, `(.L_x_13) ;  /* 0x0000000100a07547 */ /* 0x000fea000b800000 */
[----:B------:R-:W1:Y:S01]  /*1a890*/  S2UR UR5, SR_CgaCtaId ;  /* 0x00000000000579c3 */ /* 0x000e620000008800 */
[----:B------:R-:W-:Y:S01]  /*1a8a0*/  NOP ;  /* 0x0000000000007918 */ /* 0x000fe20000000000 */
[----:B------:R-:W-:Y:S01]  /*1a8b0*/  UMOV UR4, 0x50 ;  /* 0x0000005000047882 */ /* 0x000fe20000000000 */
[----:B0-----:R-:W-:Y:S02]  /*1a8c0*/  IMAD.U32 R0, RZ, RZ, UR10 ;  /* 0x0000000aff007e24 */ /* 0x001fe4000f8e00ff */
[----:B------:R-:W-:Y:S02]  /*1a8d0*/  IMAD.MOV.U32 R3, RZ, RZ, 0xff ;  /* 0x000000ffff037424 */ /* 0x000fe400078e00ff */
[----:B------:R-:W-:Y:S01]  /*1a8e0*/  IMAD.MOV.U32 R7, RZ, RZ, 0x1 ;  /* 0x00000001ff077424 */ /* 0x000fe200078e00ff */
[----:B------:R-:W-:-:S04]  /*1a8f0*/  LOP3.LUT R0, R0, 0xffff, RZ, 0xc0, !PT ;  /* 0x0000ffff00007812 */ /* 0x000fc800078ec0ff */
[----:B------:R-:W-:-:S05]  /*1a900*/  SHF.R.U32.HI R0, RZ, 0x5, R0 ;  /* 0x00000005ff007819 */ /* 0x000fca0000011600 */
[----:B------:R-:W-:Y:S01]  /*1a910*/  VIADD R2, R0, 0x10 ;  /* 0x0000001000027836 */ /* 0x000fe20000000000 */
[----:B------:R-:W-:Y:S01]  /*1a920*/  SHF.L.U32 R0, R3, R0, RZ ;  /* 0x0000000003007219 */ /* 0x000fe200000006ff */
[----:B-1----:R-:W-:-:S03]  /*1a930*/  ULEA UR6, UR5, UR4, 0x18 ;  /* 0x0000000405067291 */ /* 0x002fc6000f8ec0ff */
[----:B------:R-:W-:-:S04]  /*1a940*/  SHF.L.U32 R3, R7, R2, RZ ;  /* 0x0000000207037219 */ /* 0x000fc800000006ff */
[----:B------:R-:W-:Y:S02]  /*1a950*/  LOP3.LUT R0, R3, R0, RZ, 0xfc, !PT ;  /* 0x0000000003007212 */ /* 0x000fe400078efcff */
[----:B------:R-:W0:Y:S02]  /*1a960*/  LDS R5, [UR6] ;  /* 0x00000006ff057984 */ /* 0x000e240008000800 */
[C---:B------:R-:W-:Y:S02]  /*1a970*/  LOP3.LUT R2, R0.reuse, 0xffff, RZ, 0xc0, !PT ;  /* 0x0000ffff00027812 */ /* 0x040fe400078ec0ff */
[----:B0-----:R-:W-:-:S04]  /*1a980*/  LOP3.LUT R3, R0, 0xffff, R5, 0x80, !PT ;  /* 0x0000ffff00037812 */ /* 0x001fc800078e8005 */
[----:B------:R-:W-:-:S13]  /*1a990*/  ISETP.NE.AND P0, PT, R3, R2, PT ;  /* 0x000000020300720c */ /* 0x000fda0003f05270 */
[----:B------:R-:W-:Y:S05]  /*1a9a0*/  @P0 BRA `(.L_x_14) ;  /* 0x0000000000500947 */ /* 0x000fea0003800000 */
[----:B------:R-:W-:Y:S02]  /*1a9b0*/  SHF.R.U32.HI R5, RZ, 0x10, R5 ;  /* 0x00000010ff057819 */ /* 0x000fe40000011605 */
[----:B------:R-:W-:-:S04]  /*1a9c0*/  SHF.R.U32.HI R2, RZ, 0x10, R0 ;  /* 0x00000010ff027819 */ /* 0x000fc80000011600 */
[----:B------:R-:W-:-:S04]  /*1a9d0*/  LOP3.LUT R5, R5, R2, RZ, 0xc0, !PT ;  /* 0x0000000205057212 */ /* 0x000fc800078ec0ff */
[----:B------:R-:W-:-:S13]  /*1a9e0*/  ISETP.NE.AND P0, PT, R5, R2, PT ;  /* 0x000000020500720c */ /* 0x000fda0003f05270 */
[----:B------:R-:W-:Y:S05]  /*1a9f0*/  @P0 BRA `(.L_x_15) ;  /* 0x0000000000300947 */ /* 0x000fea0003800000 */
[----:B------:R-:W-:Y:S01]  /*1aa00*/  R2UR UR4, R0 ;  /* 0x00000000000472ca */ /* 0x000fe200000e0000 */
[----:B------:R-:W-:Y:S01]  /*1aa10*/  VOTEU.ANY UR5, UPT, PT ;  /* 0x0000000000057886 */ /* 0x000fe200038e0100 */
[----:B------:R-:W0:Y:S01]  /*1aa20*/  S2R R0, SR_LANEID ;  /* 0x0000000000007919 */ /* 0x000e220000000000 */
[----:B------:R-:W-:-:S10]  /*1aa30*/  UFLO.U32 UR5, UR5 ;  /* 0x00000005000572bd */ /* 0x000fd400080e0000 */
[----:B------:R-:W-:-:S06]  /*1aa40*/  ULOP3.LUT UR4, URZ, UR4, URZ, 0x33, !UPT ;  /* 0x00000004ff047292 */ /* 0x000fcc000f8e33ff */
[----:B------:R-:W-:-:S04]  /*1aa50*/  IMAD.U32 R2, RZ, RZ, UR4 ;  /* 0x00000004ff027e24 */ /* 0x000fc8000f8e00ff */
[----:B------:R-:W1:Y:S02]  /*1aa60*/  REDUX UR7, R2 ;  /* 0x00000000020773c4 */ /* 0x000e640000000000 */
[----:B------:R2:W-:Y:S01]  /*1aa70*/  UTCATOMSWS.AND URZ, UR4 ;  /* 0x0000000400ff79e3 */ /* 0x0005e20008000000 */
[----:B0-----:R-:W-:Y:S01]  /*1aa80*/  ISETP.EQ.U32.AND P0, PT, R0, UR5, PT ;  /* 0x0000000500007c0c */ /* 0x001fe2000bf02070 */
[----:B-1----:R-:W-:-:S12]  /*1aa90*/  IMAD.U32 R0, RZ, RZ, UR7 ;  /* 0x00000007ff007e24 */ /* 0x002fd8000f8e00ff */
[----:B------:R2:W-:Y:S01]  /*1aaa0*/  @P0 ATOMS.AND RZ, [UR6], R0 ;  /* 0x00000000ffff098c */ /* 0x0005e2000a800006 */
[----:B------:R-:W-:Y:S05]  /*1aab0*/  BRA `(.L_x_13) ;  /* 0x0000000000147947 */ /* 0x000fea0003800000 */
.L_x_15:
[----:B------:R-:W-:-:S07]  /*1aac0*/  MOV R2, 0x1aae0 ;  /* 0x0001aae000027802 */ /* 0x000fce0000000f00 */
[----:B------:R-:W-:Y:S05]  /*1aad0*/  CALL.REL.NOINC `($__internal_0_$__cuda_sm10x_tcgen05_guardrail_trap_col_being_dealloced_not_returned_by_alloc) ;  /* 0x0000000000387944 */ /* 0x000fea0003c00000 */
[----:B------:R-:W-:Y:S05]  /*1aae0*/  BRA `(.L_x_13) ;  /* 0x0000000000087947 */ /* 0x000fea0003800000 */
.L_x_14:
[----:B------:R-:W-:-:S07]  /*1aaf0*/  MOV R2, 0x1ab10 ;  /* 0x0001ab1000027802 */ /* 0x000fce0000000f00 */
[----:B------:R-:W-:Y:S05]  /*1ab00*/  CALL.REL.NOINC `($__internal_2_$__cuda_sm10x_tcgen05_guardrail_trap_unallocated_columns_being_dealloced) ;  /* 0x0000000000447944 */ /* 0x000fea0003c00000 */
.L_x_13:
[----:B------:R-:W-:Y:S01]  /*1ab10*/  NOP ;  /* 0x0000000000007918 */ /* 0x000fe20000000000 */
[----:B--2---:R-:W-:Y:S05]  /*1ab20*/  EXIT ;  /* 0x000000000000794d */ /* 0x004fea0003800000 */
.L_x_8:
[----:B-----5:R2:W-:Y:S04]  /*1ab30*/  STL [R1+0x264], R0 ;  /* 0x0002640001007387 */ /* 0x0205e80000100800 */
[----:B--2---:R-:W2:Y:S02]  /*1ab40*/  LDL R0, [R1+0x200] ;  /* 0x0002000001007983 */ /* 0x004ea40000100800 */
[----:B--2---:R2:W3:Y:S02]  /*1ab50*/  SYNCS.PHASECHK.TRANS64.TRYWAIT P2, [UR13], R0 ;  /* 0x00000000ff0075a7 */ /* 0x0044e4000804110d */
[----:B--2---:R2:W5:Y:S02]  /*1ab60*/  LDL.LU R0, [R1+0x264] ;  /* 0x0002640001007983 */ /* 0x0045640000300800 */
[----:B--23--:R-:W-:Y:S05]  /*1ab70*/  @!P2 BRA `(.L_x_8) ;  /* 0xfffffffc00eca947 */ /* 0x00cfea000383ffff */
[----:B------:R-:W-:Y:S05]  /*1ab80*/  BRA `(.L_x_16) ;  /* 0xffffff2800347947 */ /* 0x000fea000383ffff */
.L_x_12:
[----:B------:R-:W0:Y:S02]  /*1ab90*/  SYNCS.PHASECHK.TRANS64.TRYWAIT P0, [UR13], R2 ;  /* 0x00000002ff0075a7 */ /* 0x000e24000800110d */
[----:B0-----:R-:W-:Y:S05]  /*1aba0*/  @!P0 BRA `(.L_x_12) ;  /* 0xfffffffc00f88947 */ /* 0x001fea000383ffff */
[----:B------:R-:W-:Y:S05]  /*1abb0*/  BRA `(.L_x_11) ;  /* 0xffffff6800987947 */ /* 0x000fea000383ffff */
        .weak           $__internal_0_$__cuda_sm10x_tcgen05_guardrail_trap_col_being_dealloced_not_returned_by_alloc
        .type           $__internal_0_$__cuda_sm10x_tcgen05_guardrail_trap_col_being_dealloced_not_returned_by_alloc,@function
        .size           $__internal_0_$__cuda_sm10x_tcgen05_guardrail_trap_col_being_dealloced_not_returned_by_alloc,($__internal_1_$__cuda_sm10x_tcgen05_guardrail_trap_phase_invalid_during_alloc - $__internal_0_$__cuda_sm10x_tcgen05_guardrail_trap_col_being_dealloced_not_returned_by_alloc)
$__internal_0_$__cuda_sm10x_tcgen05_guardrail_trap_col_being_dealloced_not_returned_by_alloc:
[----:B------:R-:W-:Y:S05]  /*1abc0*/  BPT.TRAP 0x1 ;  /* 0x000000040000795c */ /* 0x000fea0000300000 */
[----:B------:R-:W-:-:S04]  /*1abd0*/  IMAD.MOV.U32 R3, RZ, RZ, 0x0 ;  /* 0x00000000ff037424 */ /* 0x000fc800078e00ff */
[----:B------:R-:W-:Y:S05]  /*1abe0*/  RET.REL.NODEC R2 `(matmul_kernel) ;  /* 0xfffffe5402047950 */ /* 0x000fea0003c3ffff */
        .weak           $__internal_1_$__cuda_sm10x_tcgen05_guardrail_trap_phase_invalid_during_alloc
        .type           $__internal_1_$__cuda_sm10x_tcgen05_guardrail_trap_phase_invalid_during_alloc,@function
        .size           $__internal_1_$__cuda_sm10x_tcgen05_guardrail_trap_phase_invalid_during_alloc,($__internal_2_$__cuda_sm10x_tcgen05_guardrail_trap_unallocated_columns_being_dealloced - $__internal_1_$__cuda_sm10x_tcgen05_guardrail_trap_phase_invalid_during_alloc)
$__internal_1_$__cuda_sm10x_tcgen05_guardrail_trap_phase_invalid_during_alloc:
[----:B------:R-:W-:Y:S05]  /*1abf0*/  BPT.TRAP 0x1 ;  /* 0x000000040000795c */ /* 0x000fea0000300000 */
[----:B------:R-:W-:-:S04]  /*1ac00*/  IMAD.MOV.U32 R3, RZ, RZ, 0x0 ;  /* 0x00000000ff037424 */ /* 0x000fc800078e00ff */
[----:B------:R-:W-:Y:S05]  /*1ac10*/  RET.REL.NODEC R2 `(matmul_kernel) ;  /* 0xfffffe5002f87950 */ /* 0x000fea0003c3ffff */
        .weak           $__internal_2_$__cuda_sm10x_tcgen05_guardrail_trap_unallocated_columns_being_dealloced
        .type           $__internal_2_$__cuda_sm10x_tcgen05_guardrail_trap_unallocated_columns_being_dealloced,@function
        .size           $__internal_2_$__cuda_sm10x_tcgen05_guardrail_trap_unallocated_columns_being_dealloced,(.L_x_20 - $__internal_2_$__cuda_sm10x_tcgen05_guardrail_trap_unallocated_columns_being_dealloced)
$__internal_2_$__cuda_sm10x_tcgen05_guardrail_trap_unallocated_columns_being_dealloced:
[----:B------:R-:W-:Y:S05]  /*1ac20*/  BPT.TRAP 0x1 ;  /* 0x000000040000795c */ /* 0x000fea0000300000 */
[----:B------:R-:W-:-:S04]  /*1ac30*/  IMAD.MOV.U32 R3, RZ, RZ, 0x0 ;  /* 0x00000000ff037424 */ /* 0x000fc800078e00ff */
[----:B------:R-:W-:Y:S05]  /*1ac40*/  RET.REL.NODEC R2 `(matmul_kernel) ;  /* 0xfffffe5002ec7950 */ /* 0x000fea0003c3ffff */
.L_x_17:
[----:B------:R-:W-:-:S00]  /*1ac50*/  BRA `(.L_x_17) ;  /* 0xfffffffc00fc7947 */ /* 0x000fc0000383ffff */
[----:B------:R-:W-:-:S00]  /*1ac60*/  NOP ;  /* 0x0000000000007918 */ /* 0x000fc00000000000 */
        /* <DEDUP_REMOVED lines=9> */
.L_x_20:


//--------------------- .nv.shared.matmul_kernel  --------------------------
	.section	.nv.shared.matmul_kernel,"aw",@nobits
	.sectionflags	@""
	.align	16
	.zero		1024


//--------------------- .nv.shared.reserved.0     --------------------------
	.section	.nv.shared.reserved.0,"aw",@nobits
	.align	8
	.weak		__nv_reservedSMEM_offset_0_alias
	.size		__nv_reservedSMEM_offset_0_alias, 0, 64
	.other		__nv_reservedSMEM_offset_0_alias,@"STO_CUDA_RESERVED_SHARED STV_DEFAULT"
__nv_reservedSMEM_offset_0_alias:
	.zero		0
.nv.shared.reserved.0:
	.zero		64
	.weak		__nv_reservedSMEM_allocation_phase
	.type		__nv_reservedSMEM_allocation_phase,@object
	.size		__nv_reservedSMEM_allocation_phase,(.L_0 - __nv_reservedSMEM_allocation_phase)
__nv_reservedSMEM_allocation_phase:
	.zero		1
.L_0:
	.zero		7
	.weak		__nv_reservedSMEM_devtool_atexit_pc
	.type		__nv_reservedSMEM_devtool_atexit_pc,@object
	.size		__nv_reservedSMEM_devtool_atexit_pc,(__nv_reservedSMEM_allocation_mask - __nv_reservedSMEM_devtool_atexit_pc)
__nv_reservedSMEM_devtool_atexit_pc:
	.zero		8
	.weak		__nv_reservedSMEM_allocation_mask
	.type		__nv_reservedSMEM_allocation_mask,@object
	.size		__nv_reservedSMEM_allocation_mask,(.L_2 - __nv_reservedSMEM_allocation_mask)
__nv_reservedSMEM_allocation_mask:
	.zero		4
.L_2:


//--------------------- .nv.constant0.matmul_kernel --------------------------
	.section	.nv.constant0.matmul_kernel,"a",@progbits
	.sectionflags	@""
	.align	4
.nv.constant0.matmul_kernel:
	.zero		976


//--------------------- SYMBOLS --------------------------

	.type		.nv.reservedSmem.offset0,@object
	.size		.nv.reservedSmem.offset0,0x4
	.type		.nv.reservedSmem.cap,@object
	.size		.nv.reservedSmem.cap,0x4
